	.target	sm_80

	.elftype	@"ET_EXEC"


//--------------------- .note.nv.tkinfo           --------------------------
	.section	.note.nv.tkinfo,"",@"SHT_NOTE"
	.sectionflags	@"SHF_NOTE_NV_TKINFO"
	.tkinfo
        /*0018*/ 	.word	0x00000002
        /*0030*/ 	.string	""
        /*0030*/ 	.string	"ptxas"
        /*0030*/ 	.string	"Cuda compilation tools, release 13.0, V13.0.88"
        /*0030*/ 	.string	"Build cuda_13.0.r13.0/compiler.36424714_0"
        /*0030*/ 	.string	"-v  -suppress-debug-info  -lineinfo  -arch sm_80 "



//--------------------- .note.nv.cuinfo           --------------------------
	.section	.note.nv.cuinfo,"",@"SHT_NOTE"
	.sectionflags	@"SHF_NOTE_NV_CUINFO"
        /*0018*/ 	.short	0x0002
        /*001a*/ 	.short	0x0050
        /*001c*/ 	.short	0x0082
	.zero		2


//--------------------- .nv.info                  --------------------------
	.section	.nv.info,"",@"SHT_CUDA_INFO"
	.align	4


	//----- nvinfo : EIATTR_REGCOUNT
	.align		4
        /*0000*/ 	.byte	0x04, 0x2f
        /*0002*/ 	.short	(.L_1 - .L_0)
	.align		4
.L_0:
        /*0004*/ 	.word	index@(matmul_kernel)
        /*0008*/ 	.word	0x00000020


	//----- nvinfo : EIATTR_FRAME_SIZE
	.align		4
.L_1:
        /*000c*/ 	.byte	0x04, 0x11
        /*000e*/ 	.short	(.L_3 - .L_2)
	.align		4
.L_2:
        /*0010*/ 	.word	index@(matmul_kernel)
        /*0014*/ 	.word	0x00005980


	//----- nvinfo : EIATTR_MIN_STACK_SIZE
	.align		4
.L_3:
        /*0018*/ 	.byte	0x04, 0x12
        /*001a*/ 	.short	(.L_5 - .L_4)
	.align		4
.L_4:
        /*001c*/ 	.word	index@(matmul_kernel)
        /*0020*/ 	.word	0x00005980
.L_5:


//--------------------- .nv.info.matmul_kernel    --------------------------
	.section	.nv.info.matmul_kernel,"",@"SHT_CUDA_INFO"
	.sectionflags	@""
	.align	4


	//----- nvinfo : EIATTR_CUDA_API_VERSION
	.align		4
        /*0000*/ 	.byte	0x04, 0x37
        /*0002*/ 	.short	(.L_7 - .L_6)
.L_6:
        /*0004*/ 	.word	0x00000082


	//----- nvinfo : EIATTR_SW2861232_WAR
	.align		4
.L_7:
        /*0008*/ 	.byte	0x01, 0x35
	.zero		2


	//----- nvinfo : EIATTR_PARAM_CBANK
	.align		4
        /*000c*/ 	.byte	0x04, 0x0a
        /*000e*/ 	.short	(.L_9 - .L_8)
	.align		4
.L_8:
        /*0010*/ 	.word	index@(.nv.constant0.matmul_kernel)
        /*0014*/ 	.short	0x0160
        /*0016*/ 	.short	0x0050


	//----- nvinfo : EIATTR_CBANK_PARAM_SIZE
	.align		4
.L_9:
        /*0018*/ 	.byte	0x03, 0x19
        /*001a*/ 	.short	0x0050


	//----- nvinfo : EIATTR_KPARAM_INFO
	.align		4
        /*001c*/ 	.byte	0x04, 0x17
        /*001e*/ 	.short	(.L_11 - .L_10)
.L_10:
        /*0020*/ 	.word	0x00000000
        /*0024*/ 	.short	0x000d
        /*0026*/ 	.short	0x0048
        /*0028*/ 	.byte	0x00, 0xf4, 0x21, 0x00


	//----- nvinfo : EIATTR_KPARAM_INFO
	.align		4
.L_11:
        /*002c*/ 	.byte	0x04, 0x17
        /*002e*/ 	.short	(.L_13 - .L_12)
.L_12:
        /*0030*/ 	.word	0x00000000
        /*0034*/ 	.short	0x000c
        /*0036*/ 	.short	0x0040
        /*0038*/ 	.byte	0x00, 0xf4, 0x21, 0x00


	//----- nvinfo : EIATTR_KPARAM_INFO
	.align		4
.L_13:
        /*003c*/ 	.byte	0x04, 0x17
        /*003e*/ 	.short	(.L_15 - .L_14)
.L_14:
        /*0040*/ 	.word	0x00000000
        /*0044*/ 	.short	0x000b
        /*0046*/ 	.short	0x0038
        /*0048*/ 	.byte	0x00, 0xf0, 0x11, 0x00


	//----- nvinfo : EIATTR_KPARAM_INFO
	.align		4
.L_15:
        /*004c*/ 	.byte	0x04, 0x17
        /*004e*/ 	.short	(.L_17 - .L_16)
.L_16:
        /*0050*/ 	.word	0x00000000
        /*0054*/ 	.short	0x000a
        /*0056*/ 	.short	0x0034
        /*0058*/ 	.byte	0x00, 0xf0, 0x11, 0x00


	//----- nvinfo : EIATTR_KPARAM_INFO
	.align		4
.L_17:
        /*005c*/ 	.byte	0x04, 0x17
        /*005e*/ 	.short	(.L_19 - .L_18)
.L_18:
        /*0060*/ 	.word	0x00000000
        /*0064*/ 	.short	0x0009
        /*0066*/ 	.short	0x0030
        /*0068*/ 	.byte	0x00, 0xf0, 0x11, 0x00


	//----- nvinfo : EIATTR_KPARAM_INFO
	.align		4
.L_19:
        /*006c*/ 	.byte	0x04, 0x17
        /*006e*/ 	.short	(.L_21 - .L_20)
.L_20:
        /*0070*/ 	.word	0x00000000
        /*0074*/ 	.short	0x0008
        /*0076*/ 	.short	0x002c
        /*0078*/ 	.byte	0x00, 0xf0, 0x11, 0x00


	//----- nvinfo : EIATTR_KPARAM_INFO
	.align		4
.L_21:
        /*007c*/ 	.byte	0x04, 0x17
        /*007e*/ 	.short	(.L_23 - .L_22)
.L_22:
        /*0080*/ 	.word	0x00000000
        /*0084*/ 	.short	0x0007
        /*0086*/ 	.short	0x0028
        /*0088*/ 	.byte	0x00, 0xf0, 0x11, 0x00


	//----- nvinfo : EIATTR_KPARAM_INFO
	.align		4
.L_23:
        /*008c*/ 	.byte	0x04, 0x17
        /*008e*/ 	.short	(.L_25 - .L_24)
.L_24:
        /*0090*/ 	.word	0x00000000
        /*0094*/ 	.short	0x0006
        /*0096*/ 	.short	0x0024
        /*0098*/ 	.byte	0x00, 0xf0, 0x11, 0x00


	//----- nvinfo : EIATTR_KPARAM_INFO
	.align		4
.L_25:
        /*009c*/ 	.byte	0x04, 0x17
        /*009e*/ 	.short	(.L_27 - .L_26)
.L_26:
        /*00a0*/ 	.word	0x00000000
        /*00a4*/ 	.short	0x0005
        /*00a6*/ 	.short	0x0020
        /*00a8*/ 	.byte	0x00, 0xf0, 0x11, 0x00


	//----- nvinfo : EIATTR_KPARAM_INFO
	.align		4
.L_27:
        /*00ac*/ 	.byte	0x04, 0x17
        /*00ae*/ 	.short	(.L_29 - .L_28)
.L_28:
        /*00b0*/ 	.word	0x00000000
        /*00b4*/ 	.short	0x0004
        /*00b6*/ 	.short	0x001c
        /*00b8*/ 	.byte	0x00, 0xf0, 0x11, 0x00


	//----- nvinfo : EIATTR_KPARAM_INFO
	.align		4
.L_29:
        /*00bc*/ 	.byte	0x04, 0x17
        /*00be*/ 	.short	(.L_31 - .L_30)
.L_30:
        /*00c0*/ 	.word	0x00000000
        /*00c4*/ 	.short	0x0003
        /*00c6*/ 	.short	0x0018
        /*00c8*/ 	.byte	0x00, 0xf0, 0x11, 0x00


	//----- nvinfo : EIATTR_KPARAM_INFO
	.align		4
.L_31:
        /*00cc*/ 	.byte	0x04, 0x17
        /*00ce*/ 	.short	(.L_33 - .L_32)
.L_32:
        /*00d0*/ 	.word	0x00000000
        /*00d4*/ 	.short	0x0002
        /*00d6*/ 	.short	0x0010
        /*00d8*/ 	.byte	0x00, 0xf4, 0x21, 0x00


	//----- nvinfo : EIATTR_KPARAM_INFO
	.align		4
.L_33:
        /*00dc*/ 	.byte	0x04, 0x17
        /*00de*/ 	.short	(.L_35 - .L_34)
.L_34:
        /*00e0*/ 	.word	0x00000000
        /*00e4*/ 	.short	0x0001
        /*00e6*/ 	.short	0x0008
        /*00e8*/ 	.byte	0x00, 0xf4, 0x21, 0x00


	//----- nvinfo : EIATTR_KPARAM_INFO
	.align		4
.L_35:
        /*00ec*/ 	.byte	0x04, 0x17
        /*00ee*/ 	.short	(.L_37 - .L_36)
.L_36:
        /*00f0*/ 	.word	0x00000000
        /*00f4*/ 	.short	0x0000
        /*00f6*/ 	.short	0x0000
        /*00f8*/ 	.byte	0x00, 0xf4, 0x21, 0x00


	//----- nvinfo : EIATTR_MAXREG_COUNT
	.align		4
.L_37:
        /*00fc*/ 	.byte	0x03, 0x1b
        /*00fe*/ 	.short	0x00ff


	//----- nvinfo : EIATTR_NUM_BARRIERS
	.align		4
        /*0100*/ 	.byte	0x02, 0x4c
        /*0102*/ 	.byte	0x01
	.zero		1


	//----- nvinfo : EIATTR_ANNOTATIONS
	.align		4
        /*0104*/ 	.byte	0x04, 0x55
        /*0106*/ 	.short	(.L_39 - .L_38)


	//   ....[0]....
.L_38:
        /*0108*/ 	.word	0x00000001
        /*010c*/ 	.byte	0x10, 0x05, 0x00, 0x00, 0x01, 0x00, 0x00, 0x00, 0x40, 0x05, 0x00, 0x00, 0x01, 0x00, 0x00, 0x00
        /* <DEDUP_REMOVED lines=3353> */
        /*d2ac*/ 	.byte	0x20, 0x56, 0x03, 0x00


	//----- nvinfo : EIATTR_MERCURY_ISA_VERSION
	.align		4
.L_39:
        /*d2b0*/ 	.byte	0x03, 0x5f
        /*d2b2*/ 	.short	0x0000


	//----- nvinfo : EIATTR_EXIT_INSTR_OFFSETS
	.align		4
        /*d2b4*/ 	.byte	0x04, 0x1c
        /*d2b6*/ 	.short	(.L_41 - .L_40)


	//   ....[0]....
.L_40:
        /*d2b8*/ 	.word	0x000a0dc0


	//   ....[1]....
        /*d2bc*/ 	.word	0x000a0df0


	//----- nvinfo : EIATTR_REQNTID
	.align		4
.L_41:
        /*d2c0*/ 	.byte	0x04, 0x10
        /*d2c2*/ 	.short	(.L_43 - .L_42)
.L_42:
        /*d2c4*/ 	.word	0x00000040
        /*d2c8*/ 	.word	0x00000001
        /*d2cc*/ 	.word	0x00000001
.L_43:


//--------------------- .nv.callgraph             --------------------------
	.section	.nv.callgraph,"",@"SHT_CUDA_CALLGRAPH"
	.align	4
	.sectionentsize	8
	.align		4
        /*0000*/ 	.word	0x00000000
	.align		4
        /*0004*/ 	.word	0xffffffff
	.align		4
        /*0008*/ 	.word	0x00000000
	.align		4
        /*000c*/ 	.word	0xfffffffe
	.align		4
        /*0010*/ 	.word	0x00000000
	.align		4
        /*0014*/ 	.word	0xfffffffd
	.align		4
        /*0018*/ 	.word	0x00000000
	.align		4
        /*001c*/ 	.word	0xfffffffc


//--------------------- .nv.rel.action            --------------------------
	.section	.nv.rel.action,"",@"SHT_CUDA_RELOCINFO"
	.align	8
	.sectionentsize	8
        /*0000*/ 	.byte	0x73, 0x00, 0x00, 0x00, 0x00, 0x00, 0x00, 0x00, 0x00, 0x00, 0x00, 0x11, 0x25, 0x00, 0x05, 0x36


//--------------------- .nv.constant0.matmul_kernel --------------------------
	.section	.nv.constant0.matmul_kernel,"a",@progbits
	.sectionflags	@""
	.align	4
.nv.constant0.matmul_kernel:
	.zero		432


//--------------------- .text.matmul_kernel       --------------------------
	.section	.text.matmul_kernel,"ax",@progbits
	.sectioninfo	@"SHI_REGISTERS=32"
	.align	128
        .global         matmul_kernel
        .type           matmul_kernel,@function
        .size           matmul_kernel,(.L_x_5 - matmul_kernel)
        .other          matmul_kernel,@"STO_CUDA_ENTRY STV_DEFAULT"
matmul_kernel:
.text.matmul_kernel:
[----:B------:R-:W-:-:S04]  /*0000*/  IMAD.MOV.U32 R1, RZ, RZ, c[0x0][0x28] ;  /* 0x00000a00ff017624 */ /* 0x000fc800078e00ff */
[----:B------:R-:W-:Y:S01]  /*0010*/  IMAD.MOV.U32 R0, RZ, RZ, c[0x0][0x17c] ;  /* 0x00005f00ff007624 */ /* 0x000fe200078e00ff */
[----:B------:R-:W-:Y:S01]  /*0020*/  IADD3 R1, R1, -0x5980, RZ ;  /* 0xffffa68001017810 */ /* 0x000fe20007ffe0ff */
[----:B------:R-:W0:Y:S01]  /*0030*/  S2R R12, SR_TID.X ;  /* 0x00000000000c7919 */ /* 0x000e220000002100 */
[----:B------:R-:W-:Y:S02]  /*0040*/  ULDC.64 UR6, c[0x0][0x118] ;  /* 0x0000460000067ab9 */ /* 0x000fe40000000a00 */
[----:B------:R-:W-:-:S04]  /*0050*/  IADD3 R0, R0, 0x1ff, RZ ;  /* 0x000001ff00007810 */ /* 0x000fc80007ffe0ff */
[----:B------:R-:W-:-:S04]  /*0060*/  SHF.R.S32.HI R3, RZ, 0x1f, R0 ;  /* 0x0000001fff037819 */ /* 0x000fc80000011400 */
[----:B------:R-:W-:-:S04]  /*0070*/  LEA.HI R3, R3, R0, RZ, 0x9 ;  /* 0x0000000003037211 */ /* 0x000fc800078f48ff */
[----:B------:R-:W-:Y:S02]  /*0080*/  SHF.R.S32.HI R0, RZ, 0x9, R3 ;  /* 0x00000009ff007819 */ /* 0x000fe40000011403 */
[----:B------:R-:W1:Y:S03]  /*0090*/  S2R R3, SR_CTAID.X ;  /* 0x0000000000037919 */ /* 0x000e660000002500 */
[----:B------:R-:W-:Y:S01]  /*00a0*/  IMAD.SHL.U32 R0, R0, 0x8, RZ ;  /* 0x0000000800007824 */ /* 0x000fe200078e00ff */
[----:B0-----:R-:W-:-:S04]  /*00b0*/  LOP3.LUT R15, R12, 0x3f, RZ, 0xc0, !PT ;  /* 0x0000003f0c0f7812 */ /* 0x001fc800078ec0ff */
[-C--:B------:R-:W-:Y:S02]  /*00c0*/  IABS R7, R0.reuse ;  /* 0x0000000000077213 */ /* 0x080fe40000000000 */
[----:B------:R-:W-:Y:S02]  /*00d0*/  IABS R10, R0 ;  /* 0x00000000000a7213 */ /* 0x000fe40000000000 */
[----:B------:R-:W0:Y:S01]  /*00e0*/  I2F.RP R2, R7 ;  /* 0x0000000700027306 */ /* 0x000e220000209400 */
[----:B-1----:R-:W-:-:S07]  /*00f0*/  IABS R8, R3 ;  /* 0x0000000300087213 */ /* 0x002fce0000000000 */
[----:B0-----:R-:W0:Y:S02]  /*0100*/  MUFU.RCP R2, R2 ;  /* 0x0000000200027308 */ /* 0x001e240000001000 */
[----:B0-----:R-:W-:Y:S01]  /*0110*/  IADD3 R4, R2, 0xffffffe, RZ ;  /* 0x0ffffffe02047810 */ /* 0x001fe20007ffe0ff */
[----:B------:R-:W-:-:S05]  /*0120*/  IMAD.MOV R2, RZ, RZ, -R10 ;  /* 0x000000ffff027224 */ /* 0x000fca00078e0a0a */
[----:B------:R0:W1:Y:S02]  /*0130*/  F2I.FTZ.U32.TRUNC.NTZ R5, R4 ;  /* 0x0000000400057305 */ /* 0x000064000021f000 */
[----:B0-----:R-:W-:Y:S02]  /*0140*/  IMAD.MOV.U32 R4, RZ, RZ, RZ ;  /* 0x000000ffff047224 */ /* 0x001fe400078e00ff */
[----:B-1----:R-:W-:-:S04]  /*0150*/  IMAD.MOV R6, RZ, RZ, -R5 ;  /* 0x000000ffff067224 */ /* 0x002fc800078e0a05 */
[----:B------:R-:W-:Y:S02]  /*0160*/  IMAD R9, R6, R7, RZ ;  /* 0x0000000706097224 */ /* 0x000fe400078e02ff */
[----:B------:R-:W-:Y:S02]  /*0170*/  IMAD.MOV.U32 R6, RZ, RZ, R8 ;  /* 0x000000ffff067224 */ /* 0x000fe400078e0008 */
[----:B------:R-:W-:-:S06]  /*0180*/  IMAD.HI.U32 R5, R5, R9, R4 ;  /* 0x0000000905057227 */ /* 0x000fcc00078e0004 */
[----:B------:R-:W-:-:S04]  /*0190*/  IMAD.HI.U32 R5, R5, R6, RZ ;  /* 0x0000000605057227 */ /* 0x000fc800078e00ff */
[----:B------:R-:W-:-:S05]  /*01a0*/  IMAD R2, R5, R2, R6 ;  /* 0x0000000205027224 */ /* 0x000fca00078e0206 */
[----:B------:R-:W-:-:S13]  /*01b0*/  ISETP.GT.U32.AND P1, PT, R7, R2, PT ;  /* 0x000000020700720c */ /* 0x000fda0003f24070 */
[----:B------:R-:W-:Y:S01]  /*01c0*/  @!P1 IMAD.IADD R2, R2, 0x1, -R7 ;  /* 0x0000000102029824 */ /* 0x000fe200078e0a07 */
[----:B------:R-:W-:Y:S02]  /*01d0*/  @!P1 IADD3 R5, R5, 0x1, RZ ;  /* 0x0000000105059810 */ /* 0x000fe40007ffe0ff */
[----:B------:R-:W-:Y:S02]  /*01e0*/  ISETP.NE.AND P1, PT, R0, RZ, PT ;  /* 0x000000ff0000720c */ /* 0x000fe40003f25270 */
[----:B------:R-:W-:Y:S02]  /*01f0*/  ISETP.GE.U32.AND P0, PT, R2, R7, PT ;  /* 0x000000070200720c */ /* 0x000fe40003f06070 */
[----:B------:R-:W-:-:S04]  /*0200*/  LOP3.LUT R2, R3, R0, RZ, 0x3c, !PT ;  /* 0x0000000003027212 */ /* 0x000fc800078e3cff */
[----:B------:R-:W-:Y:S01]  /*0210*/  ISETP.GE.AND P2, PT, R2, RZ, PT ;  /* 0x000000ff0200720c */ /* 0x000fe20003f46270 */
[----:B------:R-:W-:-:S05]  /*0220*/  IMAD.MOV.U32 R2, RZ, RZ, c[0x0][0x178] ;  /* 0x00005e00ff027624 */ /* 0x000fca00078e00ff */
[----:B------:R-:W-:Y:S02]  /*0230*/  IADD3 R2, R2, 0x3f, RZ ;  /* 0x0000003f02027810 */ /* 0x000fe40007ffe0ff */
[----:B------:R-:W-:-:S05]  /*0240*/  @P0 IADD3 R5, R5, 0x1, RZ ;  /* 0x0000000105050810 */ /* 0x000fca0007ffe0ff */
[----:B------:R-:W-:Y:S01]  /*0250*/  IMAD.MOV.U32 R4, RZ, RZ, R5 ;  /* 0x000000ffff047224 */ /* 0x000fe200078e0005 */
[----:B------:R-:W-:-:S03]  /*0260*/  SHF.R.S32.HI R5, RZ, 0x1f, R2 ;  /* 0x0000001fff057819 */ /* 0x000fc60000011402 */
[----:B------:R-:W-:Y:S01]  /*0270*/  @!P2 IMAD.MOV R4, RZ, RZ, -R4 ;  /* 0x000000ffff04a224 */ /* 0x000fe200078e0a04 */
[----:B------:R-:W-:Y:S02]  /*0280*/  @!P1 LOP3.LUT R4, RZ, R0, RZ, 0x33, !PT ;  /* 0x00000000ff049212 */ /* 0x000fe400078e33ff */
[----:B------:R-:W-:-:S03]  /*0290*/  LEA.HI R5, R5, R2, RZ, 0x6 ;  /* 0x0000000205057211 */ /* 0x000fc600078f30ff */
[----:B------:R-:W-:Y:S02]  /*02a0*/  IMAD.SHL.U32 R2, R4, 0x8, RZ ;  /* 0x0000000804027824 */ /* 0x000fe400078e00ff */
[----:B------:R-:W-:-:S03]  /*02b0*/  IMAD.MOV R4, RZ, RZ, -R4 ;  /* 0x000000ffff047224 */ /* 0x000fc600078e0a04 */
[----:B------:R-:W-:Y:S01]  /*02c0*/  LEA.HI.SX32 R5, R5, -R2, 0x1a ;  /* 0x8000000205057211 */ /* 0x000fe200078fd2ff */
[----:B------:R-:W-:Y:S02]  /*02d0*/  IMAD R13, R0, R4, R3 ;  /* 0x00000004000d7224 */ /* 0x000fe400078e0203 */
[----:B------:R-:W-:Y:S01]  /*02e0*/  IMAD.MOV.U32 R4, RZ, RZ, RZ ;  /* 0x000000ffff047224 */ /* 0x000fe200078e00ff */
[----:B------:R-:W-:Y:S02]  /*02f0*/  IMNMX R6, R5, 0x8, PT ;  /* 0x0000000805067817 */ /* 0x000fe40003800200 */
[----:B------:R-:W-:Y:S02]  /*0300*/  IABS R11, R13 ;  /* 0x0000000d000b7213 */ /* 0x000fe40000000000 */
[----:B------:R-:W-:-:S04]  /*0310*/  IABS R9, R6 ;  /* 0x0000000600097213 */ /* 0x000fc80000000000 */
[----:B------:R-:W0:Y:S08]  /*0320*/  I2F.RP R7, R9 ;  /* 0x0000000900077306 */ /* 0x000e300000209400 */
[----:B0-----:R-:W0:Y:S02]  /*0330*/  MUFU.RCP R7, R7 ;  /* 0x0000000700077308 */ /* 0x001e240000001000 */
[----:B0-----:R-:W-:-:S06]  /*0340*/  IADD3 R5, R7, 0xffffffe, RZ ;  /* 0x0ffffffe07057810 */ /* 0x001fcc0007ffe0ff */
[----:B------:R-:W0:Y:S02]  /*0350*/  F2I.FTZ.U32.TRUNC.NTZ R5, R5 ;  /* 0x0000000500057305 */ /* 0x000e24000021f000 */
[----:B0-----:R-:W-:-:S04]  /*0360*/  IMAD.MOV R8, RZ, RZ, -R5 ;  /* 0x000000ffff087224 */ /* 0x001fc800078e0a05 */
[----:B------:R-:W-:-:S04]  /*0370*/  IMAD.MOV.U32 R0, RZ, RZ, R8 ;  /* 0x000000ffff007224 */ /* 0x000fc800078e0008 */
[----:B------:R-:W-:Y:S01]  /*0380*/  IMAD R3, R0, R9, RZ ;  /* 0x0000000900037224 */ /* 0x000fe200078e02ff */
[----:B------:R-:W-:-:S03]  /*0390*/  IABS R0, R6 ;  /* 0x0000000600007213 */ /* 0x000fc60000000000 */
[----:B------:R-:W-:-:S04]  /*03a0*/  IMAD.HI.U32 R4, R5, R3, R4 ;  /* 0x0000000305047227 */ /* 0x000fc800078e0004 */
[----:B------:R-:W-:Y:S02]  /*03b0*/  IMAD.MOV R0, RZ, RZ, -R0 ;  /* 0x000000ffff007224 */ /* 0x000fe400078e0a00 */
        /* <DEDUP_REMOVED lines=9> */
[----:B------:R-:W-:-:S05]  /*0450*/  IMAD.MOV.U32 R0, RZ, RZ, 0x3f ;  /* 0x0000003fff007424 */ /* 0x000fca00078e00ff */
[----:B------:R-:W-:Y:S02]  /*0460*/  IADD3 R16, R0, c[0x0][0x180], RZ ;  /* 0x0000600000107a10 */ /* 0x000fe40007ffe0ff */
[----:B------:R-:W-:Y:S02]  /*0470*/  @P0 IADD3 R4, R4, 0x1, RZ ;  /* 0x0000000104040810 */ /* 0x000fe40007ffe0ff */
[----:B------:R-:W-:-:S03]  /*0480*/  ISETP.GT.AND P0, PT, R16, 0x3f, PT ;  /* 0x0000003f1000780c */ /* 0x000fc60003f04270 */
[----:B------:R-:W-:Y:S01]  /*0490*/  @!P2 IMAD.MOV R4, RZ, RZ, -R4 ;  /* 0x000000ffff04a224 */ /* 0x000fe200078e0a04 */
[----:B------:R-:W-:-:S05]  /*04a0*/  @!P1 LOP3.LUT R4, RZ, R6, RZ, 0x33, !PT ;  /* 0x00000006ff049212 */ /* 0x000fca00078e33ff */
[----:B------:R-:W-:Y:S02]  /*04b0*/  IMAD.MOV R3, RZ, RZ, -R4 ;  /* 0x000000ffff037224 */ /* 0x000fe400078e0a04 */
[----:B------:R-:W-:Y:S02]  /*04c0*/  IMAD.SHL.U32 R14, R4, 0x200, RZ ;  /* 0x00000200040e7824 */ /* 0x000fe400078e00ff */
[----:B------:R-:W-:-:S03]  /*04d0*/  IMAD R3, R6, R3, R13 ;  /* 0x0000000306037224 */ /* 0x000fc600078e020d */
[----:B------:R-:W-:Y:S01]  /*04e0*/  IADD3 R4, R14, 0x1, RZ ;  /* 0x000000010e047810 */ /* 0x000fe20007ffe0ff */
[----:B------:R-:W-:Y:S01]  /*04f0*/  IMAD.IADD R0, R2, 0x1, R3 ;  /* 0x0000000102007824 */ /* 0x000fe200078e0203 */
[C---:B------:R-:W-:Y:S01]  /*0500*/  IADD3 R3, R14.reuse, 0x2, RZ ;  /* 0x000000020e037810 */ /* 0x040fe20007ffe0ff */
[----:B------:R-:W-:Y:S01]  /*0510*/  STL [R1+0x9c8], R14 ;  /* 0x0009c80e01007387 */ /* 0x000fe20000100800 */
[C---:B------:R-:W-:Y:S02]  /*0520*/  IADD3 R2, R14.reuse, 0x3, RZ ;  /* 0x000000030e027810 */ /* 0x040fe40007ffe0ff */
[C---:B------:R-:W-:Y:S01]  /*0530*/  IADD3 R29, R14.reuse, 0x1ed, RZ ;  /* 0x000001ed0e1d7810 */ /* 0x040fe20007ffe0ff */
[----:B------:R0:W-:Y:S01]  /*0540*/  STL [R1+0x1fcc], R4 ;  /* 0x001fcc0401007387 */ /* 0x0001e20000100800 */
[C---:B------:R-:W-:Y:S02]  /*0550*/  IADD3 R28, R14.reuse, 0x1f1, RZ ;  /* 0x000001f10e1c7810 */ /* 0x040fe40007ffe0ff */
[C---:B------:R-:W-:Y:S01]  /*0560*/  IADD3 R5, R14.reuse, 0x1fc, RZ ;  /* 0x000001fc0e057810 */ /* 0x040fe20007ffe0ff */
[----:B------:R1:W-:Y:S04]  /*0570*/  STL [R1+0x1fd0], R3 ;  /* 0x001fd00301007387 */ /* 0x0003e80000100800 */
[----:B------:R2:W-:Y:S01]  /*0580*/  STL [R1+0x1fd4], R2 ;  /* 0x001fd40201007387 */ /* 0x0005e20000100800 */
[----:B0-----:R-:W-:-:S02]  /*0590*/  IADD3 R4, R14, 0x4, RZ ;  /* 0x000000040e047810 */ /* 0x001fc40007ffe0ff */
[----:B-1----:R-:W-:-:S03]  /*05a0*/  IADD3 R3, R14, 0x5, RZ ;  /* 0x000000050e037810 */ /* 0x002fc60007ffe0ff */
[----:B------:R0:W-:Y:S01]  /*05b0*/  STL [R1+0x1fd8], R4 ;  /* 0x001fd80401007387 */ /* 0x0001e20000100800 */
[----:B--2---:R-:W-:-:S03]  /*05c0*/  IADD3 R2, R14, 0x6, RZ ;  /* 0x000000060e027810 */ /* 0x004fc60007ffe0ff */
[----:B------:R1:W-:Y:S04]  /*05d0*/  STL [R1+0x1fdc], R3 ;  /* 0x001fdc0301007387 */ /* 0x0003e80000100800 */
[----:B------:R2:W-:Y:S01]  /*05e0*/  STL [R1+0x1fe0], R2 ;  /* 0x001fe00201007387 */ /* 0x0005e20000100800 */
[C---:B0-----:R-:W-:Y:S02]  /*05f0*/  IADD3 R4, R14.reuse, 0x7, RZ ;  /* 0x000000070e047810 */ /* 0x041fe40007ffe0ff */
        /* <DEDUP_REMOVED lines=944> */
[----:B--2---:R-:W-:Y:S01]  /*4100*/  IMAD R2, R0, 0x40, R15 ;  /* 0x0000004000027824 */ /* 0x004fe200078e020f */
[C---:B------:R-:W-:Y:S02]  /*4110*/  IADD3 R0, R14.reuse, 0x1e0, RZ ;  /* 0x000001e00e007810 */ /* 0x040fe40007ffe0ff */
[----:B------:R1:W-:Y:S04]  /*4120*/  STL [R1+0x2748], R3 ;  /* 0x0027480301007387 */ /* 0x0003e80000100800 */
[----:B------:R2:W-:Y:S01]  /*4130*/  STL [R1+0x1fc8], R2 ;  /* 0x001fc80201007387 */ /* 0x0005e20000100800 */
[----:B0-----:R-:W-:-:S03]  /*4140*/  IADD3 R4, R14, 0x1f7, RZ ;  /* 0x000001f70e047810 */ /* 0x001fc60007ffe0ff */
[----:B------:R0:W-:Y:S01]  /*4150*/  STL [R1+0x2744], R0 ;  /* 0x0027440001007387 */ /* 0x0001e20000100800 */
[C---:B-1----:R-:W-:Y:S02]  /*4160*/  IADD3 R3, R14.reuse, 0x1e1, RZ ;  /* 0x000001e10e037810 */ /* 0x042fe40007ffe0ff */
[----:B--2---:R-:W-:-:S03]  /*4170*/  IADD3 R2, R14, 0x1e2, RZ ;  /* 0x000001e20e027810 */ /* 0x004fc60007ffe0ff */
[----:B------:R1:W-:Y:S01]  /*4180*/  STL [R1+0x2754], R3 ;  /* 0x0027540301007387 */ /* 0x0003e20000100800 */
[----:B0-----:R-:W-:-:S03]  /*4190*/  IADD3 R0, R14, 0x1e3, RZ ;  /* 0x000001e30e007810 */ /* 0x001fc60007ffe0ff */
[----:B------:R0:W-:Y:S04]  /*41a0*/  STL [R1+0x2750], R2 ;  /* 0x0027500201007387 */ /* 0x0001e80000100800 */
[----:B------:R2:W-:Y:S01]  /*41b0*/  STL [R1+0x2760], R0 ;  /* 0x0027600001007387 */ /* 0x0005e20000100800 */
[C---:B-1----:R-:W-:Y:S02]  /*41c0*/  IADD3 R3, R14.reuse, 0x1e4, RZ ;  /* 0x000001e40e037810 */ /* 0x042fe40007ffe0ff */
[----:B0-----:R-:W-:-:S03]  /*41d0*/  IADD3 R2, R14, 0x1e5, RZ ;  /* 0x000001e50e027810 */ /* 0x001fc60007ffe0ff */
        /* <DEDUP_REMOVED lines=20> */
[----:B------:R-:W-:Y:S04]  /*4320*/  STL [R1+0x2788], R29 ;  /* 0x0027881d01007387 */ /* 0x000fe80000100800 */
[----:B------:R1:W-:Y:S01]  /*4330*/  STL [R1+0x2790], R2 ;  /* 0x0027900201007387 */ /* 0x0003e20000100800 */
[----:B0-----:R-:W-:-:S03]  /*4340*/  IADD3 R3, R14, 0x1f2, RZ ;  /* 0x000001f20e037810 */ /* 0x001fc60007ffe0ff */
[----:B------:R0:W-:Y:S04]  /*4350*/  STL [R1+0x278c], R0 ;  /* 0x00278c0001007387 */ /* 0x0001e80000100800 */
[----:B------:R2:W-:Y:S01]  /*4360*/  STL [R1+0x2794], R3 ;  /* 0x0027940301007387 */ /* 0x0005e20000100800 */
[----:B-1----:R-:W-:-:S03]  /*4370*/  IADD3 R2, R14, 0x1f4, RZ ;  /* 0x000001f40e027810 */ /* 0x002fc60007ffe0ff */
[----:B------:R-:W-:Y:S01]  /*4380*/  STL [R1+0x2798], R28 ;  /* 0x0027981c01007387 */ /* 0x000fe20000100800 */
[C---:B0-----:R-:W-:Y:S02]  /*4390*/  IADD3 R0, R14.reuse, 0x1f3, RZ ;  /* 0x000001f30e007810 */ /* 0x041fe40007ffe0ff */
[----:B--2---:R-:W-:-:S03]  /*43a0*/  IADD3 R3, R14, 0x1f8, RZ ;  /* 0x000001f80e037810 */ /* 0x004fc60007ffe0ff */
[----:B------:R0:W-:Y:S04]  /*43b0*/  STL [R1+0x279c], R0 ;  /* 0x00279c0001007387 */ /* 0x0001e80000100800 */
[----:B------:R1:W-:Y:S01]  /*43c0*/  STL [R1+0x27a0], R2 ;  /* 0x0027a00201007387 */ /* 0x0003e20000100800 */
[C---:B0-----:R-:W-:Y:S02]  /*43d0*/  IADD3 R0, R14.reuse, 0x1f5, RZ ;  /* 0x000001f50e007810 */ /* 0x041fe40007ffe0ff */
[----:B-1----:R-:W-:-:S03]  /*43e0*/  IADD3 R2, R14, 0x1f6, RZ ;  /* 0x000001f60e027810 */ /* 0x002fc60007ffe0ff */
[----:B------:R0:W-:Y:S04]  /*43f0*/  STL [R1+0x27a8], R0 ;  /* 0x0027a80001007387 */ /* 0x0001e80000100800 */
[----:B------:R1:W-:Y:S04]  /*4400*/  STL [R1+0x27b4], R4 ;  /* 0x0027b40401007387 */ /* 0x0003e80000100800 */
[----:B------:R-:W-:Y:S01]  /*4410*/  STL [R1+0x27ac], R2 ;  /* 0x0027ac0201007387 */ /* 0x000fe20000100800 */
[----:B0-----:R-:W-:-:S03]  /*4420*/  IADD3 R0, R14, 0x1f9, RZ ;  /* 0x000001f90e007810 */ /* 0x001fc60007ffe0ff */
[----:B------:R0:W-:Y:S01]  /*4430*/  STL [R1+0x27b8], R3 ;  /* 0x0027b80301007387 */ /* 0x0001e20000100800 */
[----:B-1----:R-:W-:-:S03]  /*4440*/  IADD3 R4, R14, 0x1fe, RZ ;  /* 0x000001fe0e047810 */ /* 0x002fc60007ffe0ff */
[----:B------:R1:W-:Y:S01]  /*4450*/  STL [R1+0x27c0], R0 ;  /* 0x0027c00001007387 */ /* 0x0003e20000100800 */
[C---:B0-----:R-:W-:Y:S02]  /*4460*/  IADD3 R3, R14.reuse, 0x1fa, RZ ;  /* 0x000001fa0e037810 */ /* 0x041fe40007ffe0ff */
[----:B-1----:R-:W-:-:S03]  /*4470*/  IADD3 R0, R14, 0x1fb, RZ ;  /* 0x000001fb0e007810 */ /* 0x002fc60007ffe0ff */
[----:B------:R0:W-:Y:S04]  /*4480*/  STL [R1+0x27c4], R3 ;  /* 0x0027c40301007387 */ /* 0x0001e80000100800 */
[----:B------:R-:W-:Y:S04]  /*4490*/  STL [R1+0x27b0], R5 ;  /* 0x0027b00501007387 */ /* 0x000fe80000100800 */
[----:B------:R-:W-:Y:S01]  /*44a0*/  STL [R1+0x27bc], R0 ;  /* 0x0027bc0001007387 */ /* 0x000fe20000100800 */
[----:B0-----:R-:W-:-:S05]  /*44b0*/  IADD3 R3, R14, 0x1fd, RZ ;  /* 0x000001fd0e037810 */ /* 0x001fca0007ffe0ff */
[----:B------:R0:W-:Y:S04]  /*44c0*/  STL [R1+0x27a4], R3 ;  /* 0x0027a40301007387 */ /* 0x0001e80000100800 */
[----:B------:R1:W-:Y:S01]  /*44d0*/  STL [R1+0x2758], R4 ;  /* 0x0027580401007387 */ /* 0x0003e20000100800 */
[----:B0-----:R-:W-:-:S05]  /*44e0*/  IADD3 R3, R14, 0x1ff, RZ ;  /* 0x000001ff0e037810 */ /* 0x001fca0007ffe0ff */
[----:B------:R1:W-:Y:S01]  /*44f0*/  STL [R1+0x274c], R3 ;  /* 0x00274c0301007387 */ /* 0x0003e20000100800 */
[----:B------:R-:W-:Y:S05]  /*4500*/  @P0 BRA `(.L_x_0) ;  /* 0x00000f7000000947 */ /* 0x000fea0003800000 */
[----:B------:R-:W-:Y:S01]  /*4510*/  IMAD.SHL.U32 R0, R12, 0x20, RZ ;  /* 0x000000200c007824 */ /* 0x000fe200078e00ff */
[----:B------:R-:W-:Y:S01]  /*4520*/  CS2R R24, SRZ ;  /* 0x0000000000187805 */ /* 0x000fe2000001ff00 */
[----:B------:R-:W-:Y:S01]  /*4530*/  CS2R R26, SRZ ;  /* 0x00000000001a7805 */ /* 0x000fe2000001ff00 */
[----:B------:R-:W-:Y:S01]  /*4540*/  CS2R R20, SRZ ;  /* 0x0000000000147805 */ /* 0x000fe2000001ff00 */
[----:B------:R-:W-:Y:S01]  /*4550*/  CS2R R22, SRZ ;  /* 0x0000000000167805 */ /* 0x000fe2000001ff00 */
[----:B------:R0:W-:Y:S01]  /*4560*/  STL [R1+0x1fb8], R0 ;  /* 0x001fb80001007387 */ /* 0x0001e20000100800 */
[----:B------:R-:W-:Y:S01]  /*4570*/  CS2R R16, SRZ ;  /* 0x0000000000107805 */ /* 0x000fe2000001ff00 */
[----:B------:R-:W-:Y:S01]  /*4580*/  CS2R R18, SRZ ;  /* 0x0000000000127805 */ /* 0x000fe2000001ff00 */
[----:B------:R-:W-:Y:S01]  /*4590*/  CS2R R12, SRZ ;  /* 0x00000000000c7805 */ /* 0x000fe2000001ff00 */
[----:B------:R0:W-:Y:S01]  /*45a0*/  STL [R1], RZ ;  /* 0x000000ff01007387 */ /* 0x0001e20000100800 */
[----:B------:R-:W-:Y:S01]  /*45b0*/  CS2R R14, SRZ ;  /* 0x00000000000e7805 */ /* 0x000fe2000001ff00 */
[----:B------:R-:W-:Y:S01]  /*45c0*/  CS2R R8, SRZ ;  /* 0x0000000000087805 */ /* 0x000fe2000001ff00 */
[----:B------:R-:W-:Y:S01]  /*45d0*/  CS2R R10, SRZ ;  /* 0x00000000000a7805 */ /* 0x000fe2000001ff00 */
[----:B------:R0:W-:Y:S01]  /*45e0*/  STL [R1+0x4], RZ ;  /* 0x000004ff01007387 */ /* 0x0001e20000100800 */
[----:B-1----:R-:W-:Y:S01]  /*45f0*/  CS2R R4, SRZ ;  /* 0x0000000000047805 */ /* 0x002fe2000001ff00 */
[----:B------:R-:W-:-:S02]  /*4600*/  CS2R R6, SRZ ;  /* 0x0000000000067805 */ /* 0x000fc4000001ff00 */
[----:B------:R0:W-:Y:S04]  /*4610*/  STL [R1+0x8], RZ ;  /* 0x000008ff01007387 */ /* 0x0001e80000100800 */
        /* <DEDUP_REMOVED lines=228> */
[----:B------:R0:W-:Y:S01]  /*5460*/  STL [R1+0xa3c], RZ ;  /* 0x000a3cff01007387 */ /* 0x0001e20000100800 */
[----:B------:R-:W-:Y:S05]  /*5470*/  BRA `(.L_x_1) ;  /* 0x0008aed000007947 */ /* 0x000fea0003800000 */
.L_x_0:
[----:B------:R-:W-:Y:S01]  /*5480*/  IABS R10, c[0x0][0x178] ;  /* 0x00005e00000a7a13 */ /* 0x000fe20000000000 */
[----:B------:R-:W-:Y:S01]  /*5490*/  IMAD.MOV.U32 R27, RZ, RZ, R2 ;  /* 0x000000ffff1b7224 */ /* 0x000fe200078e0002 */
[----:B------:R-:W2:Y:S01]  /*54a0*/  LDL R22, [R1+0x27c0] ;  /* 0x0027c00001167983 */ /* 0x000ea20000100800 */
[----:B------:R-:W-:Y:S01]  /*54b0*/  IMAD.MOV.U32 R11, RZ, RZ, R29 ;  /* 0x000000ffff0b7224 */ /* 0x000fe200078e001d */
[----:B------:R-:W0:Y:S01]  /*54c0*/  I2F.RP R2, R10 ;  /* 0x0000000a00027306 */ /* 0x000e220000209400 */
[----:B------:R-:W-:Y:S01]  /*54d0*/  IABS R29, c[0x0][0x17c] ;  /* 0x00005f00001d7a13 */ /* 0x000fe20000000000 */
[----:B------:R-:W-:Y:S01]  /*54e0*/  IMAD.MOV.U32 R21, RZ, RZ, R0 ;  /* 0x000000ffff157224 */ /* 0x000fe200078e0000 */
[----:B------:R-:W3:Y:S04]  /*54f0*/  LDL R16, [R1+0x27b4] ;  /* 0x0027b40001107983 */ /* 0x000ee80000100800 */
[----:B------:R-:W4:Y:S01]  /*5500*/  LDL R8, [R1+0x2758] ;  /* 0x0027580001087983 */ /* 0x000f220000100800 */
[----:B------:R-:W5:Y:S03]  /*5510*/  I2F.RP R0, R29 ;  /* 0x0000001d00007306 */ /* 0x000f660000209400 */
[----:B------:R-:W4:Y:S04]  /*5520*/  LDL R25, [R1+0x27b0] ;  /* 0x0027b00001197983 */ /* 0x000f280000100800 */
[----:B------:R-:W4:Y:S01]  /*5530*/  LDL R19, [R1+0x27a0] ;  /* 0x0027a00001137983 */ /* 0x000f220000100800 */
[----:B0-----:R-:W0:Y:S03]  /*5540*/  MUFU.RCP R2, R2 ;  /* 0x0000000200027308 */ /* 0x001e260000001000 */
[----:B------:R-:W4:Y:S04]  /*5550*/  LDL R9, [R1+0x2784] ;  /* 0x0027840001097983 */ /* 0x000f280000100800 */
[----:B------:R-:W4:Y:S01]  /*5560*/  LDL R7, [R1+0x279c] ;  /* 0x00279c0001077983 */ /* 0x000f220000100800 */
[----:B-----5:R-:W5:Y:S01]  /*5570*/  MUFU.RCP R0, R0 ;  /* 0x0000000000007308 */ /* 0x020f620000001000 */
[----:B------:R-:W-:-:S02]  /*5580*/  IMAD.MOV.U32 R26, RZ, RZ, R3 ;  /* 0x000000ffff1a7224 */ /* 0x000fc400078e0003 */
[----:B------:R-:W4:Y:S04]  /*5590*/  LDL R24, [R1+0x27c4] ;  /* 0x0027c40001187983 */ /* 0x000f280000100800 */
[----:B------:R-:W4:Y:S01]  /*55a0*/  LDL R13, [R1+0x27b8] ;  /* 0x0027b800010d7983 */ /* 0x000f220000100800 */
[----:B0-----:R-:W-:-:S03]  /*55b0*/  IADD3 R2, R2, 0xffffffe, RZ ;  /* 0x0ffffffe02027810 */ /* 0x001fc60007ffe0ff */
[----:B------:R-:W4:Y:S01]  /*55c0*/  LDL R20, [R1+0x27a8] ;  /* 0x0027a80001147983 */ /* 0x000f220000100800 */
[----:B-1----:R-:W0:Y:S03]  /*55d0*/  F2I.FTZ.U32.TRUNC.NTZ R3, R2 ;  /* 0x0000000200037305 */ /* 0x002e26000021f000 */
[----:B------:R-:W4:Y:S01]  /*55e0*/  LDL R23, [R1+0x2794] ;  /* 0x0027940001177983 */ /* 0x000f220000100800 */
[----:B-----5:R-:W-:-:S03]  /*55f0*/  IADD3 R0, R0, 0xffffffe, RZ ;  /* 0x0ffffffe00007810 */ /* 0x020fc60007ffe0ff */
[----:B------:R-:W5:Y:S01]  /*5600*/  LDL R18, [R1+0x2790] ;  /* 0x0027900001127983 */ /* 0x000f620000100800 */
[----:B------:R1:W0:Y:S03]  /*5610*/  F2I.FTZ.U32.TRUNC.NTZ R5, R0 ;  /* 0x0000000000057305 */ /* 0x000226000021f000 */
[----:B------:R-:W5:Y:S04]  /*5620*/  LDL R17, [R1+0x278c] ;  /* 0x00278c0001117983 */ /* 0x000f680000100800 */
[----:B------:R-:W5:Y:S04]  /*5630*/  LDL R12, [R1+0x277c] ;  /* 0x00277c00010c7983 */ /* 0x000f680000100800 */
[----:B-1----:R-:W5:Y:S01]  /*5640*/  LDL R0, [R1+0x1fc8] ;  /* 0x001fc80001007983 */ /* 0x002f620000100800 */
[----:B0-----:R-:W-:-:S02]  /*5650*/  IMAD.MOV R6, RZ, RZ, -R3 ;  /* 0x000000ffff067224 */ /* 0x001fc400078e0a03 */
[----:B------:R-:W-:Y:S01]  /*5660*/  IMAD.MOV.U32 R2, RZ, RZ, RZ ;  /* 0x000000ffff027224 */ /* 0x000fe200078e00ff */
[----:B------:R-:W5:Y:S01]  /*5670*/  LDL R15, [R1+0x2780] ;  /* 0x00278000010f7983 */ /* 0x000f620000100800 */
[----:B------:R-:W-:-:S03]  /*5680*/  IMAD R6, R6, R10, RZ ;  /* 0x0000000a06067224 */ /* 0x000fc600078e02ff */
[----:B------:R-:W5:Y:S01]  /*5690*/  LDL R14, [R1+0x2774] ;  /* 0x00277400010e7983 */ /* 0x000f620000100800 */
[----:B------:R-:W-:-:S03]  /*56a0*/  IMAD.HI.U32 R6, R3, R6, R2 ;  /* 0x0000000603067227 */ /* 0x000fc600078e0002 */
[----:B------:R-:W5:Y:S01]  /*56b0*/  LDL R3, [R1+0x27a4] ;  /* 0x0027a40001037983 */ /* 0x000f620000100800 */
[----:B------:R-:W-:Y:S01]  /*56c0*/  IABS R2, R26 ;  /* 0x0000001a00027213 */ /* 0x000fe20000000000 */
[----:B------:R-:W-:Y:S02]  /*56d0*/  IMAD.MOV R4, RZ, RZ, -R5 ;  /* 0x000000ffff047224 */ /* 0x000fe400078e0a05 */
[----:B------:R-:W-:Y:S02]  /*56e0*/  IMAD.MOV.U32 R26, RZ, RZ, R21 ;  /* 0x000000ffff1a7224 */ /* 0x000fe400078e0015 */
[----:B--2---:R-:W-:Y:S02]  /*56f0*/  IMAD.MOV.U32 R21, RZ, RZ, R22 ;  /* 0x000000ffff157224 */ /* 0x004fe400078e0016 */
[----:B---3--:R-:W-:Y:S02]  /*5700*/  IMAD.MOV.U32 R22, RZ, RZ, R16 ;  /* 0x000000ffff167224 */ /* 0x008fe400078e0010 */
[----:B------:R-:W-:-:S02]  /*5710*/  IMAD.MOV.U32 R16, RZ, RZ, R28 ;  /* 0x000000ffff107224 */ /* 0x000fc400078e001c */
[----:B------:R-:W-:Y:S02]  /*5720*/  IMAD R28, R4, R29, RZ ;  /* 0x0000001d041c7224 */ /* 0x000fe400078e02ff */
[----:B------:R-:W-:-:S04]  /*5730*/  IMAD.MOV.U32 R4, RZ, RZ, RZ ;  /* 0x000000ffff047224 */ /* 0x000fc800078e00ff */
[----:B------:R-:W-:Y:S01]  /*5740*/  IMAD.HI.U32 R28, R5, R28, R4 ;  /* 0x0000001c051c7227 */ /* 0x000fe200078e0004 */
[----:B----4-:R-:W-:Y:S02]  /*5750*/  IABS R8, R8 ;  /* 0x0000000800087213 */ /* 0x010fe40000000000 */
[----:B-----5:R-:W-:-:S05]  /*5760*/  IABS R0, R0 ;  /* 0x0000000000007213 */ /* 0x020fca0000000000 */
[----:B------:R-:W-:-:S04]  /*5770*/  IMAD.HI.U32 R6, R6, R0, RZ ;  /* 0x0000000006067227 */ /* 0x000fc800078e00ff */
[----:B------:R-:W-:-:S04]  /*5780*/  IMAD.MOV R4, RZ, RZ, -R6 ;  /* 0x000000ffff047224 */ /* 0x000fc800078e0a06 */
[----:B------:R-:W-:Y:S01]  /*5790*/  IMAD R0, R10, R4, R0 ;  /* 0x000000040a007224 */ /* 0x000fe200078e0200 */
[----:B------:R-:W-:Y:S02]  /*57a0*/  IABS R6, R3 ;  /* 0x0000000300067213 */ /* 0x000fe40000000000 */
[----:B------:R-:W-:Y:S01]  /*57b0*/  IABS R4, R25 ;  /* 0x0000001900047213 */ /* 0x000fe20000000000 */
[----:B------:R-:W-:Y:S01]  /*57c0*/  IMAD.MOV.U32 R25, RZ, RZ, R21 ;  /* 0x000000ffff197224 */ /* 0x000fe200078e0015 */
[----:B------:R0:W-:Y:S01]  /*57d0*/  STL [R1+0x9c0], R0 ;  /* 0x0009c00001007387 */ /* 0x0001e20000100800 */
[----:B------:R-:W-:-:S04]  /*57e0*/  IMAD.HI.U32 R3, R28, R2, RZ ;  /* 0x000000021c037227 */ /* 0x000fc800078e00ff */
[----:B------:R-:W-:Y:S02]  /*57f0*/  IMAD.MOV.U32 R21, RZ, RZ, R19 ;  /* 0x000000ffff157224 */ /* 0x000fe400078e0013 */
[----:B------:R-:W-:Y:S01]  /*5800*/  IMAD.MOV.U32 R19, RZ, RZ, R9 ;  /* 0x000000ffff137224 */ /* 0x000fe200078e0009 */
[----:B0-----:R-:W-:Y:S01]  /*5810*/  IABS R0, R26 ;  /* 0x0000001a00007213 */ /* 0x001fe20000000000 */
[----:B------:R-:W-:Y:S02]  /*5820*/  IMAD.MOV.U32 R26, RZ, RZ, R22 ;  /* 0x000000ffff1a7224 */ /* 0x000fe400078e0016 */
[----:B------:R-:W-:Y:S02]  /*5830*/  IMAD.MOV.U32 R22, RZ, RZ, R7 ;  /* 0x000000ffff167224 */ /* 0x000fe400078e0007 */
[----:B------:R-:W-:-:S04]  /*5840*/  IMAD.HI.U32 R9, R28, R8, RZ ;  /* 0x000000081c097227 */ /* 0x000fc800078e00ff */
[----:B------:R-:W-:-:S04]  /*5850*/  IMAD.HI.U32 R7, R28, R6, RZ ;  /* 0x000000061c077227 */ /* 0x000fc800078e00ff */
[----:B------:R-:W-:Y:S02]  /*5860*/  IMAD.MOV R3, RZ, RZ, -R3 ;  /* 0x000000ffff037224 */ /* 0x000fe400078e0a03 */
[----:B------:R-:W-:-:S04]  /*5870*/  IMAD.HI.U32 R5, R28, R4, RZ ;  /* 0x000000041c057227 */ /* 0x000fc800078e00ff */
[----:B------:R-:W-:Y:S02]  /*5880*/  IMAD.MOV R9, RZ, RZ, -R9 ;  /* 0x000000ffff097224 */ /* 0x000fe400078e0a09 */
[----:B------:R-:W-:Y:S02]  /*5890*/  IMAD.MOV R7, RZ, RZ, -R7 ;  /* 0x000000ffff077224 */ /* 0x000fe400078e0a07 */
[C---:B------:R-:W-:Y:S02]  /*58a0*/  IMAD R2, R29.reuse, R3, R2 ;  /* 0x000000031d027224 */ /* 0x040fe400078e0202 */
[----:B------:R-:W-:Y:S02]  /*58b0*/  IMAD.MOV R5, RZ, RZ, -R5 ;  /* 0x000000ffff057224 */ /* 0x000fe400078e0a05 */
[C---:B------:R-:W-:Y:S02]  /*58c0*/  IMAD R8, R29.reuse, R9, R8 ;  /* 0x000000091d087224 */ /* 0x040fe400078e0208 */
[----:B------:R-:W-:Y:S01]  /*58d0*/  IMAD.HI.U32 R3, R28, R0, RZ ;  /* 0x000000001c037227 */ /* 0x000fe200078e00ff */
[----:B------:R0:W-:Y:S03]  /*58e0*/  STL [R1+0x5c], R2 ;  /* 0x00005c0201007387 */ /* 0x0001e60000100800 */
[----:B------:R-:W-:-:S02]  /*58f0*/  IMAD R6, R29, R7, R6 ;  /* 0x000000071d067224 */ /* 0x000fc400078e0206 */
[----:B------:R-:W-:Y:S01]  /*5900*/  IMAD R4, R29, R5, R4 ;  /* 0x000000051d047224 */ /* 0x000fe200078e0204 */
[----:B------:R1:W-:Y:S01]  /*5910*/  STL [R1+0x58], R8 ;  /* 0x0000580801007387 */ /* 0x0003e20000100800 */
[----:B------:R-:W-:Y:S01]  /*5920*/  IMAD.MOV R3, RZ, RZ, -R3 ;  /* 0x000000ffff037224 */ /* 0x000fe200078e0a03 */
[----:B0-----:R-:W-:Y:S02]  /*5930*/  IABS R2, R24 ;  /* 0x0000001800027213 */ /* 0x001fe40000000000 */
[----:B------:R0:W-:Y:S01]  /*5940*/  STL [R1+0x54], R6 ;  /* 0x0000540601007387 */ /* 0x0001e20000100800 */
[----:B-1----:R-:W-:-:S03]  /*5950*/  IABS R8, R25 ;  /* 0x0000001900087213 */ /* 0x002fc60000000000 */
[----:B------:R1:W-:Y:S01]  /*5960*/  STL [R1+0x50], R4 ;  /* 0x0000500401007387 */ /* 0x0003e20000100800 */
[----:B0-----:R-:W-:Y:S01]  /*5970*/  IABS R6, R13 ;  /* 0x0000000d00067213 */ /* 0x001fe20000000000 */
[----:B------:R-:W-:Y:S01]  /*5980*/  IMAD R13, R29, R3, R0 ;  /* 0x000000031d0d7224 */ /* 0x000fe200078e0200 */
[----:B------:R-:W-:Y:S01]  /*5990*/  IABS R3, R26 ;  /* 0x0000001a00037213 */ /* 0x000fe20000000000 */
[----:B------:R-:W-:-:S04]  /*59a0*/  IMAD.HI.U32 R9, R28, R8, RZ ;  /* 0x000000081c097227 */ /* 0x000fc800078e00ff */
[----:B-1----:R-:W-:Y:S01]  /*59b0*/  IMAD.HI.U32 R4, R28, R2, RZ ;  /* 0x000000021c047227 */ /* 0x002fe200078e00ff */
[----:B------:R-:W-:-:S03]  /*59c0*/  IABS R0, R27 ;  /* 0x0000001b00007213 */ /* 0x000fc60000000000 */
[----:B------:R-:W-:-:S04]  /*59d0*/  IMAD.HI.U32 R7, R28, R6, RZ ;  /* 0x000000061c077227 */ /* 0x000fc800078e00ff */
[----:B------:R-:W-:Y:S02]  /*59e0*/  IMAD.MOV R4, RZ, RZ, -R4 ;  /* 0x000000ffff047224 */ /* 0x000fe400078e0a04 */
[----:B------:R-:W-:-:S04]  /*59f0*/  IMAD.HI.U32 R5, R28, R3, RZ ;  /* 0x000000031c057227 */ /* 0x000fc800078e00ff */
[----:B------:R-:W-:Y:S02]  /*5a00*/  IMAD.MOV R9, RZ, RZ, -R9 ;  /* 0x000000ffff097224 */ /* 0x000fe400078e0a09 */
[----:B------:R-:W-:Y:S02]  /*5a10*/  IMAD.MOV R7, RZ, RZ, -R7 ;  /* 0x000000ffff077224 */ /* 0x000fe400078e0a07 */
[----:B------:R-:W-:Y:S02]  /*5a20*/  IMAD R2, R29, R4, R2 ;  /* 0x000000041d027224 */ /* 0x000fe400078e0202 */
[----:B------:R-:W-:-:S04]  /*5a30*/  IMAD.HI.U32 R4, R28, R0, RZ ;  /* 0x000000001c047227 */ /* 0x000fc800078e00ff */
[----:B------:R-:W-:Y:S02]  /*5a40*/  IMAD.MOV R5, RZ, RZ, -R5 ;  /* 0x000000ffff057224 */ /* 0x000fe400078e0a05 */
[C---:B------:R-:W-:Y:S02]  /*5a50*/  IMAD R8, R29.reuse, R9, R8 ;  /* 0x000000091d087224 */ /* 0x040fe400078e0208 */
[C---:B------:R-:W-:Y:S01]  /*5a60*/  IMAD R6, R29.reuse, R7, R6 ;  /* 0x000000071d067224 */ /* 0x040fe200078e0206 */
[----:B------:R0:W-:Y:S01]  /*5a70*/  STL [R1+0x48], R2 ;  /* 0x0000480201007387 */ /* 0x0001e20000100800 */
[----:B------:R-:W-:Y:S02]  /*5a80*/  IMAD.MOV R4, RZ, RZ, -R4 ;  /* 0x000000ffff047224 */ /* 0x000fe400078e0a04 */
[C---:B------:R-:W-:Y:S01]  /*5a90*/  IMAD R3, R29.reuse, R5, R3 ;  /* 0x000000051d037224 */ /* 0x040fe200078e0203 */
[----:B------:R1:W-:Y:S01]  /*5aa0*/  STL [R1+0x44], R8 ;  /* 0x0000440801007387 */ /* 0x0003e20000100800 */
[----:B------:R-:W-:Y:S01]  /*5ab0*/  IMAD R0, R29, R4, R0 ;  /* 0x000000041d007224 */ /* 0x000fe200078e0200 */
[----:B------:R-:W-:-:S02]  /*5ac0*/  IABS R4, R23 ;  /* 0x0000001700047213 */ /* 0x000fc40000000000 */
[----:B------:R2:W-:Y:S01]  /*5ad0*/  STL [R1+0x40], R6 ;  /* 0x0000400601007387 */ /* 0x0005e20000100800 */
[----:B0-----:R-:W-:Y:S02]  /*5ae0*/  IABS R2, R20 ;  /* 0x0000001400027213 */ /* 0x001fe40000000000 */
[----:B-1----:R-:W-:Y:S01]  /*5af0*/  IABS R8, R21 ;  /* 0x0000001500087213 */ /* 0x002fe20000000000 */
[----:B------:R0:W-:Y:S01]  /*5b00*/  STL [R1+0x3c], R3 ;  /* 0x00003c0301007387 */ /* 0x0001e20000100800 */
[----:B--2---:R-:W-:-:S03]  /*5b10*/  IABS R6, R22 ;  /* 0x0000001600067213 */ /* 0x004fc60000000000 */
[----:B------:R-:W-:-:S04]  /*5b20*/  IMAD.HI.U32 R9, R28, R8, RZ ;  /* 0x000000081c097227 */ /* 0x000fc800078e00ff */
[----:B------:R-:W-:-:S04]  /*5b30*/  IMAD.HI.U32 R7, R28, R6, RZ ;  /* 0x000000061c077227 */ /* 0x000fc800078e00ff */
[----:B0-----:R-:W-:-:S04]  /*5b40*/  IMAD.HI.U32 R3, R28, R2, RZ ;  /* 0x000000021c037227 */ /* 0x001fc800078e00ff */
[----:B------:R-:W-:-:S04]  /*5b50*/  IMAD.HI.U32 R5, R28, R4, RZ ;  /* 0x000000041c057227 */ /* 0x000fc800078e00ff */
[----:B------:R-:W-:Y:S02]  /*5b60*/  IMAD.MOV R3, RZ, RZ, -R3 ;  /* 0x000000ffff037224 */ /* 0x000fe400078e0a03 */
[----:B------:R-:W-:Y:S02]  /*5b70*/  IMAD.MOV R9, RZ, RZ, -R9 ;  /* 0x000000ffff097224 */ /* 0x000fe400078e0a09 */
[----:B------:R-:W-:Y:S02]  /*5b80*/  IMAD.MOV R7, RZ, RZ, -R7 ;  /* 0x000000ffff077224 */ /* 0x000fe400078e0a07 */
[----:B------:R-:W-:Y:S02]  /*5b90*/  IMAD.MOV R5, RZ, RZ, -R5 ;  /* 0x000000ffff057224 */ /* 0x000fe400078e0a05 */
[C---:B------:R-:W-:Y:S02]  /*5ba0*/  IMAD R2, R29.reuse, R3, R2 ;  /* 0x000000031d027224 */ /* 0x040fe400078e0202 */
[----:B------:R-:W-:-:S02]  /*5bb0*/  IMAD R8, R29, R9, R8 ;  /* 0x000000091d087224 */ /* 0x000fc400078e0208 */
[C---:B------:R-:W-:Y:S01]  /*5bc0*/  IMAD R6, R29.reuse, R7, R6 ;  /* 0x000000071d067224 */ /* 0x040fe200078e0206 */
[----:B------:R0:W-:Y:S01]  /*5bd0*/  STL [R1+0x38], R0 ;  /* 0x0000380001007387 */ /* 0x0001e20000100800 */
[----:B------:R-:W-:-:S03]  /*5be0*/  IMAD R4, R29, R5, R4 ;  /* 0x000000051d047224 */ /* 0x000fc600078e0204 */
[----:B------:R1:W-:Y:S04]  /*5bf0*/  STL [R1+0x34], R2 ;  /* 0x0000340201007387 */ /* 0x0003e80000100800 */
[----:B------:R2:W-:Y:S01]  /*5c00*/  STL [R1+0x30], R8 ;  /* 0x0000300801007387 */ /* 0x0005e20000100800 */
[----:B0-----:R-:W-:-:S03]  /*5c10*/  IABS R0, R16 ;  /* 0x0000001000007213 */ /* 0x001fc60000000000 */
[----:B------:R0:W-:Y:S01]  /*5c20*/  STL [R1+0x2c], R6 ;  /* 0x00002c0601007387 */ /* 0x0001e20000100800 */
[----:B-1----:R-:W-:-:S03]  /*5c30*/  IABS R2, R17 ;  /* 0x0000001100027213 */ /* 0x002fc60000000000 */
[----:B------:R1:W-:Y:S01]  /*5c40*/  STL [R1+0x28], R4 ;  /* 0x0000280401007387 */ /* 0x0003e20000100800 */
[----:B--2---:R-:W-:-:S03]  /*5c50*/  IABS R8, R18 ;  /* 0x0000001200087213 */ /* 0x004fc60000000000 */
[----:B------:R-:W2:Y:S01]  /*5c60*/  LDL R18, [R1+0x2778] ;  /* 0x0027780001127983 */ /* 0x000ea20000100800 */
[C---:B------:R-:W-:Y:S01]  /*5c70*/  IMAD.HI.U32 R3, R28.reuse, R0, RZ ;  /* 0x000000001c037227 */ /* 0x040fe200078e00ff */
[----:B0-----:R-:W-:Y:S02]  /*5c80*/  IABS R6, R19 ;  /* 0x0000001300067213 */ /* 0x001fe40000000000 */
[----:B------:R-:W3:Y:S01]  /*5c90*/  LDL R19, [R1+0x276c] ;  /* 0x00276c0001137983 */ /* 0x000ee20000100800 */
[----:B------:R-:W-:Y:S02]  /*5ca0*/  IMAD.MOV R3, RZ, RZ, -R3 ;  /* 0x000000ffff037224 */ /* 0x000fe400078e0a03 */
[----:B-1----:R-:W-:-:S04]  /*5cb0*/  IMAD.HI.U32 R4, R28, R2, RZ ;  /* 0x000000021c047227 */ /* 0x002fc800078e00ff */
[----:B------:R-:W-:-:S04]  /*5cc0*/  IMAD.HI.U32 R9, R28, R8, RZ ;  /* 0x000000081c097227 */ /* 0x000fc800078e00ff */
[----:B------:R-:W-:-:S04]  /*5cd0*/  IMAD.HI.U32 R7, R28, R6, RZ ;  /* 0x000000061c077227 */ /* 0x000fc800078e00ff */
[C---:B------:R-:W-:Y:S02]  /*5ce0*/  IMAD R0, R29.reuse, R3, R0 ;  /* 0x000000031d007224 */ /* 0x040fe400078e0200 */
[----:B------:R-:W-:Y:S02]  /*5cf0*/  IMAD.MOV R4, RZ, RZ, -R4 ;  /* 0x000000ffff047224 */ /* 0x000fe400078e0a04 */
[----:B------:R-:W-:Y:S02]  /*5d00*/  IMAD.MOV R9, RZ, RZ, -R9 ;  /* 0x000000ffff097224 */ /* 0x000fe400078e0a09 */
[----:B------:R-:W-:Y:S01]  /*5d10*/  IMAD.MOV R7, RZ, RZ, -R7 ;  /* 0x000000ffff077224 */ /* 0x000fe200078e0a07 */
[----:B------:R-:W-:Y:S01]  /*5d20*/  IABS R3, R11 ;  /* 0x0000000b00037213 */ /* 0x000fe20000000000 */
[C---:B------:R-:W-:Y:S01]  /*5d30*/  IMAD R2, R29.reuse, R4, R2 ;  /* 0x000000041d027224 */ /* 0x040fe200078e0202 */
[----:B------:R0:W-:Y:S01]  /*5d40*/  STL [R1+0x24], R0 ;  /* 0x0000240001007387 */ /* 0x0001e20000100800 */
[----:B------:R-:W-:-:S02]  /*5d50*/  IMAD R8, R29, R9, R8 ;  /* 0x000000091d087224 */ /* 0x000fc400078e0208 */
[----:B------:R-:W-:Y:S01]  /*5d60*/  IMAD R6, R29, R7, R6 ;  /* 0x000000071d067224 */ /* 0x000fe200078e0206 */
[----:B------:R-:W4:Y:S01]  /*5d70*/  LDL R11, [R1+0x2770] ;  /* 0x00277000010b7983 */ /* 0x000f220000100800 */
[----:B0-----:R-:W-:-:S03]  /*5d80*/  IABS R0, R12 ;  /* 0x0000000c00007213 */ /* 0x001fc60000000000 */
[----:B------:R-:W5:Y:S04]  /*5d90*/  LDL R12, [R1+0x2764] ;  /* 0x00276400010c7983 */ /* 0x000f680000100800 */
[----:B------:R0:W-:Y:S04]  /*5da0*/  STL [R1+0x20], R2 ;  /* 0x0000200201007387 */ /* 0x0001e80000100800 */
[----:B------:R1:W-:Y:S04]  /*5db0*/  STL [R1+0x1c], R8 ;  /* 0x00001c0801007387 */ /* 0x0003e80000100800 */
[----:B------:R-:W-:Y:S01]  /*5dc0*/  STL [R1+0x780], R6 ;  /* 0x0007800601007387 */ /* 0x000fe20000100800 */
[----:B0-----:R-:W-:-:S03]  /*5dd0*/  IABS R2, R15 ;  /* 0x0000000f00027213 */ /* 0x001fc60000000000 */
[----:B------:R-:W5:Y:S01]  /*5de0*/  LDL R15, [R1+0x2768] ;  /* 0x00276800010f7983 */ /* 0x000f620000100800 */
[----:B------:R-:W-:-:S04]  /*5df0*/  IMAD.HI.U32 R5, R28, R3, RZ ;  /* 0x000000031c057227 */ /* 0x000fc800078e00ff */
[----:B------:R-:W-:-:S04]  /*5e00*/  IMAD.MOV R5, RZ, RZ, -R5 ;  /* 0x000000ffff057224 */ /* 0x000fc800078e0a05 */
[----:B------:R-:W-:Y:S02]  /*5e10*/  IMAD R3, R29, R5, R3 ;  /* 0x000000051d037224 */ /* 0x000fe400078e0203 */
[----:B------:R-:W-:Y:S01]  /*5e20*/  IMAD.HI.U32 R4, R28, R0, RZ ;  /* 0x000000001c047227 */ /* 0x000fe200078e00ff */
[----:B------:R-:W-:Y:S02]  /*5e30*/  IABS R7, R14 ;  /* 0x0000000e00077213 */ /* 0x000fe40000000000 */
[----:B------:R0:W-:Y:S01]  /*5e40*/  STL [R1+0x78c], R3 ;  /* 0x00078c0301007387 */ /* 0x0001e20000100800 */
[----:B------:R-:W-:-:S03]  /*5e50*/  IMAD.MOV R4, RZ, RZ, -R4 ;  /* 0x000000ffff047224 */ /* 0x000fc600078e0a04 */
[----:B------:R-:W5:Y:S01]  /*5e60*/  LDL R14, [R1+0x275c] ;  /* 0x00275c00010e7983 */ /* 0x000f620000100800 */
[----:B------:R-:W-:Y:S02]  /*5e70*/  IMAD R0, R29, R4, R0 ;  /* 0x000000041d007224 */ /* 0x000fe400078e0200 */
[----:B-1----:R-:W-:-:S04]  /*5e80*/  IMAD.HI.U32 R8, R28, R7, RZ ;  /* 0x000000071c087227 */ /* 0x002fc800078e00ff */
[----:B0-----:R-:W-:-:S04]  /*5e90*/  IMAD.HI.U32 R3, R28, R2, RZ ;  /* 0x000000021c037227 */ /* 0x001fc800078e00ff */
[----:B------:R-:W-:Y:S02]  /*5ea0*/  IMAD.MOV R3, RZ, RZ, -R3 ;  /* 0x000000ffff037224 */ /* 0x000fe400078e0a03 */
[----:B------:R-:W-:Y:S02]  /*5eb0*/  IMAD.MOV R8, RZ, RZ, -R8 ;  /* 0x000000ffff087224 */ /* 0x000fe400078e0a08 */
[C---:B------:R-:W-:Y:S02]  /*5ec0*/  IMAD R2, R29.reuse, R3, R2 ;  /* 0x000000031d027224 */ /* 0x040fe400078e0202 */
[----:B------:R-:W-:Y:S01]  /*5ed0*/  IMAD R7, R29, R8, R7 ;  /* 0x000000081d077224 */ /* 0x000fe200078e0207 */
[----:B--2---:R-:W-:Y:S02]  /*5ee0*/  IABS R6, R18 ;  /* 0x0000001200067213 */ /* 0x004fe40000000000 */
[----:B------:R-:W2:Y:S01]  /*5ef0*/  LDL R18, [R1+0x2760] ;  /* 0x0027600001127983 */ /* 0x000ea20000100800 */
[----:B---3--:R-:W-:-:S03]  /*5f00*/  IABS R4, R19 ;  /* 0x0000001300047213 */ /* 0x008fc60000000000 */
[----:B------:R4:W-:Y:S01]  /*5f10*/  STL [R1+0x790], R0 ;  /* 0x0007900001007387 */ /* 0x0009e20000100800 */
[----:B------:R-:W-:-:S03]  /*5f20*/  IMAD.HI.U32 R9, R28, R6, RZ ;  /* 0x000000061c097227 */ /* 0x000fc600078e00ff */
[----:B------:R-:W3:Y:S01]  /*5f30*/  LDL R19, [R1+0x2750] ;  /* 0x0027500001137983 */ /* 0x000ee20000100800 */
[----:B------:R-:W-:-:S04]  /*5f40*/  IMAD.HI.U32 R5, R28, R4, RZ ;  /* 0x000000041c057227 */ /* 0x000fc800078e00ff */
[----:B------:R-:W-:Y:S02]  /*5f50*/  IMAD.MOV R9, RZ, RZ, -R9 ;  /* 0x000000ffff097224 */ /* 0x000fe400078e0a09 */
[----:B------:R-:W-:Y:S02]  /*5f60*/  IMAD.MOV R5, RZ, RZ, -R5 ;  /* 0x000000ffff057224 */ /* 0x000fe400078e0a05 */
[C---:B------:R-:W-:Y:S02]  /*5f70*/  IMAD R6, R29.reuse, R9, R6 ;  /* 0x000000091d067224 */ /* 0x040fe400078e0206 */
[----:B------:R-:W-:Y:S01]  /*5f80*/  IMAD R4, R29, R5, R4 ;  /* 0x000000051d047224 */ /* 0x000fe200078e0204 */
[----:B----4-:R-:W-:Y:S02]  /*5f90*/  IABS R0, R11 ;  /* 0x0000000b00007213 */ /* 0x010fe40000000000 */
[----:B------:R-:W4:Y:S04]  /*5fa0*/  LDL R11, [R1+0x2754] ;  /* 0x00275400010b7983 */ /* 0x000f280000100800 */
[----:B------:R5:W-:Y:S04]  /*5fb0*/  STL [R1+0x788], R2 ;  /* 0x0007880201007387 */ /* 0x000be80000100800 */
[----:B------:R0:W-:Y:S04]  /*5fc0*/  STL [R1+0x784], R7 ;  /* 0x0007840701007387 */ /* 0x0001e80000100800 */
[----:B------:R1:W-:Y:S01]  /*5fd0*/  STL [R1+0x76c], R6 ;  /* 0x00076c0601007387 */ /* 0x0003e20000100800 */
[----:B-----5:R-:W-:-:S03]  /*5fe0*/  IABS R2, R12 ;  /* 0x0000000c00027213 */ /* 0x020fc60000000000 */
[----:B------:R-:W5:Y:S04]  /*5ff0*/  LDL R12, [R1+0x2744] ;  /* 0x00274400010c7983 */ /* 0x000f680000100800 */
[----:B------:R1:W-:Y:S01]  /*6000*/  STL [R1+0x778], R4 ;  /* 0x0007780401007387 */ /* 0x0003e20000100800 */
[----:B0-----:R-:W-:-:S03]  /*6010*/  IABS R7, R15 ;  /* 0x0000000f00077213 */ /* 0x001fc60000000000 */
[----:B------:R-:W5:Y:S01]  /*6020*/  LDL R15, [R1+0x2748] ;  /* 0x00274800010f7983 */ /* 0x000f620000100800 */
[----:B------:R-:W-:-:S04]  /*6030*/  IMAD.HI.U32 R3, R28, R0, RZ ;  /* 0x000000001c037227 */ /* 0x000fc800078e00ff */
[----:B------:R-:W-:-:S04]  /*6040*/  IMAD.MOV R3, RZ, RZ, -R3 ;  /* 0x000000ffff037224 */ /* 0x000fc800078e0a03 */
[----:B------:R-:W-:Y:S01]  /*6050*/  IMAD R0, R29, R3, R0 ;  /* 0x000000031d007224 */ /* 0x000fe200078e0200 */
[----:B-1----:R-:W-:Y:S02]  /*6060*/  IABS R6, R14 ;  /* 0x0000000e00067213 */ /* 0x002fe40000000000 */
[----:B------:R-:W5:Y:S01]  /*6070*/  LDL R14, [R1+0x2740] ;  /* 0x00274000010e7983 */ /* 0x000f620000100800 */
[----:B------:R-:W-:-:S03]  /*6080*/  IMAD.HI.U32 R4, R28, R2, RZ ;  /* 0x000000021c047227 */ /* 0x000fc600078e00ff */
[----:B------:R3:W-:Y:S01]  /*6090*/  STL [R1+0x77c], R0 ;  /* 0x00077c0001007387 */ /* 0x0007e20000100800 */
[----:B------:R-:W-:-:S04]  /*60a0*/  IMAD.HI.U32 R8, R28, R7, RZ ;  /* 0x000000071c087227 */ /* 0x000fc800078e00ff */
[----:B------:R-:W-:-:S04]  /*60b0*/  IMAD.HI.U32 R9, R28, R6, RZ ;  /* 0x000000061c097227 */ /* 0x000fc800078e00ff */
[----:B------:R-:W-:Y:S02]  /*60c0*/  IMAD.MOV R4, RZ, RZ, -R4 ;  /* 0x000000ffff047224 */ /* 0x000fe400078e0a04 */
[----:B------:R-:W-:Y:S02]  /*60d0*/  IMAD.MOV R8, RZ, RZ, -R8 ;  /* 0x000000ffff087224 */ /* 0x000fe400078e0a08 */
[----:B------:R-:W-:Y:S02]  /*60e0*/  IMAD.MOV R9, RZ, RZ, -R9 ;  /* 0x000000ffff097224 */ /* 0x000fe400078e0a09 */
[C---:B------:R-:W-:Y:S02]  /*60f0*/  IMAD R2, R29.reuse, R4, R2 ;  /* 0x000000041d027224 */ /* 0x040fe400078e0202 */
[C---:B------:R-:W-:Y:S02]  /*6100*/  IMAD R7, R29.reuse, R8, R7 ;  /* 0x000000081d077224 */ /* 0x040fe400078e0207 */
[----:B------:R-:W-:Y:S01]  /*6110*/  IMAD R6, R29, R9, R6 ;  /* 0x000000091d067224 */ /* 0x000fe200078e0206 */
[----:B--2---:R-:W-:-:S02]  /*6120*/  IABS R3, R18 ;  /* 0x0000001200037213 */ /* 0x004fc40000000000 */
[----:B------:R-:W2:Y:S03]  /*6130*/  LDL R18, [R1+0x273c] ;  /* 0x00273c0001127983 */ /* 0x000ea60000100800 */
[----:B------:R-:W-:Y:S01]  /*6140*/  IMAD.HI.U32 R5, R28, R3, RZ ;  /* 0x000000031c057227 */ /* 0x000fe200078e00ff */
[----:B---3--:R-:W-:Y:S02]  /*6150*/  IABS R0, R19 ;  /* 0x0000001300007213 */ /* 0x008fe40000000000 */
[----:B------:R-:W3:Y:S01]  /*6160*/  LDL R19, [R1+0x2738] ;  /* 0x0027380001137983 */ /* 0x000ee20000100800 */
[----:B------:R-:W-:-:S03]  /*6170*/  IMAD.MOV R5, RZ, RZ, -R5 ;  /* 0x000000ffff057224 */ /* 0x000fc600078e0a05 */
[----:B------:R4:W-:Y:S01]  /*6180*/  STL [R1+0x774], R2 ;  /* 0x0007740201007387 */ /* 0x0009e20000100800 */
[----:B------:R-:W-:-:S03]  /*6190*/  IMAD R3, R29, R5, R3 ;  /* 0x000000051d037224 */ /* 0x000fc600078e0203 */
[----:B------:R5:W-:Y:S04]  /*61a0*/  STL [R1+0x770], R7 ;  /* 0x0007700701007387 */ /* 0x000be80000100800 */
[----:B------:R0:W-:Y:S01]  /*61b0*/  STL [R1+0x758], R6 ;  /* 0x0007580601007387 */ /* 0x0001e20000100800 */
[----:B----4-:R-:W-:-:S03]  /*61c0*/  IABS R2, R11 ;  /* 0x0000000b00027213 */ /* 0x010fc60000000000 */
[----:B------:R-:W4:Y:S04]  /*61d0*/  LDL R11, [R1+0x2734] ;  /* 0x00273400010b7983 */ /* 0x000f280000100800 */
[----:B------:R1:W-:Y:S01]  /*61e0*/  STL [R1+0x764], R3 ;  /* 0x0007640301007387 */ /* 0x0003e20000100800 */
[----:B-----5:R-:W-:-:S03]  /*61f0*/  IABS R7, R12 ;  /* 0x0000000c00077213 */ /* 0x020fc60000000000 */
[----:B------:R-:W5:Y:S01]  /*6200*/  LDL R12, [R1+0x2730] ;  /* 0x00273000010c7983 */ /* 0x000f620000100800 */
[----:B0-----:R-:W-:-:S03]  /*6210*/  IABS R6, R15 ;  /* 0x0000000f00067213 */ /* 0x001fc60000000000 */
[----:B------:R-:W5:Y:S01]  /*6220*/  LDL R15, [R1+0x272c] ;  /* 0x00272c00010f7983 */ /* 0x000f620000100800 */
[----:B------:R-:W-:-:S04]  /*6230*/  IMAD.HI.U32 R4, R28, R0, RZ ;  /* 0x000000001c047227 */ /* 0x000fc800078e00ff */
[----:B------:R-:W-:Y:S02]  /*6240*/  IMAD.MOV R4, RZ, RZ, -R4 ;  /* 0x000000ffff047224 */ /* 0x000fe400078e0a04 */
[----:B-1----:R-:W-:-:S04]  /*6250*/  IMAD.HI.U32 R3, R28, R2, RZ ;  /* 0x000000021c037227 */ /* 0x002fc800078e00ff */
[----:B------:R-:W-:Y:S02]  /*6260*/  IMAD R0, R29, R4, R0 ;  /* 0x000000041d007224 */ /* 0x000fe400078e0200 */
[----:B------:R-:W-:-:S04]  /*6270*/  IMAD.HI.U32 R8, R28, R7, RZ ;  /* 0x000000071c087227 */ /* 0x000fc800078e00ff */
[----:B------:R-:W-:Y:S01]  /*6280*/  IMAD.HI.U32 R9, R28, R6, RZ ;  /* 0x000000061c097227 */ /* 0x000fe200078e00ff */
[----:B------:R-:W-:Y:S01]  /*6290*/  IABS R4, R14 ;  /* 0x0000000e00047213 */ /* 0x000fe20000000000 */
[----:B------:R2:W-:Y:S02]  /*62a0*/  STL [R1+0x768], R0 ;  /* 0x0007680001007387 */ /* 0x0005e40000100800 */
[----:B------:R-:W-:Y:S02]  /*62b0*/  IMAD.MOV R3, RZ, RZ, -R3 ;  /* 0x000000ffff037224 */ /* 0x000fe400078e0a03 */
[----:B------:R-:W5:Y:S01]  /*62c0*/  LDL R14, [R1+0x2728] ;  /* 0x00272800010e7983 */ /* 0x000f620000100800 */
[----:B------:R-:W-:Y:S02]  /*62d0*/  IMAD.MOV R8, RZ, RZ, -R8 ;  /* 0x000000ffff087224 */ /* 0x000fe400078e0a08 */
[----:B------:R-:W-:Y:S02]  /*62e0*/  IMAD.MOV R9, RZ, RZ, -R9 ;  /* 0x000000ffff097224 */ /* 0x000fe400078e0a09 */
[----:B------:R-:W-:-:S02]  /*62f0*/  IMAD R2, R29, R3, R2 ;  /* 0x000000031d027224 */ /* 0x000fc400078e0202 */
[C---:B------:R-:W-:Y:S02]  /*6300*/  IMAD R7, R29.reuse, R8, R7 ;  /* 0x000000081d077224 */ /* 0x040fe400078e0207 */
[----:B------:R-:W-:Y:S02]  /*6310*/  IMAD R6, R29, R9, R6 ;  /* 0x000000091d067224 */ /* 0x000fe400078e0206 */
[----:B------:R-:W-:-:S04]  /*6320*/  IMAD.HI.U32 R5, R28, R4, RZ ;  /* 0x000000041c057227 */ /* 0x000fc800078e00ff */
[----:B------:R-:W-:-:S04]  /*6330*/  IMAD.MOV R5, RZ, RZ, -R5 ;  /* 0x000000ffff057224 */ /* 0x000fc800078e0a05 */
[----:B------:R-:W-:Y:S01]  /*6340*/  IMAD R4, R29, R5, R4 ;  /* 0x000000051d047224 */ /* 0x000fe200078e0204 */
[----:B--2---:R-:W-:Y:S02]  /*6350*/  IABS R0, R18 ;  /* 0x0000001200007213 */ /* 0x004fe40000000000 */
[----:B------:R-:W2:Y:S04]  /*6360*/  LDL R18, [R1+0x2724] ;  /* 0x0027240001127983 */ /* 0x000ea80000100800 */
[----:B------:R3:W-:Y:S04]  /*6370*/  STL [R1+0x760], R2 ;  /* 0x0007600201007387 */ /* 0x0007e80000100800 */
[----:B------:R4:W-:Y:S04]  /*6380*/  STL [R1+0x75c], R7 ;  /* 0x00075c0701007387 */ /* 0x0009e80000100800 */
[----:B------:R5:W-:Y:S01]  /*6390*/  STL [R1+0x744], R6 ;  /* 0x0007440601007387 */ /* 0x000be20000100800 */
[----:B---3--:R-:W-:-:S03]  /*63a0*/  IABS R2, R19 ;  /* 0x0000001300027213 */ /* 0x008fc60000000000 */
[----:B------:R-:W3:Y:S01]  /*63b0*/  LDL R19, [R1+0x2720] ;  /* 0x0027200001137983 */ /* 0x000ee20000100800 */
[----:B------:R-:W-:-:S04]  /*63c0*/  IMAD.HI.U32 R3, R28, R0, RZ ;  /* 0x000000001c037227 */ /* 0x000fc800078e00ff */
[----:B------:R-:W-:Y:S01]  /*63d0*/  IMAD.MOV R3, RZ, RZ, -R3 ;  /* 0x000000ffff037224 */ /* 0x000fe200078e0a03 */
[----:B------:R0:W-:Y:S03]  /*63e0*/  STL [R1+0x750], R4 ;  /* 0x0007500401007387 */ /* 0x0001e60000100800 */
[----:B------:R-:W-:Y:S01]  /*63f0*/  IMAD R0, R29, R3, R0 ;  /* 0x000000031d007224 */ /* 0x000fe200078e0200 */
[----:B----4-:R-:W-:Y:S02]  /*6400*/  IABS R7, R11 ;  /* 0x0000000b00077213 */ /* 0x010fe40000000000 */
[----:B------:R-:W4:Y:S01]  /*6410*/  LDL R11, [R1+0x271c] ;  /* 0x00271c00010b7983 */ /* 0x000f220000100800 */
[----:B-----5:R-:W-:-:S03]  /*6420*/  IABS R6, R12 ;  /* 0x0000000c00067213 */ /* 0x020fc60000000000 */
[----:B------:R-:W5:Y:S04]  /*6430*/  LDL R12, [R1+0x2718] ;  /* 0x00271800010c7983 */ /* 0x000f680000100800 */
[----:B------:R1:W-:Y:S01]  /*6440*/  STL [R1+0x754], R0 ;  /* 0x0007540001007387 */ /* 0x0003e20000100800 */
[----:B------:R-:W-:-:S03]  /*6450*/  IABS R3, R15 ;  /* 0x0000000f00037213 */ /* 0x000fc60000000000 */
[----:B------:R-:W5:Y:S01]  /*6460*/  LDL R15, [R1+0x2714] ;  /* 0x00271400010f7983 */ /* 0x000f620000100800 */
[----:B0-----:R-:W-:-:S04]  /*6470*/  IMAD.HI.U32 R4, R28, R2, RZ ;  /* 0x000000021c047227 */ /* 0x001fc800078e00ff */
[----:B------:R-:W-:-:S04]  /*6480*/  IMAD.HI.U32 R8, R28, R7, RZ ;  /* 0x000000071c087227 */ /* 0x000fc800078e00ff */
[----:B------:R-:W-:-:S04]  /*6490*/  IMAD.HI.U32 R9, R28, R6, RZ ;  /* 0x000000061c097227 */ /* 0x000fc800078e00ff */
[----:B------:R-:W-:Y:S02]  /*64a0*/  IMAD.MOV R4, RZ, RZ, -R4 ;  /* 0x000000ffff047224 */ /* 0x000fe400078e0a04 */
[----:B------:R-:W-:-:S04]  /*64b0*/  IMAD.HI.U32 R5, R28, R3, RZ ;  /* 0x000000031c057227 */ /* 0x000fc800078e00ff */
[----:B------:R-:W-:Y:S01]  /*64c0*/  IMAD.MOV R8, RZ, RZ, -R8 ;  /* 0x000000ffff087224 */ /* 0x000fe200078e0a08 */
[----:B-1----:R-:W-:Y:S01]  /*64d0*/  IABS R0, R14 ;  /* 0x0000000e00007213 */ /* 0x002fe20000000000 */
[----:B------:R-:W-:Y:S01]  /*64e0*/  IMAD.MOV R9, RZ, RZ, -R9 ;  /* 0x000000ffff097224 */ /* 0x000fe200078e0a09 */
[----:B------:R-:W5:Y:S01]  /*64f0*/  LDL R14, [R1+0x2710] ;  /* 0x00271000010e7983 */ /* 0x000f620000100800 */
[C---:B------:R-:W-:Y:S02]  /*6500*/  IMAD R2, R29.reuse, R4, R2 ;  /* 0x000000041d027224 */ /* 0x040fe400078e0202 */
[----:B------:R-:W-:Y:S02]  /*6510*/  IMAD.MOV R5, RZ, RZ, -R5 ;  /* 0x000000ffff057224 */ /* 0x000fe400078e0a05 */
[C---:B------:R-:W-:Y:S02]  /*6520*/  IMAD R7, R29.reuse, R8, R7 ;  /* 0x000000081d077224 */ /* 0x040fe400078e0207 */
[C---:B------:R-:W-:Y:S01]  /*6530*/  IMAD R6, R29.reuse, R9, R6 ;  /* 0x000000091d067224 */ /* 0x040fe200078e0206 */
[----:B------:R2:W-:Y:S01]  /*6540*/  STL [R1+0x74c], R2 ;  /* 0x00074c0201007387 */ /* 0x0005e20000100800 */
[----:B------:R-:W-:-:S03]  /*6550*/  IMAD R3, R29, R5, R3 ;  /* 0x000000051d037224 */ /* 0x000fc600078e0203 */
[----:B------:R3:W-:Y:S01]  /*6560*/  STL [R1+0x748], R7 ;  /* 0x0007480701007387 */ /* 0x0007e20000100800 */
[----:B------:R-:W-:-:S03]  /*6570*/  IMAD.HI.U32 R4, R28, R0, RZ ;  /* 0x000000001c047227 */ /* 0x000fc600078e00ff */
[----:B------:R4:W-:Y:S01]  /*6580*/  STL [R1+0x730], R6 ;  /* 0x0007300601007387 */ /* 0x0009e20000100800 */
[----:B------:R-:W-:-:S04]  /*6590*/  IMAD.MOV R4, RZ, RZ, -R4 ;  /* 0x000000ffff047224 */ /* 0x000fc800078e0a04 */
[----:B------:R-:W-:Y:S01]  /*65a0*/  IMAD R0, R29, R4, R0 ;  /* 0x000000041d007224 */ /* 0x000fe200078e0200 */
[----:B--2---:R-:W-:Y:S02]  /*65b0*/  IABS R2, R18 ;  /* 0x0000001200027213 */ /* 0x004fe40000000000 */
[----:B------:R-:W2:Y:S04]  /*65c0*/  LDL R18, [R1+0x270c] ;  /* 0x00270c0001127983 */ /* 0x000ea80000100800 */
[----:B------:R-:W-:Y:S01]  /*65d0*/  STL [R1+0x73c], R3 ;  /* 0x00073c0301007387 */ /* 0x000fe20000100800 */
[----:B---3--:R-:W-:-:S03]  /*65e0*/  IABS R7, R19 ;  /* 0x0000001300077213 */ /* 0x008fc60000000000 */
[----:B------:R-:W3:Y:S01]  /*65f0*/  LDL R19, [R1+0x2708] ;  /* 0x0027080001137983 */ /* 0x000ee20000100800 */
[----:B----4-:R-:W-:-:S03]  /*6600*/  IABS R6, R11 ;  /* 0x0000000b00067213 */ /* 0x010fc60000000000 */
[----:B------:R-:W4:Y:S04]  /*6610*/  LDL R11, [R1+0x2704] ;  /* 0x00270400010b7983 */ /* 0x000f280000100800 */
[----:B------:R5:W-:Y:S04]  /*6620*/  STL [R1+0x740], R0 ;  /* 0x0007400001007387 */ /* 0x000be80000100800 */
[----:B------:R-:W4:Y:S01]  /*6630*/  LDL R17, [R1+0x2700] ;  /* 0x0027000001117983 */ /* 0x000f220000100800 */
[----:B-----5:R-:W-:-:S03]  /*6640*/  IABS R0, R15 ;  /* 0x0000000f00007213 */ /* 0x020fc60000000000 */
[----:B------:R-:W5:Y:S01]  /*6650*/  LDL R15, [R1+0x26fc] ;  /* 0x0026fc00010f7983 */ /* 0x000f620000100800 */
[----:B------:R-:W-:-:S04]  /*6660*/  IMAD.HI.U32 R3, R28, R2, RZ ;  /* 0x000000021c037227 */ /* 0x000fc800078e00ff */
[----:B------:R-:W-:Y:S01]  /*6670*/  IMAD.HI.U32 R8, R28, R7, RZ ;  /* 0x000000071c087227 */ /* 0x000fe200078e00ff */
[----:B------:R-:W-:-:S03]  /*6680*/  IABS R4, R12 ;  /* 0x0000000c00047213 */ /* 0x000fc60000000000 */
[----:B------:R-:W-:Y:S02]  /*6690*/  IMAD.MOV R3, RZ, RZ, -R3 ;  /* 0x000000ffff037224 */ /* 0x000fe400078e0a03 */
[----:B------:R-:W-:Y:S02]  /*66a0*/  IMAD.MOV R8, RZ, RZ, -R8 ;  /* 0x000000ffff087224 */ /* 0x000fe400078e0a08 */
[C---:B------:R-:W-:Y:S02]  /*66b0*/  IMAD R2, R29.reuse, R3, R2 ;  /* 0x000000031d027224 */ /* 0x040fe400078e0202 */
[----:B------:R-:W-:Y:S02]  /*66c0*/  IMAD R7, R29, R8, R7 ;  /* 0x000000081d077224 */ /* 0x000fe400078e0207 */
[C---:B------:R-:W-:Y:S01]  /*66d0*/  IMAD.HI.U32 R5, R28.reuse, R4, RZ ;  /* 0x000000041c057227 */ /* 0x040fe200078e00ff */
[----:B------:R0:W-:Y:S03]  /*66e0*/  STL [R1+0x738], R2 ;  /* 0x0007380201007387 */ /* 0x0001e60000100800 */
[----:B------:R-:W-:Y:S01]  /*66f0*/  IMAD.MOV R5, RZ, RZ, -R5 ;  /* 0x000000ffff057224 */ /* 0x000fe200078e0a05 */
[----:B------:R-:W-:Y:S01]  /*6700*/  STL [R1+0x734], R7 ;  /* 0x0007340701007387 */ /* 0x000fe20000100800 */
[----:B------:R-:W-:Y:S01]  /*6710*/  IMAD.HI.U32 R9, R28, R6, RZ ;  /* 0x000000061c097227 */ /* 0x000fe200078e00ff */
[----:B0-----:R-:W-:-:S02]  /*6720*/  IABS R2, R14 ;  /* 0x0000000e00027213 */ /* 0x001fc40000000000 */
[----:B------:R-:W5:Y:S01]  /*6730*/  LDL R14, [R1+0x26f8] ;  /* 0x0026f800010e7983 */ /* 0x000f620000100800 */
[C---:B------:R-:W-:Y:S02]  /*6740*/  IMAD R4, R29.reuse, R5, R4 ;  /* 0x000000051d047224 */ /* 0x040fe400078e0204 */
[----:B------:R-:W-:Y:S02]  /*6750*/  IMAD.MOV R9, RZ, RZ, -R9 ;  /* 0x000000ffff097224 */ /* 0x000fe400078e0a09 */
[----:B------:R-:W-:Y:S01]  /*6760*/  IMAD.HI.U32 R3, R28, R0, RZ ;  /* 0x000000001c037227 */ /* 0x000fe200078e00ff */
[----:B------:R0:W-:Y:S03]  /*6770*/  STL [R1+0x728], R4 ;  /* 0x0007280401007387 */ /* 0x0001e60000100800 */
[----:B------:R-:W-:Y:S02]  /*6780*/  IMAD R12, R29, R9, R6 ;  /* 0x000000091d0c7224 */ /* 0x000fe400078e0206 */
[----:B------:R-:W-:-:S02]  /*6790*/  IMAD.MOV R3, RZ, RZ, -R3 ;  /* 0x000000ffff037224 */ /* 0x000fc400078e0a03 */
[----:B0-----:R-:W-:-:S04]  /*67a0*/  IMAD.HI.U32 R4, R28, R2, RZ ;  /* 0x000000021c047227 */ /* 0x001fc800078e00ff */
[----:B------:R-:W-:Y:S02]  /*67b0*/  IMAD R0, R29, R3, R0 ;  /* 0x000000031d007224 */ /* 0x000fe400078e0200 */
[----:B------:R-:W-:-:S04]  /*67c0*/  IMAD.MOV R4, RZ, RZ, -R4 ;  /* 0x000000ffff047224 */ /* 0x000fc800078e0a04 */
[----:B------:R-:W-:Y:S01]  /*67d0*/  IMAD R2, R29, R4, R2 ;  /* 0x000000041d027224 */ /* 0x000fe200078e0202 */
[----:B--2---:R-:W-:Y:S02]  /*67e0*/  IABS R7, R18 ;  /* 0x0000001200077213 */ /* 0x004fe40000000000 */
[----:B------:R-:W2:Y:S03]  /*67f0*/  LDL R18, [R1+0x26f4] ;  /* 0x0026f40001127983 */ /* 0x000ea60000100800 */
[C---:B------:R-:W-:Y:S01]  /*6800*/  IMAD.HI.U32 R8, R28.reuse, R7, RZ ;  /* 0x000000071c087227 */ /* 0x040fe200078e00ff */
[----:B---3--:R-:W-:Y:S02]  /*6810*/  IABS R6, R19 ;  /* 0x0000001300067213 */ /* 0x008fe40000000000 */
[----:B------:R-:W3:Y:S03]  /*6820*/  LDL R19, [R1+0x26f0] ;  /* 0x0026f00001137983 */ /* 0x000ee60000100800 */
[----:B------:R-:W-:-:S04]  /*6830*/  IMAD.HI.U32 R9, R28, R6, RZ ;  /* 0x000000061c097227 */ /* 0x000fc800078e00ff */
[----:B------:R-:W-:Y:S02]  /*6840*/  IMAD.MOV R8, RZ, RZ, -R8 ;  /* 0x000000ffff087224 */ /* 0x000fe400078e0a08 */
[----:B------:R-:W-:Y:S01]  /*6850*/  IMAD.MOV R9, RZ, RZ, -R9 ;  /* 0x000000ffff097224 */ /* 0x000fe200078e0a09 */
[----:B------:R0:W-:Y:S01]  /*6860*/  STL [R1+0x72c], R0 ;  /* 0x00072c0001007387 */ /* 0x0001e20000100800 */
[C---:B------:R-:W-:Y:S02]  /*6870*/  IMAD R7, R29.reuse, R8, R7 ;  /* 0x000000081d077224 */ /* 0x040fe400078e0207 */
[----:B------:R-:W-:Y:S01]  /*6880*/  IMAD R6, R29, R9, R6 ;  /* 0x000000091d067224 */ /* 0x000fe200078e0206 */
[----:B----4-:R-:W-:Y:S02]  /*6890*/  IABS R3, R11 ;  /* 0x0000000b00037213 */ /* 0x010fe40000000000 */
[----:B------:R-:W4:Y:S01]  /*68a0*/  LDL R11, [R1+0x26ec] ;  /* 0x0026ec00010b7983 */ /* 0x000f220000100800 */
[----:B0-----:R-:W-:-:S03]  /*68b0*/  IABS R0, R17 ;  /* 0x0000001100007213 */ /* 0x001fc60000000000 */
[----:B------:R-:W4:Y:S04]  /*68c0*/  LDL R17, [R1+0x26e8] ;  /* 0x0026e80001117983 */ /* 0x000f280000100800 */
[----:B------:R5:W-:Y:S04]  /*68d0*/  STL [R1+0x724], R2 ;  /* 0x0007240201007387 */ /* 0x000be80000100800 */
[----:B------:R0:W-:Y:S04]  /*68e0*/  STL [R1+0x720], R7 ;  /* 0x0007200701007387 */ /* 0x0001e80000100800 */
[----:B------:R-:W-:Y:S01]  /*68f0*/  STL [R1+0x708], R6 ;  /* 0x0007080601007387 */ /* 0x000fe20000100800 */
[----:B-----5:R-:W-:-:S03]  /*6900*/  IABS R2, R15 ;  /* 0x0000000f00027213 */ /* 0x020fc60000000000 */
[----:B------:R-:W5:Y:S01]  /*6910*/  LDL R15, [R1+0x26e4] ;  /* 0x0026e400010f7983 */ /* 0x000f620000100800 */
[----:B------:R-:W-:-:S04]  /*6920*/  IMAD.HI.U32 R5, R28, R3, RZ ;  /* 0x000000031c057227 */ /* 0x000fc800078e00ff */
[----:B------:R-:W-:-:S04]  /*6930*/  IMAD.MOV R5, RZ, RZ, -R5 ;  /* 0x000000ffff057224 */ /* 0x000fc800078e0a05 */
[----:B------:R-:W-:Y:S02]  /*6940*/  IMAD R3, R29, R5, R3 ;  /* 0x000000051d037224 */ /* 0x000fe400078e0203 */
[----:B------:R-:W-:-:S03]  /*6950*/  IMAD.HI.U32 R4, R28, R0, RZ ;  /* 0x000000001c047227 */ /* 0x000fc600078e00ff */
[----:B------:R1:W-:Y:S01]  /*6960*/  STL [R1+0x714], R3 ;  /* 0x0007140301007387 */ /* 0x0003e20000100800 */
[----:B------:R-:W-:Y:S01]  /*6970*/  IMAD.MOV R4, RZ, RZ, -R4 ;  /* 0x000000ffff047224 */ /* 0x000fe200078e0a04 */
[----:B0-----:R-:W-:Y:S02]  /*6980*/  IABS R7, R14 ;  /* 0x0000000e00077213 */ /* 0x001fe40000000000 */
[----:B------:R-:W5:Y:S01]  /*6990*/  LDL R14, [R1+0x26e0] ;  /* 0x0026e000010e7983 */ /* 0x000f620000100800 */
[----:B------:R-:W-:Y:S02]  /*69a0*/  IMAD R0, R29, R4, R0 ;  /* 0x000000041d007224 */ /* 0x000fe400078e0200 */
[----:B-1----:R-:W-:-:S04]  /*69b0*/  IMAD.HI.U32 R3, R28, R2, RZ ;  /* 0x000000021c037227 */ /* 0x002fc800078e00ff */
[----:B------:R-:W-:-:S04]  /*69c0*/  IMAD.HI.U32 R8, R28, R7, RZ ;  /* 0x000000071c087227 */ /* 0x000fc800078e00ff */
[----:B------:R-:W-:Y:S02]  /*69d0*/  IMAD.MOV R3, RZ, RZ, -R3 ;  /* 0x000000ffff037224 */ /* 0x000fe400078e0a03 */
[----:B------:R-:W-:Y:S02]  /*69e0*/  IMAD.MOV R8, RZ, RZ, -R8 ;  /* 0x000000ffff087224 */ /* 0x000fe400078e0a08 */
[C---:B------:R-:W-:Y:S02]  /*69f0*/  IMAD R2, R29.reuse, R3, R2 ;  /* 0x000000031d027224 */ /* 0x040fe400078e0202 */
[----:B------:R-:W-:Y:S01]  /*6a00*/  IMAD R7, R29, R8, R7 ;  /* 0x000000081d077224 */ /* 0x000fe200078e0207 */
[----:B--2---:R-:W-:Y:S02]  /*6a10*/  IABS R6, R18 ;  /* 0x0000001200067213 */ /* 0x004fe40000000000 */
[----:B------:R-:W2:Y:S03]  /*6a20*/  LDL R18, [R1+0x26dc] ;  /* 0x0026dc0001127983 */ /* 0x000ea60000100800 */
[----:B------:R-:W-:Y:S01]  /*6a30*/  IMAD.HI.U32 R9, R28, R6, RZ ;  /* 0x000000061c097227 */ /* 0x000fe200078e00ff */
[----:B------:R4:W-:Y:S03]  /*6a40*/  STL [R1+0x718], R0 ;  /* 0x0007180001007387 */ /* 0x0009e60000100800 */
[----:B------:R-:W-:Y:S01]  /*6a50*/  IMAD.MOV R9, RZ, RZ, -R9 ;  /* 0x000000ffff097224 */ /* 0x000fe200078e0a09 */
[----:B---3--:R-:W-:-:S02]  /*6a60*/  IABS R4, R19 ;  /* 0x0000001300047213 */ /* 0x008fc40000000000 */
[----:B------:R-:W3:Y:S03]  /*6a70*/  LDL R19, [R1+0x26d8] ;  /* 0x0026d80001137983 */ /* 0x000ee60000100800 */
[----:B------:R-:W-:-:S04]  /*6a80*/  IMAD.HI.U32 R5, R28, R4, RZ ;  /* 0x000000041c057227 */ /* 0x000fc800078e00ff */
[----:B------:R-:W-:Y:S02]  /*6a90*/  IMAD.MOV R5, RZ, RZ, -R5 ;  /* 0x000000ffff057224 */ /* 0x000fe400078e0a05 */
[C---:B------:R-:W-:Y:S02]  /*6aa0*/  IMAD R6, R29.reuse, R9, R6 ;  /* 0x000000091d067224 */ /* 0x040fe400078e0206 */
[----:B------:R-:W-:Y:S01]  /*6ab0*/  IMAD R4, R29, R5, R4 ;  /* 0x000000051d047224 */ /* 0x000fe200078e0204 */
[----:B----4-:R-:W-:Y:S02]  /*6ac0*/  IABS R0, R11 ;  /* 0x0000000b00007213 */ /* 0x010fe40000000000 */
[----:B------:R-:W4:Y:S04]  /*6ad0*/  LDL R11, [R1+0x26d4] ;  /* 0x0026d400010b7983 */ /* 0x000f280000100800 */
[----:B------:R0:W-:Y:S04]  /*6ae0*/  STL [R1+0x710], R2 ;  /* 0x0007100201007387 */ /* 0x0001e80000100800 */
[----:B------:R5:W-:Y:S04]  /*6af0*/  STL [R1+0x70c], R7 ;  /* 0x00070c0701007387 */ /* 0x000be80000100800 */
[----:B------:R-:W-:Y:S01]  /*6b00*/  STL [R1+0x6f4], R6 ;  /* 0x0006f40601007387 */ /* 0x000fe20000100800 */
[----:B0-----:R-:W-:-:S03]  /*6b10*/  IABS R2, R17 ;  /* 0x0000001100027213 */ /* 0x001fc60000000000 */
[----:B------:R-:W4:Y:S04]  /*6b20*/  LDL R17, [R1+0x26cc] ;  /* 0x0026cc0001117983 */ /* 0x000f280000100800 */
[----:B------:R0:W-:Y:S01]  /*6b30*/  STL [R1+0x700], R4 ;  /* 0x0007000401007387 */ /* 0x0001e20000100800 */
[----:B-----5:R-:W-:-:S03]  /*6b40*/  IABS R7, R15 ;  /* 0x0000000f00077213 */ /* 0x020fc60000000000 */
[----:B------:R-:W5:Y:S01]  /*6b50*/  LDL R15, [R1+0x26d0] ;  /* 0x0026d000010f7983 */ /* 0x000f620000100800 */
[----:B------:R-:W-:-:S04]  /*6b60*/  IMAD.HI.U32 R3, R28, R0, RZ ;  /* 0x000000001c037227 */ /* 0x000fc800078e00ff */
[----:B------:R-:W-:Y:S02]  /*6b70*/  IMAD.MOV R3, RZ, RZ, -R3 ;  /* 0x000000ffff037224 */ /* 0x000fe400078e0a03 */
[----:B0-----:R-:W-:-:S04]  /*6b80*/  IMAD.HI.U32 R4, R28, R2, RZ ;  /* 0x000000021c047227 */ /* 0x001fc800078e00ff */
[----:B------:R-:W-:Y:S02]  /*6b90*/  IMAD R0, R29, R3, R0 ;  /* 0x000000031d007224 */ /* 0x000fe400078e0200 */
[C---:B------:R-:W-:Y:S01]  /*6ba0*/  IMAD.HI.U32 R8, R28.reuse, R7, RZ ;  /* 0x000000071c087227 */ /* 0x040fe200078e00ff */
[----:B------:R-:W-:Y:S02]  /*6bb0*/  IABS R6, R14 ;  /* 0x0000000e00067213 */ /* 0x000fe40000000000 */
[----:B------:R-:W5:Y:S01]  /*6bc0*/  LDL R14, [R1+0x26c8] ;  /* 0x0026c800010e7983 */ /* 0x000f620000100800 */
[----:B------:R-:W-:Y:S02]  /*6bd0*/  IMAD.MOV R4, RZ, RZ, -R4 ;  /* 0x000000ffff047224 */ /* 0x000fe400078e0a04 */
[----:B------:R-:W-:Y:S01]  /*6be0*/  IMAD.HI.U32 R9, R28, R6, RZ ;  /* 0x000000061c097227 */ /* 0x000fe200078e00ff */
[----:B------:R3:W-:Y:S03]  /*6bf0*/  STL [R1+0x704], R0 ;  /* 0x0007040001007387 */ /* 0x0007e60000100800 */
[----:B------:R-:W-:-:S02]  /*6c00*/  IMAD.MOV R8, RZ, RZ, -R8 ;  /* 0x000000ffff087224 */ /* 0x000fc400078e0a08 */
[----:B------:R-:W-:Y:S02]  /*6c10*/  IMAD.MOV R9, RZ, RZ, -R9 ;  /* 0x000000ffff097224 */ /* 0x000fe400078e0a09 */
[C---:B------:R-:W-:Y:S02]  /*6c20*/  IMAD R2, R29.reuse, R4, R2 ;  /* 0x000000041d027224 */ /* 0x040fe400078e0202 */
[C---:B------:R-:W-:Y:S02]  /*6c30*/  IMAD R7, R29.reuse, R8, R7 ;  /* 0x000000081d077224 */ /* 0x040fe400078e0207 */
[----:B------:R-:W-:Y:S01]  /*6c40*/  IMAD R6, R29, R9, R6 ;  /* 0x000000091d067224 */ /* 0x000fe200078e0206 */
[----:B--2---:R-:W-:Y:S02]  /*6c50*/  IABS R3, R18 ;  /* 0x0000001200037213 */ /* 0x004fe40000000000 */
[----:B------:R-:W2:Y:S03]  /*6c60*/  LDL R18, [R1+0x26c4] ;  /* 0x0026c40001127983 */ /* 0x000ea60000100800 */
[----:B------:R-:W-:-:S04]  /*6c70*/  IMAD.HI.U32 R5, R28, R3, RZ ;  /* 0x000000031c057227 */ /* 0x000fc800078e00ff */
[----:B------:R-:W-:Y:S01]  /*6c80*/  IMAD.MOV R5, RZ, RZ, -R5 ;  /* 0x000000ffff057224 */ /* 0x000fe200078e0a05 */
[----:B---3--:R-:W-:Y:S02]  /*6c90*/  IABS R0, R19 ;  /* 0x0000001300007213 */ /* 0x008fe40000000000 */
[----:B------:R-:W3:Y:S01]  /*6ca0*/  LDL R19, [R1+0x26ac] ;  /* 0x0026ac0001137983 */ /* 0x000ee20000100800 */
[----:B------:R-:W-:-:S03]  /*6cb0*/  IMAD R3, R29, R5, R3 ;  /* 0x000000051d037224 */ /* 0x000fc600078e0203 */
[----:B------:R4:W-:Y:S04]  /*6cc0*/  STL [R1+0x6fc], R2 ;  /* 0x0006fc0201007387 */ /* 0x0009e80000100800 */
[----:B------:R-:W-:Y:S04]  /*6cd0*/  STL [R1+0x6f8], R7 ;  /* 0x0006f80701007387 */ /* 0x000fe80000100800 */
[----:B------:R5:W-:Y:S01]  /*6ce0*/  STL [R1+0x6e0], R6 ;  /* 0x0006e00601007387 */ /* 0x000be20000100800 */
[----:B----4-:R-:W-:-:S03]  /*6cf0*/  IABS R2, R11 ;  /* 0x0000000b00027213 */ /* 0x010fc60000000000 */
[----:B------:R-:W4:Y:S04]  /*6d00*/  LDL R11, [R1+0x26b8] ;  /* 0x0026b800010b7983 */ /* 0x000f280000100800 */
[----:B------:R0:W-:Y:S01]  /*6d10*/  STL [R1+0x6ec], R3 ;  /* 0x0006ec0301007387 */ /* 0x0001e20000100800 */
[----:B-----5:R-:W-:-:S03]  /*6d20*/  IABS R6, R15 ;  /* 0x0000000f00067213 */ /* 0x020fc60000000000 */
[----:B------:R-:W5:Y:S01]  /*6d30*/  LDL R15, [R1+0x26bc] ;  /* 0x0026bc00010f7983 */ /* 0x000f620000100800 */
[----:B------:R-:W-:Y:S01]  /*6d40*/  IMAD.HI.U32 R4, R28, R0, RZ ;  /* 0x000000001c047227 */ /* 0x000fe200078e00ff */
[----:B------:R-:W-:Y:S02]  /*6d50*/  IABS R7, R17 ;  /* 0x0000001100077213 */ /* 0x000fe40000000000 */
[----:B------:R-:W5:Y:S01]  /*6d60*/  LDL R17, [R1+0x26c0] ;  /* 0x0026c00001117983 */ /* 0x000f620000100800 */
[----:B------:R-:W-:-:S04]  /*6d70*/  IMAD.MOV R4, RZ, RZ, -R4 ;  /* 0x000000ffff047224 */ /* 0x000fc800078e0a04 */
[----:B------:R-:W-:-:S05]  /*6d80*/  IMAD R0, R29, R4, R0 ;  /* 0x000000041d007224 */ /* 0x000fca00078e0200 */
[----:B------:R2:W-:Y:S01]  /*6d90*/  STL [R1+0x6f0], R0 ;  /* 0x0006f00001007387 */ /* 0x0005e20000100800 */
[----:B0-----:R-:W-:-:S04]  /*6da0*/  IMAD.HI.U32 R3, R28, R2, RZ ;  /* 0x000000021c037227 */ /* 0x001fc800078e00ff */
[C---:B------:R-:W-:Y:S01]  /*6db0*/  IMAD.HI.U32 R8, R28.reuse, R7, RZ ;  /* 0x000000071c087227 */ /* 0x040fe200078e00ff */
[----:B------:R-:W-:Y:S02]  /*6dc0*/  IABS R4, R14 ;  /* 0x0000000e00047213 */ /* 0x000fe40000000000 */
[----:B------:R-:W5:Y:S01]  /*6dd0*/  LDL R14, [R1+0x26b4] ;  /* 0x0026b400010e7983 */ /* 0x000f620000100800 */
        /* <DEDUP_REMOVED lines=8> */
[----:B------:R-:W-:-:S02]  /*6e60*/  IMAD R6, R29, R9, R6 ;  /* 0x000000091d067224 */ /* 0x000fc400078e0206 */
[----:B------:R-:W-:Y:S01]  /*6e70*/  IMAD R4, R29, R5, R4 ;  /* 0x000000051d047224 */ /* 0x000fe200078e0204 */
[----:B--2---:R-:W-:Y:S02]  /*6e80*/  IABS R0, R18 ;  /* 0x0000001200007213 */ /* 0x004fe40000000000 */
[----:B------:R-:W2:Y:S03]  /*6e90*/  LDL R18, [R1+0x26b0] ;  /* 0x0026b00001127983 */ /* 0x000ea60000100800 */
[----:B------:R-:W-:Y:S01]  /*6ea0*/  IMAD.HI.U32 R3, R28, R0, RZ ;  /* 0x000000001c037227 */ /* 0x000fe200078e00ff */
[----:B------:R3:W-:Y:S03]  /*6eb0*/  STL [R1+0x6e8], R2 ;  /* 0x0006e80201007387 */ /* 0x0007e60000100800 */
[----:B------:R-:W-:Y:S01]  /*6ec0*/  IMAD.MOV R3, RZ, RZ, -R3 ;  /* 0x000000ffff037224 */ /* 0x000fe200078e0a03 */
[----:B------:R4:W-:Y:S04]  /*6ed0*/  STL [R1+0x6e4], R7 ;  /* 0x0006e40701007387 */ /* 0x0009e80000100800 */
[----:B------:R0:W-:Y:S01]  /*6ee0*/  STL [R1+0x6cc], R6 ;  /* 0x0006cc0601007387 */ /* 0x0001e20000100800 */
[----:B---3--:R-:W-:-:S03]  /*6ef0*/  IABS R2, R19 ;  /* 0x0000001300027213 */ /* 0x008fc60000000000 */
[----:B------:R-:W3:Y:S01]  /*6f00*/  LDL R19, [R1+0x26a8] ;  /* 0x0026a80001137983 */ /* 0x000ee20000100800 */
[----:B------:R-:W-:-:S03]  /*6f10*/  IMAD R0, R29, R3, R0 ;  /* 0x000000031d007224 */ /* 0x000fc600078e0200 */
[----:B------:R1:W-:Y:S04]  /*6f20*/  STL [R1+0x6d8], R4 ;  /* 0x0006d80401007387 */ /* 0x0003e80000100800 */
[----:B------:R-:W3:Y:S01]  /*6f30*/  LDL R16, [R1+0x26a0] ;  /* 0x0026a00001107983 */ /* 0x000ee20000100800 */
[----:B----4-:R-:W-:-:S03]  /*6f40*/  IABS R7, R11 ;  /* 0x0000000b00077213 */ /* 0x010fc60000000000 */
[----:B------:R-:W4:Y:S04]  /*6f50*/  LDL R11, [R1+0x26a4] ;  /* 0x0026a400010b7983 */ /* 0x000f280000100800 */
[----:B------:R0:W-:Y:S01]  /*6f60*/  STL [R1+0x6dc], R0 ;  /* 0x0006dc0001007387 */ /* 0x0001e20000100800 */
[----:B-----5:R-:W-:-:S03]  /*6f70*/  IABS R3, R15 ;  /* 0x0000000f00037213 */ /* 0x020fc60000000000 */
[----:B------:R-:W5:Y:S01]  /*6f80*/  LDL R15, [R1+0x269c] ;  /* 0x00269c00010f7983 */ /* 0x000f620000100800 */
[----:B0-----:R-:W-:Y:S01]  /*6f90*/  IABS R6, R17 ;  /* 0x0000001100067213 */ /* 0x001fe20000000000 */
[----:B-1----:R-:W-:-:S04]  /*6fa0*/  IMAD.HI.U32 R4, R28, R2, RZ ;  /* 0x000000021c047227 */ /* 0x002fc800078e00ff */
[----:B------:R-:W-:-:S04]  /*6fb0*/  IMAD.HI.U32 R8, R28, R7, RZ ;  /* 0x000000071c087227 */ /* 0x000fc800078e00ff */
[----:B------:R-:W-:-:S04]  /*6fc0*/  IMAD.HI.U32 R9, R28, R6, RZ ;  /* 0x000000061c097227 */ /* 0x000fc800078e00ff */
[----:B------:R-:W-:Y:S02]  /*6fd0*/  IMAD.MOV R4, RZ, RZ, -R4 ;  /* 0x000000ffff047224 */ /* 0x000fe400078e0a04 */
[----:B------:R-:W-:Y:S02]  /*6fe0*/  IMAD.MOV R8, RZ, RZ, -R8 ;  /* 0x000000ffff087224 */ /* 0x000fe400078e0a08 */
[----:B------:R-:W-:-:S04]  /*6ff0*/  IMAD.HI.U32 R5, R28, R3, RZ ;  /* 0x000000031c057227 */ /* 0x000fc800078e00ff */
[----:B------:R-:W-:Y:S02]  /*7000*/  IMAD.MOV R9, RZ, RZ, -R9 ;  /* 0x000000ffff097224 */ /* 0x000fe400078e0a09 */
[C---:B------:R-:W-:Y:S02]  /*7010*/  IMAD R2, R29.reuse, R4, R2 ;  /* 0x000000041d027224 */ /* 0x040fe400078e0202 */
[C---:B------:R-:W-:Y:S01]  /*7020*/  IMAD R7, R29.reuse, R8, R7 ;  /* 0x000000081d077224 */ /* 0x040fe200078e0207 */
[----:B------:R-:W-:Y:S01]  /*7030*/  IABS R0, R14 ;  /* 0x0000000e00007213 */ /* 0x000fe20000000000 */
[----:B------:R-:W-:Y:S01]  /*7040*/  IMAD.MOV R5, RZ, RZ, -R5 ;  /* 0x000000ffff057224 */ /* 0x000fe200078e0a05 */
[----:B------:R-:W5:Y:S01]  /*7050*/  LDL R14, [R1+0x2698] ;  /* 0x00269800010e7983 */ /* 0x000f620000100800 */
[C---:B------:R-:W-:Y:S02]  /*7060*/  IMAD R6, R29.reuse, R9, R6 ;  /* 0x000000091d067224 */ /* 0x040fe400078e0206 */
[----:B------:R-:W-:Y:S01]  /*7070*/  IMAD R3, R29, R5, R3 ;  /* 0x000000051d037224 */ /* 0x000fe200078e0203 */
[----:B------:R2:W-:Y:S04]  /*7080*/  STL [R1+0x6d4], R2 ;  /* 0x0006d40201007387 */ /* 0x0005e80000100800 */
[----:B------:R3:W-:Y:S04]  /*7090*/  STL [R1+0x6d0], R7 ;  /* 0x0006d00701007387 */ /* 0x0007e80000100800 */
[----:B------:R4:W-:Y:S04]  /*70a0*/  STL [R1+0x6b8], R6 ;  /* 0x0006b80601007387 */ /* 0x0009e80000100800 */
[----:B------:R-:W5:Y:S04]  /*70b0*/  LDL R17, [R1+0x2694] ;  /* 0x0026940001117983 */ /* 0x000f680000100800 */
[----:B------:R0:W-:Y:S01]  /*70c0*/  STL [R1+0x6c4], R3 ;  /* 0x0006c40301007387 */ /* 0x0001e20000100800 */
[----:B------:R-:W-:-:S04]  /*70d0*/  IMAD.HI.U32 R4, R28, R0, RZ ;  /* 0x000000001c047227 */ /* 0x000fc800078e00ff */
[----:B------:R-:W-:Y:S01]  /*70e0*/  IMAD.MOV R4, RZ, RZ, -R4 ;  /* 0x000000ffff047224 */ /* 0x000fe200078e0a04 */
[----:B--2---:R-:W-:Y:S02]  /*70f0*/  IABS R2, R18 ;  /* 0x0000001200027213 */ /* 0x004fe40000000000 */
[----:B------:R-:W2:Y:S01]  /*7100*/  LDL R18, [R1+0x268c] ;  /* 0x00268c0001127983 */ /* 0x000ea20000100800 */
[----:B---3--:R-:W-:-:S03]  /*7110*/  IABS R7, R19 ;  /* 0x0000001300077213 */ /* 0x008fc60000000000 */
[----:B------:R-:W3:Y:S01]  /*7120*/  LDL R19, [R1+0x2690] ;  /* 0x0026900001137983 */ /* 0x000ee20000100800 */
[----:B----4-:R-:W-:Y:S01]  /*7130*/  IABS R6, R11 ;  /* 0x0000000b00067213 */ /* 0x010fe20000000000 */
[----:B------:R-:W-:Y:S01]  /*7140*/  IMAD R11, R29, R4, R0 ;  /* 0x000000041d0b7224 */ /* 0x000fe200078e0200 */
[----:B------:R-:W-:Y:S02]  /*7150*/  IABS R4, R16 ;  /* 0x0000001000047213 */ /* 0x000fe40000000000 */
[----:B------:R-:W4:Y:S01]  /*7160*/  LDL R16, [R1+0x2684] ;  /* 0x0026840001107983 */ /* 0x000f220000100800 */
[----:B-----5:R-:W-:-:S03]  /*7170*/  IABS R0, R15 ;  /* 0x0000000f00007213 */ /* 0x020fc60000000000 */
[----:B------:R-:W5:Y:S01]  /*7180*/  LDL R15, [R1+0x2688] ;  /* 0x00268800010f7983 */ /* 0x000f620000100800 */
[----:B0-----:R-:W-:-:S04]  /*7190*/  IMAD.HI.U32 R3, R28, R2, RZ ;  /* 0x000000021c037227 */ /* 0x001fc800078e00ff */
[----:B------:R-:W-:-:S04]  /*71a0*/  IMAD.HI.U32 R8, R28, R7, RZ ;  /* 0x000000071c087227 */ /* 0x000fc800078e00ff */
[----:B------:R-:W-:-:S04]  /*71b0*/  IMAD.HI.U32 R9, R28, R6, RZ ;  /* 0x000000061c097227 */ /* 0x000fc800078e00ff */
[----:B------:R-:W-:Y:S02]  /*71c0*/  IMAD.MOV R3, RZ, RZ, -R3 ;  /* 0x000000ffff037224 */ /* 0x000fe400078e0a03 */
[----:B------:R-:W-:Y:S02]  /*71d0*/  IMAD.MOV R8, RZ, RZ, -R8 ;  /* 0x000000ffff087224 */ /* 0x000fe400078e0a08 */
[----:B------:R-:W-:Y:S02]  /*71e0*/  IMAD.MOV R9, RZ, RZ, -R9 ;  /* 0x000000ffff097224 */ /* 0x000fe400078e0a09 */
[----:B------:R-:W-:Y:S02]  /*71f0*/  IMAD R2, R29, R3, R2 ;  /* 0x000000031d027224 */ /* 0x000fe400078e0202 */
[----:B------:R-:W-:-:S04]  /*7200*/  IMAD.HI.U32 R5, R28, R4, RZ ;  /* 0x000000041c057227 */ /* 0x000fc800078e00ff */
[C---:B------:R-:W-:Y:S02]  /*7210*/  IMAD R7, R29.reuse, R8, R7 ;  /* 0x000000081d077224 */ /* 0x040fe400078e0207 */
[----:B------:R-:W-:Y:S01]  /*7220*/  IMAD R6, R29, R9, R6 ;  /* 0x000000091d067224 */ /* 0x000fe200078e0206 */
[----:B------:R0:W-:Y:S01]  /*7230*/  STL [R1+0x6c0], R2 ;  /* 0x0006c00201007387 */ /* 0x0001e20000100800 */
[----:B------:R-:W-:-:S03]  /*7240*/  IMAD.MOV R5, RZ, RZ, -R5 ;  /* 0x000000ffff057224 */ /* 0x000fc600078e0a05 */
[----:B------:R1:W-:Y:S01]  /*7250*/  STL [R1+0x6bc], R7 ;  /* 0x0006bc0701007387 */ /* 0x0003e20000100800 */
[----:B------:R-:W-:-:S03]  /*7260*/  IMAD R4, R29, R5, R4 ;  /* 0x000000051d047224 */ /* 0x000fc600078e0204 */
[----:B------:R-:W-:Y:S01]  /*7270*/  STL [R1+0x6a4], R6 ;  /* 0x0006a40601007387 */ /* 0x000fe20000100800 */
[----:B0-----:R-:W-:-:S03]  /*7280*/  IABS R2, R14 ;  /* 0x0000000e00027213 */ /* 0x001fc60000000000 */
[----:B------:R-:W5:Y:S01]  /*7290*/  LDL R14, [R1+0x267c] ;  /* 0x00267c00010e7983 */ /* 0x000f620000100800 */
[C---:B------:R-:W-:Y:S01]  /*72a0*/  IMAD.HI.U32 R3, R28.reuse, R0, RZ ;  /* 0x000000001c037227 */ /* 0x040fe200078e00ff */
[----:B-1----:R-:W-:Y:S02]  /*72b0*/  IABS R7, R17 ;  /* 0x0000001100077213 */ /* 0x002fe40000000000 */
[----:B------:R0:W-:Y:S04]  /*72c0*/  STL [R1+0x6b0], R4 ;  /* 0x0006b00401007387 */ /* 0x0001e80000100800 */
[----:B------:R-:W5:Y:S01]  /*72d0*/  LDL R17, [R1+0x2680] ;  /* 0x0026800001117983 */ /* 0x000f620000100800 */
[----:B------:R-:W-:Y:S02]  /*72e0*/  IMAD.MOV R3, RZ, RZ, -R3 ;  /* 0x000000ffff037224 */ /* 0x000fe400078e0a03 */
[----:B------:R-:W-:-:S04]  /*72f0*/  IMAD.HI.U32 R8, R28, R7, RZ ;  /* 0x000000071c087227 */ /* 0x000fc800078e00ff */
[----:B0-----:R-:W-:-:S04]  /*7300*/  IMAD.HI.U32 R4, R28, R2, RZ ;  /* 0x000000021c047227 */ /* 0x001fc800078e00ff */
[C---:B------:R-:W-:Y:S02]  /*7310*/  IMAD R0, R29.reuse, R3, R0 ;  /* 0x000000031d007224 */ /* 0x040fe400078e0200 */
        /* <DEDUP_REMOVED lines=8> */
[----:B------:R-:W-:-:S04]  /*73a0*/  IMAD.MOV R9, RZ, RZ, -R9 ;  /* 0x000000ffff097224 */ /* 0x000fc800078e0a09 */
[----:B------:R-:W-:Y:S01]  /*73b0*/  IMAD R6, R29, R9, R6 ;  /* 0x000000091d067224 */ /* 0x000fe200078e0206 */
[----:B---3--:R-:W-:Y:S02]  /*73c0*/  IABS R3, R19 ;  /* 0x0000001300037213 */ /* 0x008fe40000000000 */
[----:B------:R-:W3:Y:S01]  /*73d0*/  LDL R19, [R1+0x2678] ;  /* 0x0026780001137983 */ /* 0x000ee20000100800 */
[----:B----4-:R-:W-:-:S03]  /*73e0*/  IABS R0, R16 ;  /* 0x0000001000007213 */ /* 0x010fc60000000000 */
[----:B------:R-:W4:Y:S04]  /*73f0*/  LDL R16, [R1+0x266c] ;  /* 0x00266c0001107983 */ /* 0x000f280000100800 */
[----:B------:R5:W-:Y:S04]  /*7400*/  STL [R1+0x6ac], R2 ;  /* 0x0006ac0201007387 */ /* 0x000be80000100800 */
[----:B------:R-:W-:Y:S04]  /*7410*/  STL [R1+0x6a8], R7 ;  /* 0x0006a80701007387 */ /* 0x000fe80000100800 */
        /* <DEDUP_REMOVED lines=8> */
[----:B------:R-:W-:-:S04]  /*74a0*/  IMAD.MOV R4, RZ, RZ, -R4 ;  /* 0x000000ffff047224 */ /* 0x000fc800078e0a04 */
[----:B------:R-:W-:Y:S02]  /*74b0*/  IMAD R0, R29, R4, R0 ;  /* 0x000000041d007224 */ /* 0x000fe400078e0200 */
[C---:B0-----:R-:W-:Y:S01]  /*74c0*/  IMAD.HI.U32 R3, R28.reuse, R2, RZ ;  /* 0x000000021c037227 */ /* 0x041fe200078e00ff */
[----:B------:R-:W-:Y:S02]  /*74d0*/  IABS R7, R14 ;  /* 0x0000000e00077213 */ /* 0x000fe40000000000 */
[----:B------:R-:W5:Y:S03]  /*74e0*/  LDL R14, [R1+0x2664] ;  /* 0x00266400010e7983 */ /* 0x000f660000100800 */
[----:B------:R-:W-:Y:S01]  /*74f0*/  IMAD.HI.U32 R8, R28, R7, RZ ;  /* 0x000000071c087227 */ /* 0x000fe200078e00ff */
[----:B------:R-:W-:Y:S02]  /*7500*/  IABS R6, R17 ;  /* 0x0000001100067213 */ /* 0x000fe40000000000 */
[----:B------:R-:W5:Y:S01]  /*7510*/  LDL R17, [R1+0x2668] ;  /* 0x0026680001117983 */ /* 0x000f620000100800 */
[----:B------:R-:W-:-:S02]  /*7520*/  IMAD.MOV R3, RZ, RZ, -R3 ;  /* 0x000000ffff037224 */ /* 0x000fc400078e0a03 */
[----:B------:R-:W-:Y:S01]  /*7530*/  IMAD.HI.U32 R9, R28, R6, RZ ;  /* 0x000000061c097227 */ /* 0x000fe200078e00ff */
[----:B------:R3:W-:Y:S03]  /*7540*/  STL [R1+0x6a0], R0 ;  /* 0x0006a00001007387 */ /* 0x0007e60000100800 */
[----:B------:R-:W-:Y:S02]  /*7550*/  IMAD.MOV R8, RZ, RZ, -R8 ;  /* 0x000000ffff087224 */ /* 0x000fe400078e0a08 */
[----:B------:R-:W-:Y:S02]  /*7560*/  IMAD.MOV R9, RZ, RZ, -R9 ;  /* 0x000000ffff097224 */ /* 0x000fe400078e0a09 */
[C---:B------:R-:W-:Y:S02]  /*7570*/  IMAD R2, R29.reuse, R3, R2 ;  /* 0x000000031d027224 */ /* 0x040fe400078e0202 */
[----:B------:R-:W-:-:S02]  /*7580*/  IMAD R7, R29, R8, R7 ;  /* 0x000000081d077224 */ /* 0x000fc400078e0207 */
[----:B------:R-:W-:Y:S01]  /*7590*/  IMAD R6, R29, R9, R6 ;  /* 0x000000091d067224 */ /* 0x000fe200078e0206 */
[----:B--2---:R-:W-:Y:S02]  /*75a0*/  IABS R4, R18 ;  /* 0x0000001200047213 */ /* 0x004fe40000000000 */
[----:B------:R-:W2:Y:S03]  /*75b0*/  LDL R18, [R1+0x2660] ;  /* 0x0026600001127983 */ /* 0x000ea60000100800 */
[----:B------:R-:W-:-:S04]  /*75c0*/  IMAD.HI.U32 R5, R28, R4, RZ ;  /* 0x000000041c057227 */ /* 0x000fc800078e00ff */
[----:B------:R-:W-:-:S04]  /*75d0*/  IMAD.MOV R5, RZ, RZ, -R5 ;  /* 0x000000ffff057224 */ /* 0x000fc800078e0a05 */
[----:B------:R-:W-:Y:S01]  /*75e0*/  IMAD R4, R29, R5, R4 ;  /* 0x000000051d047224 */ /* 0x000fe200078e0204 */
[----:B---3--:R-:W-:Y:S02]  /*75f0*/  IABS R0, R19 ;  /* 0x0000001300007213 */ /* 0x008fe40000000000 */
[----:B------:R-:W3:Y:S04]  /*7600*/  LDL R19, [R1+0x265c] ;  /* 0x00265c0001137983 */ /* 0x000ee80000100800 */
[----:B------:R4:W-:Y:S04]  /*7610*/  STL [R1+0x698], R2 ;  /* 0x0006980201007387 */ /* 0x0009e80000100800 */
[----:B------:R5:W-:Y:S04]  /*7620*/  STL [R1+0x694], R7 ;  /* 0x0006940701007387 */ /* 0x000be80000100800 */
[----:B------:R-:W-:Y:S01]  /*7630*/  STL [R1+0x67c], R6 ;  /* 0x00067c0601007387 */ /* 0x000fe20000100800 */
[----:B----4-:R-:W-:-:S03]  /*7640*/  IABS R2, R16 ;  /* 0x0000001000027213 */ /* 0x010fc60000000000 */
[----:B------:R-:W4:Y:S04]  /*7650*/  LDL R16, [R1+0x2658] ;  /* 0x0026580001107983 */ /* 0x000f280000100800 */
[----:B------:R0:W-:Y:S01]  /*7660*/  STL [R1+0x688], R4 ;  /* 0x0006880401007387 */ /* 0x0001e20000100800 */
[----:B-----5:R-:W-:-:S03]  /*7670*/  IABS R7, R15 ;  /* 0x0000000f00077213 */ /* 0x020fc60000000000 */
[----:B------:R-:W5:Y:S01]  /*7680*/  LDL R15, [R1+0x2654] ;  /* 0x00265400010f7983 */ /* 0x000f620000100800 */
[----:B------:R-:W-:-:S04]  /*7690*/  IMAD.HI.U32 R3, R28, R0, RZ ;  /* 0x000000001c037227 */ /* 0x000fc800078e00ff */
[----:B------:R-:W-:-:S04]  /*76a0*/  IMAD.MOV R3, RZ, RZ, -R3 ;  /* 0x000000ffff037224 */ /* 0x000fc800078e0a03 */
[----:B------:R-:W-:Y:S02]  /*76b0*/  IMAD R0, R29, R3, R0 ;  /* 0x000000031d007224 */ /* 0x000fe400078e0200 */
[----:B0-----:R-:W-:-:S04]  /*76c0*/  IMAD.HI.U32 R4, R28, R2, RZ ;  /* 0x000000021c047227 */ /* 0x001fc800078e00ff */
[----:B------:R-:W-:-:S04]  /*76d0*/  IMAD.HI.U32 R8, R28, R7, RZ ;  /* 0x000000071c087227 */ /* 0x000fc800078e00ff */
[----:B------:R-:W-:Y:S02]  /*76e0*/  IMAD.MOV R4, RZ, RZ, -R4 ;  /* 0x000000ffff047224 */ /* 0x000fe400078e0a04 */
[----:B------:R-:W-:Y:S02]  /*76f0*/  IMAD.MOV R8, RZ, RZ, -R8 ;  /* 0x000000ffff087224 */ /* 0x000fe400078e0a08 */
[----:B------:R-:W-:Y:S01]  /*7700*/  IMAD R2, R29, R4, R2 ;  /* 0x000000041d027224 */ /* 0x000fe200078e0202 */
[----:B------:R-:W-:Y:S02]  /*7710*/  IABS R6, R14 ;  /* 0x0000000e00067213 */ /* 0x000fe40000000000 */
[----:B------:R-:W5:Y:S03]  /*7720*/  LDL R14, [R1+0x2650] ;  /* 0x00265000010e7983 */ /* 0x000f660000100800 */
[----:B------:R-:W-:Y:S01]  /*7730*/  IMAD.HI.U32 R9, R28, R6, RZ ;  /* 0x000000061c097227 */ /* 0x000fe200078e00ff */
[----:B------:R2:W-:Y:S01]  /*7740*/  STL [R1+0x68c], R0 ;  /* 0x00068c0001007387 */ /* 0x0005e20000100800 */
[----:B------:R-:W-:-:S03]  /*7750*/  IABS R3, R17 ;  /* 0x0000001100037213 */ /* 0x000fc60000000000 */
[----:B------:R-:W5:Y:S01]  /*7760*/  LDL R17, [R1+0x264c] ;  /* 0x00264c0001117983 */ /* 0x000f620000100800 */
[----:B------:R-:W-:Y:S02]  /*7770*/  IMAD.MOV R9, RZ, RZ, -R9 ;  /* 0x000000ffff097224 */ /* 0x000fe400078e0a09 */
[----:B------:R-:W-:-:S04]  /*7780*/  IMAD.HI.U32 R5, R28, R3, RZ ;  /* 0x000000031c057227 */ /* 0x000fc800078e00ff */
[C---:B------:R-:W-:Y:S02]  /*7790*/  IMAD R7, R29.reuse, R8, R7 ;  /* 0x000000081d077224 */ /* 0x040fe400078e0207 */
[----:B------:R-:W-:Y:S02]  /*77a0*/  IMAD.MOV R5, RZ, RZ, -R5 ;  /* 0x000000ffff057224 */ /* 0x000fe400078e0a05 */
[C---:B------:R-:W-:Y:S02]  /*77b0*/  IMAD R6, R29.reuse, R9, R6 ;  /* 0x000000091d067224 */ /* 0x040fe400078e0206 */
[----:B------:R-:W-:Y:S01]  /*77c0*/  IMAD R3, R29, R5, R3 ;  /* 0x000000051d037224 */ /* 0x000fe200078e0203 */
[----:B--2---:R-:W-:Y:S02]  /*77d0*/  IABS R0, R18 ;  /* 0x0000001200007213 */ /* 0x004fe40000000000 */
[----:B------:R-:W2:Y:S04]  /*77e0*/  LDL R18, [R1+0x2648] ;  /* 0x0026480001127983 */ /* 0x000ea80000100800 */
[----:B------:R3:W-:Y:S04]  /*77f0*/  STL [R1+0x684], R2 ;  /* 0x0006840201007387 */ /* 0x0007e80000100800 */
[----:B------:R4:W-:Y:S04]  /*7800*/  STL [R1+0x680], R7 ;  /* 0x0006800701007387 */ /* 0x0009e80000100800 */
[----:B------:R5:W-:Y:S01]  /*7810*/  STL [R1+0x668], R6 ;  /* 0x0006680601007387 */ /* 0x000be20000100800 */
[----:B---3--:R-:W-:-:S03]  /*7820*/  IABS R2, R19 ;  /* 0x0000001300027213 */ /* 0x008fc60000000000 */
[----:B------:R-:W3:Y:S04]  /*7830*/  LDL R19, [R1+0x2644] ;  /* 0x0026440001137983 */ /* 0x000ee80000100800 */
[----:B------:R0:W-:Y:S01]  /*7840*/  STL [R1+0x674], R3 ;  /* 0x0006740301007387 */ /* 0x0001e20000100800 */
[----:B----4-:R-:W-:-:S03]  /*7850*/  IABS R7, R16 ;  /* 0x0000001000077213 */ /* 0x010fc60000000000 */
[----:B------:R-:W4:Y:S01]  /*7860*/  LDL R16, [R1+0x2640] ;  /* 0x0026400001107983 */ /* 0x000f220000100800 */
[----:B-----5:R-:W-:-:S03]  /*7870*/  IABS R6, R15 ;  /* 0x0000000f00067213 */ /* 0x020fc60000000000 */
[----:B------:R-:W5:Y:S01]  /*7880*/  LDL R15, [R1+0x263c] ;  /* 0x00263c00010f7983 */ /* 0x000f620000100800 */
[----:B------:R-:W-:-:S04]  /*7890*/  IMAD.HI.U32 R4, R28, R0, RZ ;  /* 0x000000001c047227 */ /* 0x000fc800078e00ff */
[----:B------:R-:W-:Y:S02]  /*78a0*/  IMAD.MOV R4, RZ, RZ, -R4 ;  /* 0x000000ffff047224 */ /* 0x000fe400078e0a04 */
[----:B0-----:R-:W-:-:S04]  /*78b0*/  IMAD.HI.U32 R3, R28, R2, RZ ;  /* 0x000000021c037227 */ /* 0x001fc800078e00ff */
[----:B------:R-:W-:Y:S02]  /*78c0*/  IMAD R0, R29, R4, R0 ;  /* 0x000000041d007224 */ /* 0x000fe400078e0200 */
[----:B------:R-:W-:-:S04]  /*78d0*/  IMAD.HI.U32 R8, R28, R7, RZ ;  /* 0x000000071c087227 */ /* 0x000fc800078e00ff */
[----:B------:R-:W-:Y:S01]  /*78e0*/  IMAD.HI.U32 R9, R28, R6, RZ ;  /* 0x000000061c097227 */ /* 0x000fe200078e00ff */
[----:B------:R0:W-:Y:S03]  /*78f0*/  STL [R1+0x678], R0 ;  /* 0x0006780001007387 */ /* 0x0001e60000100800 */
[----:B------:R-:W-:Y:S02]  /*7900*/  IMAD.MOV R3, RZ, RZ, -R3 ;  /* 0x000000ffff037224 */ /* 0x000fe400078e0a03 */
[----:B------:R-:W-:Y:S02]  /*7910*/  IMAD.MOV R8, RZ, RZ, -R8 ;  /* 0x000000ffff087224 */ /* 0x000fe400078e0a08 */
[----:B------:R-:W-:Y:S02]  /*7920*/  IMAD.MOV R9, RZ, RZ, -R9 ;  /* 0x000000ffff097224 */ /* 0x000fe400078e0a09 */
[----:B------:R-:W-:-:S02]  /*7930*/  IMAD R2, R29, R3, R2 ;  /* 0x000000031d027224 */ /* 0x000fc400078e0202 */
[C---:B------:R-:W-:Y:S02]  /*7940*/  IMAD R7, R29.reuse, R8, R7 ;  /* 0x000000081d077224 */ /* 0x040fe400078e0207 */
[----:B------:R-:W-:Y:S01]  /*7950*/  IMAD R6, R29, R9, R6 ;  /* 0x000000091d067224 */ /* 0x000fe200078e0206 */
[----:B------:R-:W-:Y:S02]  /*7960*/  IABS R4, R14 ;  /* 0x0000000e00047213 */ /* 0x000fe40000000000 */
[----:B------:R-:W5:Y:S03]  /*7970*/  LDL R14, [R1+0x2638] ;  /* 0x00263800010e7983 */ /* 0x000f660000100800 */
[----:B------:R-:W-:Y:S01]  /*7980*/  IMAD.HI.U32 R5, R28, R4, RZ ;  /* 0x000000041c057227 */ /* 0x000fe200078e00ff */
[----:B0-----:R-:W-:Y:S02]  /*7990*/  IABS R0, R17 ;  /* 0x0000001100007213 */ /* 0x001fe40000000000 */
[----:B------:R-:W5:Y:S01]  /*79a0*/  LDL R17, [R1+0x2634] ;  /* 0x0026340001117983 */ /* 0x000f620000100800 */
[----:B------:R-:W-:-:S03]  /*79b0*/  IMAD.MOV R5, RZ, RZ, -R5 ;  /* 0x000000ffff057224 */ /* 0x000fc600078e0a05 */
[----:B------:R2:W-:Y:S04]  /*79c0*/  STL [R1+0x670], R2 ;  /* 0x0006700201007387 */ /* 0x0005e80000100800 */
[----:B------:R3:W-:Y:S04]  /*79d0*/  STL [R1+0x66c], R7 ;  /* 0x00066c0701007387 */ /* 0x0007e80000100800 */
[----:B------:R4:W-:Y:S01]  /*79e0*/  STL [R1+0x654], R6 ;  /* 0x0006540601007387 */ /* 0x0009e20000100800 */
[----:B------:R-:W-:-:S04]  /*79f0*/  IMAD.HI.U32 R3, R28, R0, RZ ;  /* 0x000000001c037227 */ /* 0x000fc800078e00ff */
[----:B------:R-:W-:Y:S02]  /*7a00*/  IMAD R4, R29, R5, R4 ;  /* 0x000000051d047224 */ /* 0x000fe400078e0204 */
[----:B------:R-:W-:-:S04]  /*7a10*/  IMAD.MOV R3, RZ, RZ, -R3 ;  /* 0x000000ffff037224 */ /* 0x000fc800078e0a03 */
[----:B------:R-:W-:Y:S01]  /*7a20*/  IMAD R0, R29, R3, R0 ;  /* 0x000000031d007224 */ /* 0x000fe200078e0200 */
[----:B--2---:R-:W-:Y:S02]  /*7a30*/  IABS R2, R18 ;  /* 0x0000001200027213 */ /* 0x004fe40000000000 */
[----:B------:R-:W2:Y:S04]  /*7a40*/  LDL R18, [R1+0x2630] ;  /* 0x0026300001127983 */ /* 0x000ea80000100800 */
[----:B------:R0:W-:Y:S01]  /*7a50*/  STL [R1+0x660], R4 ;  /* 0x0006600401007387 */ /* 0x0001e20000100800 */
[----:B---3--:R-:W-:-:S03]  /*7a60*/  IABS R7, R19 ;  /* 0x0000001300077213 */ /* 0x008fc60000000000 */
[----:B------:R-:W3:Y:S01]  /*7a70*/  LDL R19, [R1+0x262c] ;  /* 0x00262c0001137983 */ /* 0x000ee20000100800 */
[----:B----4-:R-:W-:-:S03]  /*7a80*/  IABS R6, R16 ;  /* 0x0000001000067213 */ /* 0x010fc60000000000 */
[----:B------:R-:W4:Y:S04]  /*7a90*/  LDL R16, [R1+0x2628] ;  /* 0x0026280001107983 */ /* 0x000f280000100800 */
[----:B------:R1:W-:Y:S01]  /*7aa0*/  STL [R1+0x664], R0 ;  /* 0x0006640001007387 */ /* 0x0003e20000100800 */
[----:B-----5:R-:W-:-:S03]  /*7ab0*/  IABS R3, R15 ;  /* 0x0000000f00037213 */ /* 0x020fc60000000000 */
[----:B------:R-:W5:Y:S01]  /*7ac0*/  LDL R15, [R1+0x2624] ;  /* 0x00262400010f7983 */ /* 0x000f620000100800 */
[----:B0-----:R-:W-:-:S04]  /*7ad0*/  IMAD.HI.U32 R4, R28, R2, RZ ;  /* 0x000000021c047227 */ /* 0x001fc800078e00ff */
[----:B------:R-:W-:-:S04]  /*7ae0*/  IMAD.HI.U32 R8, R28, R7, RZ ;  /* 0x000000071c087227 */ /* 0x000fc800078e00ff */
[----:B------:R-:W-:-:S04]  /*7af0*/  IMAD.HI.U32 R9, R28, R6, RZ ;  /* 0x000000061c097227 */ /* 0x000fc800078e00ff */
[----:B------:R-:W-:Y:S02]  /*7b00*/  IMAD.MOV R4, RZ, RZ, -R4 ;  /* 0x000000ffff047224 */ /* 0x000fe400078e0a04 */
[----:B------:R-:W-:Y:S02]  /*7b10*/  IMAD.MOV R8, RZ, RZ, -R8 ;  /* 0x000000ffff087224 */ /* 0x000fe400078e0a08 */
[----:B------:R-:W-:-:S04]  /*7b20*/  IMAD.HI.U32 R5, R28, R3, RZ ;  /* 0x000000031c057227 */ /* 0x000fc800078e00ff */
[----:B------:R-:W-:Y:S02]  /*7b30*/  IMAD.MOV R9, RZ, RZ, -R9 ;  /* 0x000000ffff097224 */ /* 0x000fe400078e0a09 */
[C---:B------:R-:W-:Y:S02]  /*7b40*/  IMAD R2, R29.reuse, R4, R2 ;  /* 0x000000041d027224 */ /* 0x040fe400078e0202 */
[C---:B------:R-:W-:Y:S02]  /*7b50*/  IMAD R7, R29.reuse, R8, R7 ;  /* 0x000000081d077224 */ /* 0x040fe400078e0207 */
[----:B------:R-:W-:Y:S02]  /*7b60*/  IMAD.MOV R5, RZ, RZ, -R5 ;  /* 0x000000ffff057224 */ /* 0x000fe400078e0a05 */
[C---:B------:R-:W-:Y:S02]  /*7b70*/  IMAD R6, R29.reuse, R9, R6 ;  /* 0x000000091d067224 */ /* 0x040fe400078e0206 */
[----:B------:R-:W-:Y:S01]  /*7b80*/  IMAD R3, R29, R5, R3 ;  /* 0x000000051d037224 */ /* 0x000fe200078e0203 */
[----:B-1----:R-:W-:-:S02]  /*7b90*/  IABS R0, R14 ;  /* 0x0000000e00007213 */ /* 0x002fc40000000000 */
[----:B------:R-:W5:Y:S04]  /*7ba0*/  LDL R14, [R1+0x2620] ;  /* 0x00262000010e7983 */ /* 0x000f680000100800 */
[----:B------:R0:W-:Y:S04]  /*7bb0*/  STL [R1+0x65c], R2 ;  /* 0x00065c0201007387 */ /* 0x0001e80000100800 */
[----:B------:R2:W-:Y:S04]  /*7bc0*/  STL [R1+0x658], R7 ;  /* 0x0006580701007387 */ /* 0x0005e80000100800 */
[----:B------:R3:W-:Y:S01]  /*7bd0*/  STL [R1+0x640], R6 ;  /* 0x0006400601007387 */ /* 0x0007e20000100800 */
[----:B0-----:R-:W-:-:S03]  /*7be0*/  IABS R2, R17 ;  /* 0x0000001100027213 */ /* 0x001fc60000000000 */
[----:B------:R-:W5:Y:S01]  /*7bf0*/  LDL R17, [R1+0x261c] ;  /* 0x00261c0001117983 */ /* 0x000f620000100800 */
[----:B------:R-:W-:-:S03]  /*7c00*/  IMAD.HI.U32 R4, R28, R0, RZ ;  /* 0x000000001c047227 */ /* 0x000fc600078e00ff */
[----:B------:R-:W-:Y:S01]  /*7c10*/  STL [R1+0x64c], R3 ;  /* 0x00064c0301007387 */ /* 0x000fe20000100800 */
[----:B------:R-:W-:-:S04]  /*7c20*/  IMAD.MOV R4, RZ, RZ, -R4 ;  /* 0x000000ffff047224 */ /* 0x000fc800078e0a04 */
[----:B------:R-:W-:Y:S01]  /*7c30*/  IMAD R0, R29, R4, R0 ;  /* 0x000000041d007224 */ /* 0x000fe200078e0200 */
[----:B--2---:R-:W-:Y:S02]  /*7c40*/  IABS R7, R18 ;  /* 0x0000001200077213 */ /* 0x004fe40000000000 */
[----:B------:R-:W2:Y:S01]  /*7c50*/  LDL R18, [R1+0x2618] ;  /* 0x0026180001127983 */ /* 0x000ea20000100800 */
        /* <DEDUP_REMOVED lines=24> */
[----:B------:R-:W-:-:S03]  /*7de0*/  IMAD.HI.U32 R3, R28, R0, RZ ;  /* 0x000000001c037227 */ /* 0x000fc600078e00ff */
[----:B------:R0:W-:Y:S01]  /*7df0*/  STL [R1+0x638], R4 ;  /* 0x0006380401007387 */ /* 0x0001e20000100800 */
[----:B------:R-:W-:Y:S01]  /*7e00*/  IMAD.MOV R3, RZ, RZ, -R3 ;  /* 0x000000ffff037224 */ /* 0x000fe200078e0a03 */
[----:B-1----:R-:W-:Y:S02]  /*7e10*/  IABS R7, R17 ;  /* 0x0000001100077213 */ /* 0x002fe40000000000 */
[----:B------:R-:W5:Y:S01]  /*7e20*/  LDL R17, [R1+0x2604] ;  /* 0x0026040001117983 */ /* 0x000f620000100800 */
[----:B0-----:R-:W-:-:S04]  /*7e30*/  IMAD.HI.U32 R4, R28, R2, RZ ;  /* 0x000000021c047227 */ /* 0x001fc800078e00ff */
[----:B------:R-:W-:-:S04]  /*7e40*/  IMAD.HI.U32 R8, R28, R7, RZ ;  /* 0x000000071c087227 */ /* 0x000fc800078e00ff */
        /* <DEDUP_REMOVED lines=30> */
[----:B------:R-:W-:-:S04]  /*8030*/  IMAD.HI.U32 R8, R28, R7, RZ ;  /* 0x000000071c087227 */ /* 0x000fc800078e00ff */
[----:B------:R-:W-:Y:S01]  /*8040*/  IMAD.MOV R3, RZ, RZ, -R3 ;  /* 0x000000ffff037224 */ /* 0x000fe200078e0a03 */
[----:B------:R-:W-:Y:S02]  /*8050*/  IABS R6, R17 ;  /* 0x0000001100067213 */ /* 0x000fe40000000000 */
[----:B------:R-:W5:Y:S03]  /*8060*/  LDL R17, [R1+0x25ec] ;  /* 0x0025ec0001117983 */ /* 0x000f660000100800 */
        /* <DEDUP_REMOVED lines=33> */
[----:B------:R2:W-:Y:S03]  /*8280*/  STL [R1+0x614], R0 ;  /* 0x0006140001007387 */ /* 0x0005e60000100800 */
[----:B------:R-:W-:Y:S01]  /*8290*/  IMAD.MOV R9, RZ, RZ, -R9 ;  /* 0x000000ffff097224 */ /* 0x000fe200078e0a09 */
[----:B------:R-:W-:-:S02]  /*82a0*/  IABS R3, R17 ;  /* 0x0000001100037213 */ /* 0x000fc40000000000 */
[----:B------:R-:W5:Y:S03]  /*82b0*/  LDL R17, [R1+0x25d4] ;  /* 0x0025d40001117983 */ /* 0x000f660000100800 */
        /* <DEDUP_REMOVED lines=32> */
[----:B------:R-:W-:-:S04]  /*84c0*/  IMAD.HI.U32 R5, R28, R4, RZ ;  /* 0x000000041c057227 */ /* 0x000fc800078e00ff */
[----:B------:R-:W-:Y:S01]  /*84d0*/  IMAD.MOV R5, RZ, RZ, -R5 ;  /* 0x000000ffff057224 */ /* 0x000fe200078e0a05 */
[----:B0-----:R-:W-:Y:S02]  /*84e0*/  IABS R0, R17 ;  /* 0x0000001100007213 */ /* 0x001fe40000000000 */
[----:B------:R-:W5:Y:S04]  /*84f0*/  LDL R17, [R1+0x25bc] ;  /* 0x0025bc0001117983 */ /* 0x000f680000100800 */
        /* <DEDUP_REMOVED lines=1903> */
[C---:B------:R-:W-:Y:S01]  /*fbf0*/  IMAD.HI.U32 R8, R28.reuse, R7, RZ ;  /* 0x000000071c087227 */ /* 0x040fe200078e00ff */
[----:B------:R-:W-:Y:S02]  /*fc00*/  IABS R6, R17 ;  /* 0x0000001100067213 */ /* 0x000fe40000000000 */
[----:B------:R-:W5:Y:S04]  /*fc10*/  LDL R17, [R1+0x20cc] ;  /* 0x0020cc0001117983 */ /* 0x000f680000100800 */
[----:B------:R3:W-:Y:S01]  /*fc20*/  STL [R1+0xb4], R0 ;  /* 0x0000b40001007387 */ /* 0x0007e20000100800 */
        /* <DEDUP_REMOVED lines=36> */
[----:B------:R-:W5:Y:S01]  /*fe70*/  LDL R17, [R1+0x20b4] ;  /* 0x0020b40001117983 */ /* 0x000f620000100800 */
[----:B------:R-:W-:Y:S02]  /*fe80*/  IMAD R7, R29, R8, R7 ;  /* 0x000000081d077224 */ /* 0x000fe400078e0207 */
[----:B------:R-:W-:-:S04]  /*fe90*/  IMAD.HI.U32 R5, R28, R3, RZ ;  /* 0x000000031c057227 */ /* 0x000fc800078e00ff */
[----:B------:R-:W-:Y:S02]  /*fea0*/  IMAD R6, R29, R9, R6 ;  /* 0x000000091d067224 */ /* 0x000fe400078e0206 */
        /* <DEDUP_REMOVED lines=62> */
[----:B-1----:R-:W-:Y:S02]  /*10290*/  IABS R0, R14 ;  /* 0x0000000e00007213 */ /* 0x002fe40000000000 */
        /* <DEDUP_REMOVED lines=25> */
[C---:B------:R-:W-:Y:S02]  /*10430*/  IMAD R2, R29.reuse, R3, R2 ;  /* 0x000000031d027224 */ /* 0x040fe400078e0202 */
[C---:B------:R-:W-:Y:S02]  /*10440*/  IMAD R7, R29.reuse, R8, R7 ;  /* 0x000000081d077224 */ /* 0x040fe400078e0207 */
[----:B------:R-:W-:-:S02]  /*10450*/  IMAD R6, R29, R9, R6 ;  /* 0x000000091d067224 */ /* 0x000fc400078e0206 */
[----:B------:R-:W-:Y:S01]  /*10460*/  IMAD.HI.U32 R5, R28, R4, RZ ;  /* 0x000000041c057227 */ /* 0x000fe200078e00ff */
[----:B------:R0:W-:Y:S03]  /*10470*/  STL [R1+0x17c], R2 ;  /* 0x00017c0201007387 */ /* 0x0001e60000100800 */
[----:B------:R-:W-:Y:S01]  /*10480*/  IMAD.MOV R5, RZ, RZ, -R5 ;  /* 0x000000ffff057224 */ /* 0x000fe200078e0a05 */
[----:B------:R1:W-:Y:S04]  /*10490*/  STL [R1+0x174], R7 ;  /* 0x0001740701007387 */ /* 0x0003e80000100800 */
[----:B------:R-:W-:Y:S01]  /*104a0*/  STL [R1+0x138], R6 ;  /* 0x0001380601007387 */ /* 0x000fe20000100800 */
[----:B0-----:R-:W-:-:S03]  /*104b0*/  IABS R2, R14 ;  /* 0x0000000e00027213 */ /* 0x001fc60000000000 */
[----:B------:R-:W5:Y:S01]  /*104c0*/  LDL R14, [R1+0x2070] ;  /* 0x00207000010e7983 */ /* 0x000f620000100800 */
[----:B------:R-:W-:Y:S02]  /*104d0*/  IMAD R4, R29, R5, R4 ;  /* 0x000000051d047224 */ /* 0x000fe400078e0204 */
[----:B------:R-:W-:-:S03]  /*104e0*/  IMAD.HI.U32 R3, R28, R0, RZ ;  /* 0x000000001c037227 */ /* 0x000fc600078e00ff */
[----:B------:R0:W-:Y:S01]  /*104f0*/  STL [R1+0x150], R4 ;  /* 0x0001500401007387 */ /* 0x0001e20000100800 */
[----:B------:R-:W-:Y:S01]  /*10500*/  IMAD.MOV R3, RZ, RZ, -R3 ;  /* 0x000000ffff037224 */ /* 0x000fe200078e0a03 */
[----:B-1----:R-:W-:Y:S02]  /*10510*/  IABS R7, R17 ;  /* 0x0000001100077213 */ /* 0x002fe40000000000 */
[----:B------:R-:W5:Y:S01]  /*10520*/  LDL R17, [R1+0x206c] ;  /* 0x00206c0001117983 */ /* 0x000f620000100800 */
[----:B0-----:R-:W-:-:S04]  /*10530*/  IMAD.HI.U32 R4, R28, R2, RZ ;  /* 0x000000021c047227 */ /* 0x001fc800078e00ff */
        /* <DEDUP_REMOVED lines=10> */
[----:B------:R5:W-:Y:S02]  /*105e0*/  STL [R1+0x148], R2 ;  /* 0x0001480201007387 */ /* 0x000be40000100800 */
[----:B-----5:R-:W-:Y:S02]  /*105f0*/  IABS R2, R15 ;  /* 0x0000000f00027213 */ /* 0x020fe40000000000 */
[----:B------:R-:W5:Y:S01]  /*10600*/  LDL R15, [R1+0x205c] ;  /* 0x00205c00010f7983 */ /* 0x000f620000100800 */
[----:B------:R-:W-:-:S04]  /*10610*/  IMAD.HI.U32 R8, R28, R7, RZ ;  /* 0x000000071c087227 */ /* 0x000fc800078e00ff */
[----:B------:R-:W-:-:S04]  /*10620*/  IMAD.HI.U32 R9, R28, R6, RZ ;  /* 0x000000061c097227 */ /* 0x000fc800078e00ff */
[----:B------:R-:W-:Y:S02]  /*10630*/  IMAD.MOV R8, RZ, RZ, -R8 ;  /* 0x000000ffff087224 */ /* 0x000fe400078e0a08 */
[----:B------:R-:W-:Y:S02]  /*10640*/  IMAD.MOV R9, RZ, RZ, -R9 ;  /* 0x000000ffff097224 */ /* 0x000fe400078e0a09 */
[C---:B------:R-:W-:Y:S02]  /*10650*/  IMAD R7, R29.reuse, R8, R7 ;  /* 0x000000081d077224 */ /* 0x040fe400078e0207 */
[----:B------:R-:W-:Y:S02]  /*10660*/  IMAD R6, R29, R9, R6 ;  /* 0x000000091d067224 */ /* 0x000fe400078e0206 */
[C---:B------:R-:W-:Y:S01]  /*10670*/  IMAD.HI.U32 R5, R28.reuse, R3, RZ ;  /* 0x000000031c057227 */ /* 0x040fe200078e00ff */
[----:B------:R0:W-:Y:S04]  /*10680*/  STL [R1+0x140], R7 ;  /* 0x0001400701007387 */ /* 0x0001e80000100800 */
[----:B------:R1:W-:Y:S01]  /*10690*/  STL [R1+0xfc], R6 ;  /* 0x0000fc0601007387 */ /* 0x0003e20000100800 */
[----:B------:R-:W-:-:S04]  /*106a0*/  IMAD.HI.U32 R4, R28, R0, RZ ;  /* 0x000000001c047227 */ /* 0x000fc800078e00ff */
[----:B------:R-:W-:Y:S02]  /*106b0*/  IMAD.MOV R5, RZ, RZ, -R5 ;  /* 0x000000ffff057224 */ /* 0x000fe400078e0a05 */
[----:B------:R-:W-:Y:S02]  /*106c0*/  IMAD.MOV R4, RZ, RZ, -R4 ;  /* 0x000000ffff047224 */ /* 0x000fe400078e0a04 */
[C---:B------:R-:W-:Y:S01]  /*106d0*/  IMAD R3, R29.reuse, R5, R3 ;  /* 0x000000051d037224 */ /* 0x040fe200078e0203 */
[----:B0-----:R-:W-:Y:S02]  /*106e0*/  IABS R7, R14 ;  /* 0x0000000e00077213 */ /* 0x001fe40000000000 */
[----:B------:R-:W4:Y:S01]  /*106f0*/  LDL R14, [R1+0x2058] ;  /* 0x00205800010e7983 */ /* 0x000f220000100800 */
[----:B------:R-:W-:-:S03]  /*10700*/  IMAD R0, R29, R4, R0 ;  /* 0x000000041d007224 */ /* 0x000fc600078e0200 */
[----:B------:R0:W-:Y:S01]  /*10710*/  STL [R1+0x114], R3 ;  /* 0x0001140301007387 */ /* 0x0001e20000100800 */
[----:B------:R-:W-:Y:S01]  /*10720*/  IMAD.HI.U32 R8, R28, R7, RZ ;  /* 0x000000071c087227 */ /* 0x000fe200078e00ff */
[----:B-1----:R-:W-:-:S03]  /*10730*/  IABS R6, R17 ;  /* 0x0000001100067213 */ /* 0x002fc60000000000 */
[C---:B0-----:R-:W-:Y:S01]  /*10740*/  IMAD.HI.U32 R3, R28.reuse, R2, RZ ;  /* 0x000000021c037227 */ /* 0x041fe200078e00ff */
[----:B------:R-:W4:Y:S03]  /*10750*/  LDL R17, [R1+0x2054] ;  /* 0x0020540001117983 */ /* 0x000f260000100800 */
[----:B------:R-:W-:Y:S01]  /*10760*/  IMAD.HI.U32 R9, R28, R6, RZ ;  /* 0x000000061c097227 */ /* 0x000fe200078e00ff */
[----:B------:R3:W-:Y:S03]  /*10770*/  STL [R1+0x118], R0 ;  /* 0x0001180001007387 */ /* 0x0007e60000100800 */
[----:B------:R-:W-:Y:S02]  /*10780*/  IMAD.MOV R3, RZ, RZ, -R3 ;  /* 0x000000ffff037224 */ /* 0x000fe400078e0a03 */
        /* <DEDUP_REMOVED lines=12> */
[----:B------:R-:W-:Y:S04]  /*10850*/  STL [R1+0x108], R2 ;  /* 0x0001080201007387 */ /* 0x000fe80000100800 */
[----:B------:R5:W-:Y:S04]  /*10860*/  STL [R1+0x100], R7 ;  /* 0x0001000701007387 */ /* 0x000be80000100800 */
[----:B------:R-:W-:Y:S04]  /*10870*/  STL [R1+0xc4], R6 ;  /* 0x0000c40601007387 */ /* 0x000fe80000100800 */
[----:B------:R-:W3:Y:S04]  /*10880*/  LDL R23, [R1+0x2048] ;  /* 0x0020480001177983 */ /* 0x000ee80000100800 */
[----:B------:R0:W-:Y:S01]  /*10890*/  STL [R1+0xdc], R4 ;  /* 0x0000dc0401007387 */ /* 0x0001e20000100800 */
[----:B-----5:R-:W-:-:S03]  /*108a0*/  IABS R7, R15 ;  /* 0x0000000f00077213 */ /* 0x020fc60000000000 */
[----:B------:R-:W5:Y:S01]  /*108b0*/  LDL R15, [R1+0x2044] ;  /* 0x00204400010f7983 */ /* 0x000f620000100800 */
[----:B----4-:R-:W-:Y:S01]  /*108c0*/  IABS R3, R16 ;  /* 0x0000001000037213 */ /* 0x010fe20000000000 */
[----:B------:R-:W-:-:S04]  /*108d0*/  IMAD.HI.U32 R2, R28, R0, RZ ;  /* 0x000000001c027227 */ /* 0x000fc800078e00ff */
[----:B------:R-:W-:Y:S02]  /*108e0*/  IMAD.MOV R2, RZ, RZ, -R2 ;  /* 0x000000ffff027224 */ /* 0x000fe400078e0a02 */
[----:B0-----:R-:W-:-:S04]  /*108f0*/  IMAD.HI.U32 R4, R28, R3, RZ ;  /* 0x000000031c047227 */ /* 0x001fc800078e00ff */
[----:B------:R-:W-:Y:S02]  /*10900*/  IMAD R0, R29, R2, R0 ;  /* 0x000000021d007224 */ /* 0x000fe400078e0200 */
[----:B------:R-:W-:Y:S02]  /*10910*/  IMAD.MOV R4, RZ, RZ, -R4 ;  /* 0x000000ffff047224 */ /* 0x000fe400078e0a04 */
[----:B------:R-:W-:-:S04]  /*10920*/  IMAD.HI.U32 R8, R28, R7, RZ ;  /* 0x000000071c087227 */ /* 0x000fc800078e00ff */
[----:B------:R-:W-:Y:S02]  /*10930*/  IMAD R3, R29, R4, R3 ;  /* 0x000000041d037224 */ /* 0x000fe400078e0203 */
[----:B------:R-:W-:Y:S01]  /*10940*/  IMAD.MOV R8, RZ, RZ, -R8 ;  /* 0x000000ffff087224 */ /* 0x000fe200078e0a08 */
[----:B------:R-:W-:Y:S02]  /*10950*/  IABS R5, R14 ;  /* 0x0000000e00057213 */ /* 0x000fe40000000000 */
[----:B------:R-:W4:Y:S03]  /*10960*/  LDL R14, [R1+0x2040] ;  /* 0x00204000010e7983 */ /* 0x000f260000100800 */
[----:B------:R-:W-:Y:S01]  /*10970*/  IMAD.HI.U32 R9, R28, R5, RZ ;  /* 0x000000051c097227 */ /* 0x000fe200078e00ff */
[----:B------:R-:W-:Y:S04]  /*10980*/  STL [R1+0xe4], R0 ;  /* 0x0000e40001007387 */ /* 0x000fe80000100800 */
[----:B------:R-:W4:Y:S01]  /*10990*/  LDL R16, [R1+0x203c] ;  /* 0x00203c0001107983 */ /* 0x000f220000100800 */
[----:B------:R-:W-:Y:S01]  /*109a0*/  IMAD.MOV R9, RZ, RZ, -R9 ;  /* 0x000000ffff097224 */ /* 0x000fe200078e0a09 */
[----:B------:R-:W-:-:S02]  /*109b0*/  IABS R2, R17 ;  /* 0x0000001100027213 */ /* 0x000fc40000000000 */
[----:B------:R-:W4:Y:S01]  /*109c0*/  LDL R17, [R1+0x2038] ;  /* 0x0020380001117983 */ /* 0x000f220000100800 */
[----:B------:R-:W-:-:S03]  /*109d0*/  IMAD R7, R29, R8, R7 ;  /* 0x000000081d077224 */ /* 0x000fc600078e0207 */
[----:B------:R0:W-:Y:S01]  /*109e0*/  STL [R1+0xd4], R3 ;  /* 0x0000d40301007387 */ /* 0x0001e20000100800 */
[----:B------:R-:W-:Y:S02]  /*109f0*/  IMAD R5, R29, R9, R5 ;  /* 0x000000091d057224 */ /* 0x000fe400078e0205 */
[----:B0-----:R-:W-:-:S04]  /*10a00*/  IMAD.HI.U32 R3, R28, R2, RZ ;  /* 0x000000021c037227 */ /* 0x001fc800078e00ff */
[----:B------:R-:W-:Y:S01]  /*10a10*/  IMAD.MOV R3, RZ, RZ, -R3 ;  /* 0x000000ffff037224 */ /* 0x000fe200078e0a03 */
[----:B--2---:R-:W-:Y:S02]  /*10a20*/  IABS R0, R18 ;  /* 0x0000001200007213 */ /* 0x004fe40000000000 */
[----:B------:R-:W2:Y:S04]  /*10a30*/  LDL R18, [R1+0x2034] ;  /* 0x0020340001127983 */ /* 0x000ea80000100800 */
[----:B------:R-:W-:Y:S01]  /*10a40*/  STL [R1+0xcc], R7 ;  /* 0x0000cc0701007387 */ /* 0x000fe20000100800 */
[----:B---3--:R-:W-:-:S03]  /*10a50*/  IABS R4, R19 ;  /* 0x0000001300047213 */ /* 0x008fc60000000000 */
[----:B------:R-:W3:Y:S04]  /*10a60*/  LDL R19, [R1+0x2030] ;  /* 0x0020300001137983 */ /* 0x000ee80000100800 */
[----:B------:R0:W-:Y:S02]  /*10a70*/  STL [R1+0x18], R5 ;  /* 0x0000180501007387 */ /* 0x0001e40000100800 */
[----:B0-----:R-:W-:-:S05]  /*10a80*/  IMAD R5, R29, R3, R2 ;  /* 0x000000031d057224 */ /* 0x001fca00078e0202 */
[----:B------:R0:W-:Y:S01]  /*10a90*/  STL [R1+0x14], R5 ;  /* 0x0000140501007387 */ /* 0x0001e20000100800 */
[----:B-----5:R-:W-:-:S03]  /*10aa0*/  IABS R2, R15 ;  /* 0x0000000f00027213 */ /* 0x020fc60000000000 */
[----:B------:R-:W5:Y:S01]  /*10ab0*/  LDL R15, [R1+0x202c] ;  /* 0x00202c00010f7983 */ /* 0x000f620000100800 */
[----:B------:R-:W-:-:S04]  /*10ac0*/  IMAD.HI.U32 R6, R28, R0, RZ ;  /* 0x000000001c067227 */ /* 0x000fc800078e00ff */
[----:B------:R-:W-:-:S04]  /*10ad0*/  IMAD.MOV R6, RZ, RZ, -R6 ;  /* 0x000000ffff067224 */ /* 0x000fc800078e0a06 */
[----:B------:R-:W-:Y:S02]  /*10ae0*/  IMAD R6, R29, R6, R0 ;  /* 0x000000061d067224 */ /* 0x000fe400078e0200 */
[----:B0-----:R-:W-:-:S03]  /*10af0*/  IMAD.HI.U32 R5, R28, R4, RZ ;  /* 0x000000041c057227 */ /* 0x001fc600078e00ff */
[----:B------:R0:W-:Y:S01]  /*10b00*/  STL [R1+0x10], R6 ;  /* 0x0000100601007387 */ /* 0x0001e20000100800 */
[----:B------:R-:W-:Y:S01]  /*10b10*/  IMAD.MOV R5, RZ, RZ, -R5 ;  /* 0x000000ffff057224 */ /* 0x000fe200078e0a05 */
[----:B------:R-:W-:-:S03]  /*10b20*/  IABS R3, R23 ;  /* 0x0000001700037213 */ /* 0x000fc60000000000 */
[----:B------:R-:W-:Y:S02]  /*10b30*/  IMAD R4, R29, R5, R4 ;  /* 0x000000051d047224 */ /* 0x000fe400078e0204 */
[----:B------:R-:W-:-:S04]  /*10b40*/  IMAD.HI.U32 R7, R28, R2, RZ ;  /* 0x000000021c077227 */ /* 0x000fc800078e00ff */
[C---:B0-----:R-:W-:Y:S01]  /*10b50*/  IMAD.HI.U32 R6, R28.reuse, R3, RZ ;  /* 0x000000031c067227 */ /* 0x041fe200078e00ff */
[----:B----4-:R-:W-:Y:S02]  /*10b60*/  IABS R0, R14 ;  /* 0x0000000e00007213 */ /* 0x010fe40000000000 */
[----:B------:R-:W4:Y:S03]  /*10b70*/  LDL R14, [R1+0x2028] ;  /* 0x00202800010e7983 */ /* 0x000f260000100800 */
[----:B------:R-:W-:Y:S01]  /*10b80*/  IMAD.HI.U32 R5, R28, R0, RZ ;  /* 0x000000001c057227 */ /* 0x000fe200078e00ff */
[----:B------:R0:W-:Y:S01]  /*10b90*/  STL [R1+0xc], R4 ;  /* 0x00000c0401007387 */ /* 0x0001e20000100800 */
[----:B------:R-:W-:Y:S02]  /*10ba0*/  IABS R27, R16 ;  /* 0x00000010001b7213 */ /* 0x000fe40000000000 */
[----:B------:R-:W-:-:S02]  /*10bb0*/  IMAD.MOV R5, RZ, RZ, -R5 ;  /* 0x000000ffff057224 */ /* 0x000fc400078e0a05 */
[----:B0-----:R-:W-:Y:S02]  /*10bc0*/  IMAD.MOV R4, RZ, RZ, -R6 ;  /* 0x000000ffff047224 */ /* 0x001fe400078e0a06 */
[----:B------:R-:W-:Y:S02]  /*10bd0*/  IMAD.MOV R6, RZ, RZ, -R7 ;  /* 0x000000ffff067224 */ /* 0x000fe400078e0a07 */
[----:B------:R-:W-:-:S04]  /*10be0*/  IMAD.HI.U32 R7, R28, R27, RZ ;  /* 0x0000001b1c077227 */ /* 0x000fc800078e00ff */
[C---:B------:R-:W-:Y:S02]  /*10bf0*/  IMAD R4, R29.reuse, R4, R3 ;  /* 0x000000041d047224 */ /* 0x040fe400078e0203 */
[C---:B------:R-:W-:Y:S02]  /*10c00*/  IMAD R3, R29.reuse, R6, R2 ;  /* 0x000000061d037224 */ /* 0x040fe400078e0202 */
[----:B------:R-:W-:Y:S01]  /*10c10*/  IMAD.MOV R2, RZ, RZ, -R7 ;  /* 0x000000ffff027224 */ /* 0x000fe200078e0a07 */
[----:B------:R-:W-:Y:S01]  /*10c20*/  IABS R26, R17 ;  /* 0x00000011001a7213 */ /* 0x000fe20000000000 */
[C---:B------:R-:W-:Y:S01]  /*10c30*/  IMAD R0, R29.reuse, R5, R0 ;  /* 0x000000051d007224 */ /* 0x040fe200078e0200 */
[----:B------:R-:W4:Y:S01]  /*10c40*/  LDL R17, [R1+0x2024] ;  /* 0x0020240001117983 */ /* 0x000f220000100800 */
[----:B------:R-:W-:-:S03]  /*10c50*/  IMAD R27, R29, R2, R27 ;  /* 0x000000021d1b7224 */ /* 0x000fc600078e021b */
[----:B------:R-:W-:Y:S04]  /*10c60*/  STL [R1+0x8], R4 ;  /* 0x0000080401007387 */ /* 0x000fe80000100800 */
[----:B------:R-:W-:Y:S04]  /*10c70*/  STL [R1+0x4], R3 ;  /* 0x0000040301007387 */ /* 0x000fe80000100800 */
[----:B------:R0:W-:Y:S01]  /*10c80*/  STL [R1], R0 ;  /* 0x0000000001007387 */ /* 0x0001e20000100800 */
[----:B--2---:R-:W-:-:S03]  /*10c90*/  IABS R25, R18 ;  /* 0x0000001200197213 */ /* 0x004fc60000000000 */
[----:B------:R-:W2:Y:S01]  /*10ca0*/  LDL R18, [R1+0x2020] ;  /* 0x0020200001127983 */ /* 0x000ea20000100800 */
[----:B---3--:R-:W-:-:S03]  /*10cb0*/  IABS R24, R19 ;  /* 0x0000001300187213 */ /* 0x008fc60000000000 */
[----:B------:R-:W3:Y:S04]  /*10cc0*/  LDL R19, [R1+0x201c] ;  /* 0x00201c0001137983 */ /* 0x000ee80000100800 */
[----:B------:R-:W-:Y:S01]  /*10cd0*/  STL [R1+0x2a48], R27 ;  /* 0x002a481b01007387 */ /* 0x000fe20000100800 */
[----:B-----5:R-:W-:-:S03]  /*10ce0*/  IABS R23, R15 ;  /* 0x0000000f00177213 */ /* 0x020fc60000000000 */
[----:B------:R-:W5:Y:S01]  /*10cf0*/  LDL R15, [R1+0x2018] ;  /* 0x00201800010f7983 */ /* 0x000f620000100800 */
[----:B0-----:R-:W-:-:S04]  /*10d00*/  IMAD.HI.U32 R0, R28, R26, RZ ;  /* 0x0000001a1c007227 */ /* 0x001fc800078e00ff */
[----:B------:R-:W-:Y:S02]  /*10d10*/  IMAD.MOV R0, RZ, RZ, -R0 ;  /* 0x000000ffff007224 */ /* 0x000fe400078e0a00 */
[----:B------:R-:W-:-:S04]  /*10d20*/  IMAD.HI.U32 R3, R28, R25, RZ ;  /* 0x000000191c037227 */ /* 0x000fc800078e00ff */
[----:B------:R-:W-:-:S04]  /*10d30*/  IMAD.HI.U32 R4, R28, R24, RZ ;  /* 0x000000181c047227 */ /* 0x000fc800078e00ff */
[----:B------:R-:W-:Y:S02]  /*10d40*/  IMAD R26, R29, R0, R26 ;  /* 0x000000001d1a7224 */ /* 0x000fe400078e021a */
[----:B------:R-:W-:Y:S02]  /*10d50*/  IMAD.MOV R0, RZ, RZ, -R3 ;  /* 0x000000ffff007224 */ /* 0x000fe400078e0a03 */
[----:B------:R-:W-:-:S04]  /*10d60*/  IMAD.HI.U32 R2, R28, R23, RZ ;  /* 0x000000171c027227 */ /* 0x000fc800078e00ff */
[----:B------:R-:W-:Y:S01]  /*10d70*/  IMAD.MOV R3, RZ, RZ, -R4 ;  /* 0x000000ffff037224 */ /* 0x000fe200078e0a04 */
[----:B----4-:R-:W-:Y:S02]  /*10d80*/  IABS R22, R14 ;  /* 0x0000000e00167213 */ /* 0x010fe40000000000 */
[----:B------:R-:W4:Y:S03]  /*10d90*/  LDL R14, [R1+0x2014] ;  /* 0x00201400010e7983 */ /* 0x000f260000100800 */
[----:B------:R-:W-:-:S04]  /*10da0*/  IMAD.HI.U32 R4, R28, R22, RZ ;  /* 0x000000161c047227 */ /* 0x000fc800078e00ff */
[----:B------:R-:W-:Y:S02]  /*10db0*/  IMAD.MOV R2, RZ, RZ, -R2 ;  /* 0x000000ffff027224 */ /* 0x000fe400078e0a02 */
[C---:B------:R-:W-:Y:S02]  /*10dc0*/  IMAD R25, R29.reuse, R0, R25 ;  /* 0x000000001d197224 */ /* 0x040fe400078e0219 */
[----:B------:R-:W-:Y:S02]  /*10dd0*/  IMAD.MOV R0, RZ, RZ, -R4 ;  /* 0x000000ffff007224 */ /* 0x000fe400078e0a04 */
[C---:B------:R-:W-:Y:S01]  /*10de0*/  IMAD R24, R29.reuse, R3, R24 ;  /* 0x000000031d187224 */ /* 0x040fe200078e0218 */
[----:B------:R-:W-:Y:S01]  /*10df0*/  STL [R1+0x2a4c], R26 ;  /* 0x002a4c1a01007387 */ /* 0x000fe20000100800 */
[C---:B------:R-:W-:Y:S02]  /*10e00*/  IMAD R23, R29.reuse, R2, R23 ;  /* 0x000000021d177224 */ /* 0x040fe400078e0217 */
[----:B------:R-:W-:Y:S01]  /*10e10*/  IMAD R22, R29, R0, R22 ;  /* 0x000000001d167224 */ /* 0x000fe200078e0216 */
[----:B------:R-:W4:Y:S04]  /*10e20*/  LDL R16, [R1+0x2010] ;  /* 0x0020100001107983 */ /* 0x000f280000100800 */
[----:B------:R0:W-:Y:S04]  /*10e30*/  STL [R1+0x2a2c], R25 ;  /* 0x002a2c1901007387 */ /* 0x0001e80000100800 */
[----:B------:R-:W-:Y:S04]  /*10e40*/  STL [R1+0x2a28], R24 ;  /* 0x002a281801007387 */ /* 0x000fe80000100800 */
[----:B------:R-:W-:Y:S04]  /*10e50*/  STL [R1+0x2a24], R23 ;  /* 0x002a241701007387 */ /* 0x000fe80000100800 */
[----:B------:R-:W-:Y:S01]  /*10e60*/  STL [R1+0x2a20], R22 ;  /* 0x002a201601007387 */ /* 0x000fe20000100800 */
[----:B--2---:R-:W-:-:S02]  /*10e70*/  IABS R20, R18 ;  /* 0x0000001200147213 */ /* 0x004fc40000000000 */
[----:B-----5:R-:W-:Y:S02]  /*10e80*/  IABS R18, R15 ;  /* 0x0000000f00127213 */ /* 0x020fe40000000000 */
[----:B------:R-:W2:Y:S01]  /*10e90*/  LDL R15, [R1+0x200c] ;  /* 0x00200c00010f7983 */ /* 0x000ea20000100800 */
[----:B------:R-:W-:Y:S02]  /*10ea0*/  IABS R21, R17 ;  /* 0x0000001100157213 */ /* 0x000fe40000000000 */
[----:B---3--:R-:W-:Y:S01]  /*10eb0*/  IABS R19, R19 ;  /* 0x0000001300137213 */ /* 0x008fe20000000000 */
[C---:B------:R-:W-:Y:S01]  /*10ec0*/  IMAD.HI.U32 R3, R28.reuse, R18, RZ ;  /* 0x000000121c037227 */ /* 0x040fe200078e00ff */
[----:B0-----:R-:W3:Y:S03]  /*10ed0*/  LDL.LU R25, [R1+0x58] ;  /* 0x0000580001197983 */ /* 0x001ee60000300800 */
[C---:B------:R-:W-:Y:S01]  /*10ee0*/  IMAD.HI.U32 R2, R28.reuse, R21, RZ ;  /* 0x000000151c027227 */ /* 0x040fe200078e00ff */
[----:B------:R-:W5:Y:S03]  /*10ef0*/  LDL.LU R5, [R1+0x54] ;  /* 0x0000540001057983 */ /* 0x000f660000300800 */
[----:B------:R-:W-:Y:S01]  /*10f00*/  IMAD.MOV R0, RZ, RZ, -R2 ;  /* 0x000000ffff007224 */ /* 0x000fe200078e0a02 */
[----:B------:R-:W3:Y:S01]  /*10f10*/  LDL.LU R7, [R1+0x50] ;  /* 0x0000500001077983 */ /* 0x000ee20000300800 */
[----:B------:R-:W-:-:S04]  /*10f20*/  IMAD.HI.U32 R2, R28, R20, RZ ;  /* 0x000000141c027227 */ /* 0x000fc800078e00ff */
[----:B------:R-:W-:-:S04]  /*10f30*/  IMAD.HI.U32 R4, R28, R19, RZ ;  /* 0x000000131c047227 */ /* 0x000fc800078e00ff */
[C---:B------:R-:W-:Y:S02]  /*10f40*/  IMAD R21, R29.reuse, R0, R21 ;  /* 0x000000001d157224 */ /* 0x040fe400078e0215 */
[----:B------:R-:W-:Y:S02]  /*10f50*/  IMAD.MOV R0, RZ, RZ, -R2 ;  /* 0x000000ffff007224 */ /* 0x000fe400078e0a02 */
[----:B------:R-:W-:Y:S02]  /*10f60*/  IMAD.MOV R2, RZ, RZ, -R4 ;  /* 0x000000ffff027224 */ /* 0x000fe400078e0a04 */
[C---:B------:R-:W-:Y:S02]  /*10f70*/  IMAD R20, R29.reuse, R0, R20 ;  /* 0x000000001d147224 */ /* 0x040fe400078e0214 */
[----:B------:R-:W-:Y:S02]  /*10f80*/  IMAD R19, R29, R2, R19 ;  /* 0x000000021d137224 */ /* 0x000fe400078e0213 */
[----:B------:R-:W-:Y:S01]  /*10f90*/  IMAD.MOV R3, RZ, RZ, -R3 ;  /* 0x000000ffff037224 */ /* 0x000fe200078e0a03 */
[----:B----4-:R-:W-:-:S02]  /*10fa0*/  IABS R17, R14 ;  /* 0x0000000e00117213 */ /* 0x010fc40000000000 */
[----:B------:R-:W4:Y:S01]  /*10fb0*/  LDL R14, [R1+0x2008] ;  /* 0x00200800010e7983 */ /* 0x000f220000100800 */
[----:B------:R-:W-:-:S03]  /*10fc0*/  IMAD R18, R29, R3, R18 ;  /* 0x000000031d127224 */ /* 0x000fc600078e0212 */
[----:B------:R-:W-:Y:S04]  /*10fd0*/  STL [R1+0x2a1c], R21 ;  /* 0x002a1c1501007387 */ /* 0x000fe80000100800 */
[----:B------:R-:W-:Y:S04]  /*10fe0*/  STL [R1+0x2a30], R20 ;  /* 0x002a301401007387 */ /* 0x000fe80000100800 */
[----:B------:R0:W-:Y:S04]  /*10ff0*/  STL [R1+0x2a34], R19 ;  /* 0x002a341301007387 */ /* 0x0001e80000100800 */
[----:B0-----:R-:W4:Y:S04]  /*11000*/  LDL.LU R19, [R1+0x5c] ;  /* 0x00005c0001137983 */ /* 0x001f280000300800 */
[----:B------:R-:W4:Y:S01]  /*11010*/  LDL.LU R3, [R1+0x9c0] ;  /* 0x0009c00001037983 */ /* 0x000f220000300800 */
[----:B------:R-:W-:Y:S01]  /*11020*/  IMAD.HI.U32 R4, R28, R17, RZ ;  /* 0x000000111c047227 */ /* 0x000fe200078e00ff */
[----:B------:R-:W-:-:S03]  /*11030*/  IABS R16, R16 ;  /* 0x0000001000107213 */ /* 0x000fc60000000000 */
[----:B------:R-:W-:Y:S02]  /*11040*/  IMAD.MOV R0, RZ, RZ, -R4 ;  /* 0x000000ffff007224 */ /* 0x000fe400078e0a04 */
[----:B------:R-:W-:-:S04]  /*11050*/  IMAD.HI.U32 R2, R28, R16, RZ ;  /* 0x000000101c027227 */ /* 0x000fc800078e00ff */
[----:B------:R-:W-:Y:S01]  /*11060*/  IMAD R17, R29, R0, R17 ;  /* 0x000000001d117224 */ /* 0x000fe200078e0211 */
[----:B------:R0:W-:Y:S01]  /*11070*/  STL [R1+0x2a38], R18 ;  /* 0x002a381201007387 */ /* 0x0001e20000100800 */
[----:B------:R-:W-:-:S03]  /*11080*/  IMAD.MOV R0, RZ, RZ, -R2 ;  /* 0x000000ffff007224 */ /* 0x000fc600078e0a02 */
[----:B------:R1:W-:Y:S01]  /*11090*/  STL [R1+0x2a3c], R17 ;  /* 0x002a3c1101007387 */ /* 0x0003e20000100800 */
[----:B------:R-:W-:-:S03]  /*110a0*/  IMAD R16, R29, R0, R16 ;  /* 0x000000001d107224 */ /* 0x000fc600078e0210 */
[----:B------:R-:W4:Y:S04]  /*110b0*/  LDL.LU R6, [R1+0x48] ;  /* 0x0000480001067983 */ /* 0x000f280000300800 */
[----:B0-----:R-:W4:Y:S04]  /*110c0*/  LDL.LU R18, [R1+0x44] ;  /* 0x0000440001127983 */ /* 0x001f280000300800 */
[----:B------:R-:W4:Y:S04]  /*110d0*/  LDL.LU R20, [R1+0x40] ;  /* 0x0000400001147983 */ /* 0x000f280000300800 */
[----:B------:R-:W4:Y:S04]  /*110e0*/  LDL.LU R21, [R1+0x3c] ;  /* 0x00003c0001157983 */ /* 0x000f280000300800 */
[----:B------:R-:W4:Y:S04]  /*110f0*/  LDL.LU R22, [R1+0x38] ;  /* 0x0000380001167983 */ /* 0x000f280000300800 */
[----:B------:R-:W4:Y:S04]  /*11100*/  LDL.LU R9, [R1+0x34] ;  /* 0x0000340001097983 */ /* 0x000f280000300800 */
[----:B-1----:R-:W4:Y:S04]  /*11110*/  LDL.LU R17, [R1+0x2c] ;  /* 0x00002c0001117983 */ /* 0x002f280000300800 */
[----:B------:R-:W4:Y:S04]  /*11120*/  LDL.LU R23, [R1+0x28] ;  /* 0x0000280001177983 */ /* 0x000f280000300800 */
[----:B------:R-:W4:Y:S04]  /*11130*/  LDL.LU R24, [R1+0x24] ;  /* 0x0000240001187983 */ /* 0x000f280000300800 */
[----:B------:R-:W4:Y:S04]  /*11140*/  LDL.LU R26, [R1+0x20] ;  /* 0x00002000011a7983 */ /* 0x000f280000300800 */
[----:B------:R-:W4:Y:S04]  /*11150*/  LDL.LU R27, [R1+0x1c] ;  /* 0x00001c00011b7983 */ /* 0x000f280000300800 */
[----:B------:R-:W4:Y:S04]  /*11160*/  LDL.LU R8, [R1+0x780] ;  /* 0x0007800001087983 */ /* 0x000f280000300800 */
[----:B------:R-:W-:Y:S01]  /*11170*/  STL [R1+0x2a40], R16 ;  /* 0x002a401001007387 */ /* 0x000fe20000100800 */
[----:B--2---:R-:W-:-:S05]  /*11180*/  IABS R15, R15 ;  /* 0x0000000f000f7213 */ /* 0x004fca0000000000 */
[----:B------:R-:W-:-:S04]  /*11190*/  IMAD.HI.U32 R2, R28, R15, RZ ;  /* 0x0000000f1c027227 */ /* 0x000fc800078e00ff */
[----:B------:R-:W-:-:S04]  /*111a0*/  IMAD.MOV R0, RZ, RZ, -R2 ;  /* 0x000000ffff007224 */ /* 0x000fc800078e0a02 */
[----:B------:R-:W-:-:S05]  /*111b0*/  IMAD R15, R29, R0, R15 ;  /* 0x000000001d0f7224 */ /* 0x000fca00078e020f */
[----:B------:R0:W-:Y:S04]  /*111c0*/  STL [R1+0x2a44], R15 ;  /* 0x002a440f01007387 */ /* 0x0001e80000100800 */
[----:B0-----:R-:W2:Y:S01]  /*111d0*/  LDL.LU R15, [R1+0x30] ;  /* 0x00003000010f7983 */ /* 0x001ea20000300800 */
[C---:B---3--:R-:W-:Y:S02]  /*111e0*/  ISETP.GT.U32.AND P4, PT, R29.reuse, R25, PT ;  /* 0x000000191d00720c */ /* 0x048fe40003f84070 */
[C---:B------:R-:W-:Y:S02]  /*111f0*/  ISETP.GT.U32.AND P2, PT, R29.reuse, R7, PT ;  /* 0x000000071d00720c */ /* 0x040fe40003f44070 */
[C---:B------:R-:W-:Y:S02]  /*11200*/  ISETP.GT.U32.AND P3, PT, R29.reuse, R13, PT ;  /* 0x0000000d1d00720c */ /* 0x040fe40003f64070 */
[----:B-----5:R-:W-:-:S07]  /*11210*/  ISETP.GT.U32.AND P5, PT, R29, R5, PT ;  /* 0x000000051d00720c */ /* 0x020fce0003fa4070 */
[----:B------:R-:W-:Y:S01]  /*11220*/  @!P4 IMAD.IADD R25, R25, 0x1, -R29 ;  /* 0x000000011919c824 */ /* 0x000fe200078e0a1d */
[----:B----4-:R-:W-:Y:S02]  /*11230*/  ISETP.GT.U32.AND P1, PT, R29, R19, PT ;  /* 0x000000131d00720c */ /* 0x010fe40003f24070 */
[----:B------:R-:W-:-:S11]  /*11240*/  ISETP.GT.U32.AND P0, PT, R10, R3, PT ;  /* 0x000000030a00720c */ /* 0x000fd60003f04070 */
[----:B------:R-:W-:Y:S02]  /*11250*/  @!P1 IMAD.IADD R19, R19, 0x1, -R29 ;  /* 0x0000000113139824 */ /* 0x000fe400078e0a1d */
[----:B------:R-:W-:-:S03]  /*11260*/  @!P0 IMAD.IADD R3, R3, 0x1, -R10 ;  /* 0x0000000103038824 */ /* 0x000fc600078e0a0a */
[----:B------:R-:W-:Y:S02]  /*11270*/  ISETP.GT.U32.AND P1, PT, R29, R19, PT ;  /* 0x000000131d00720c */ /* 0x000fe40003f24070 */
[----:B------:R-:W-:Y:S01]  /*11280*/  ISETP.GT.U32.AND P0, PT, R10, R3, PT ;  /* 0x000000030a00720c */ /* 0x000fe20003f04070 */
[--C-:B------:R-:W-:Y:S01]  /*11290*/  @!P2 IMAD.IADD R7, R7, 0x1, -R29.reuse ;  /* 0x000000010707a824 */ /* 0x100fe200078e0a1d */
[----:B------:R-:W-:Y:S01]  /*112a0*/  ISETP.GT.U32.AND P2, PT, R29, R25, PT ;  /* 0x000000191d00720c */ /* 0x000fe20003f44070 */
[--C-:B------:R-:W-:Y:S01]  /*112b0*/  @!P3 IMAD.IADD R13, R13, 0x1, -R29.reuse ;  /* 0x000000010d0db824 */ /* 0x100fe200078e0a1d */
[----:B------:R-:W-:Y:S01]  /*112c0*/  ISETP.GT.U32.AND P4, PT, R29, R6, PT ;  /* 0x000000061d00720c */ /* 0x000fe20003f84070 */
[----:B------:R-:W-:-:S03]  /*112d0*/  @!P5 IMAD.IADD R5, R5, 0x1, -R29 ;  /* 0x000000010505d824 */ /* 0x000fc600078e0a1d */
[----:B------:R-:W-:-:S03]  /*112e0*/  ISETP.GT.U32.AND P6, PT, R29, R13, PT ;  /* 0x0000000d1d00720c */ /* 0x000fc60003fc4070 */
[--C-:B------:R-:W-:Y:S01]  /*112f0*/  @!P1 IMAD.IADD R19, R19, 0x1, -R29.reuse ;  /* 0x0000000113139824 */ /* 0x100fe200078e0a1d */
[----:B------:R-:W-:Y:S01]  /*11300*/  ISETP.GT.U32.AND P1, PT, R29, R20, PT ;  /* 0x000000141d00720c */ /* 0x000fe20003f24070 */
[----:B------:R-:W-:Y:S01]  /*11310*/  @!P0 IMAD.IADD R3, R3, 0x1, -R10 ;  /* 0x0000000103038824 */ /* 0x000fe200078e0a0a */
[C---:B------:R-:W-:Y:S02]  /*11320*/  ISETP.GT.U32.AND P0, PT, R29.reuse, R18, PT ;  /* 0x000000121d00720c */ /* 0x040fe40003f04070 */
[----:B------:R-:W-:Y:S01]  /*11330*/  ISETP.GT.U32.AND P3, PT, R29, R5, PT ;  /* 0x000000051d00720c */ /* 0x000fe20003f64070 */
[--C-:B------:R-:W-:Y:S01]  /*11340*/  @!P2 IMAD.IADD R25, R25, 0x1, -R29.reuse ;  /* 0x000000011919a824 */ /* 0x100fe200078e0a1d */
[----:B------:R-:W-:Y:S01]  /*11350*/  ISETP.GT.U32.AND P2, PT, R29, R21, PT ;  /* 0x000000151d00720c */ /* 0x000fe20003f44070 */
[--C-:B------:R-:W-:Y:S02]  /*11360*/  @!P4 IMAD.IADD R6, R6, 0x1, -R29.reuse ;  /* 0x000000010606c824 */ /* 0x100fe400078e0a1d */
[----:B------:R-:W-:Y:S01]  /*11370*/  @!P6 IMAD.IADD R13, R13, 0x1, -R29 ;  /* 0x000000010d0de824 */ /* 0x000fe200078e0a1d */
[----:B------:R-:W-:-:S03]  /*11380*/  ISETP.GT.U32.AND P5, PT, R29, R7, PT ;  /* 0x000000071d00720c */ /* 0x000fc60003fa4070 */
[--C-:B------:R-:W-:Y:S01]  /*11390*/  @!P1 IMAD.IADD R20, R20, 0x1, -R29.reuse ;  /* 0x0000000114149824 */ /* 0x100fe200078e0a1d */
[----:B------:R-:W-:Y:S01]  /*113a0*/  ISETP.GT.U32.AND P4, PT, R29, R17, PT ;  /* 0x000000111d00720c */ /* 0x000fe20003f84070 */
[--C-:B------:R-:W-:Y:S02]  /*113b0*/  @!P0 IMAD.IADD R18, R18, 0x1, -R29.reuse ;  /* 0x0000000112128824 */ /* 0x100fe400078e0a1d */
[--C-:B------:R-:W-:Y:S01]  /*113c0*/  @!P3 IMAD.IADD R5, R5, 0x1, -R29.reuse ;  /* 0x000000010505b824 */ /* 0x100fe200078e0a1d */
[C---:B------:R-:W-:Y:S02]  /*113d0*/  ISETP.GT.U32.AND P0, PT, R29.reuse, R23, PT ;  /* 0x000000171d00720c */ /* 0x040fe40003f04070 */
[C---:B------:R-:W-:Y:S02]  /*113e0*/  ISETP.GT.U32.AND P3, PT, R29.reuse, R22, PT ;  /* 0x000000161d00720c */ /* 0x040fe40003f64070 */
[----:B------:R-:W-:Y:S01]  /*113f0*/  ISETP.GT.U32.AND P1, PT, R29, R24, PT ;  /* 0x000000181d00720c */ /* 0x000fe20003f24070 */
[----:B------:R-:W-:Y:S01]  /*11400*/  @!P2 IMAD.IADD R21, R21, 0x1, -R29 ;  /* 0x000000011515a824 */ /* 0x000fe200078e0a1d */
[----:B------:R-:W-:-:S02]  /*11410*/  IABS R14, R14 ;  /* 0x0000000e000e7213 */ /* 0x000fc40000000000 */
[----:B------:R-:W-:Y:S01]  /*11420*/  ISETP.GT.U32.AND P2, PT, R29, R26, PT ;  /* 0x0000001a1d00720c */ /* 0x000fe20003f44070 */
[--C-:B------:R-:W-:Y:S01]  /*11430*/  @!P4 IMAD.IADD R17, R17, 0x1, -R29.reuse ;  /* 0x000000011111c824 */ /* 0x100fe200078e0a1d */
[----:B------:R-:W-:Y:S01]  /*11440*/  ISETP.GT.U32.AND P4, PT, R29, R18, PT ;  /* 0x000000121d00720c */ /* 0x000fe20003f84070 */
[----:B------:R-:W-:Y:S01]  /*11450*/  IMAD.HI.U32 R2, R28, R14, RZ ;  /* 0x0000000e1c027227 */ /* 0x000fe200078e00ff */
[----:B------:R-:W-:Y:S03]  /*11460*/  STL [R1+0x9c0], R3 ;  /* 0x0009c00301007387 */ /* 0x000fe60000100800 */
[--C-:B------:R-:W-:Y:S01]  /*11470*/  @!P5 IMAD.IADD R7, R7, 0x1, -R29.reuse ;  /* 0x000000010707d824 */ /* 0x100fe200078e0a1d */
[----:B------:R-:W-:Y:S01]  /*11480*/  STL [R1+0x5c], R19 ;  /* 0x00005c1301007387 */ /* 0x000fe20000100800 */
[--C-:B------:R-:W-:Y:S01]  /*11490*/  @!P0 IMAD.IADD R23, R23, 0x1, -R29.reuse ;  /* 0x0000000117178824 */ /* 0x100fe200078e0a1d */
[C---:B------:R-:W-:Y:S01]  /*114a0*/  ISETP.GT.U32.AND P0, PT, R29.reuse, R20, PT ;  /* 0x000000141d00720c */ /* 0x040fe20003f04070 */
[--C-:B------:R-:W-:Y:S01]  /*114b0*/  @!P1 IMAD.IADD R24, R24, 0x1, -R29.reuse ;  /* 0x0000000118189824 */ /* 0x100fe200078e0a1d */
[----:B------:R-:W-:Y:S01]  /*114c0*/  STL [R1+0x58], R25 ;  /* 0x0000581901007387 */ /* 0x000fe20000100800 */
[--C-:B------:R-:W-:Y:S01]  /*114d0*/  @!P3 IMAD.IADD R22, R22, 0x1, -R29.reuse ;  /* 0x000000011616b824 */ /* 0x100fe200078e0a1d */
[----:B------:R-:W-:Y:S01]  /*114e0*/  ISETP.GT.U32.AND P1, PT, R29, R21, PT ;  /* 0x000000151d00720c */ /* 0x000fe20003f24070 */
[----:B------:R-:W-:Y:S01]  /*114f0*/  IMAD.MOV R0, RZ, RZ, -R2 ;  /* 0x000000ffff007224 */ /* 0x000fe200078e0a02 */
[----:B------:R-:W-:Y:S01]  /*11500*/  STL [R1+0x54], R5 ;  /* 0x0000540501007387 */ /* 0x000fe20000100800 */
[----:B------:R-:W-:-:S03]  /*11510*/  @!P2 IMAD.IADD R26, R26, 0x1, -R29 ;  /* 0x000000011a1aa824 */ /* 0x000fc600078e0a1d */
[----:B------:R0:W-:Y:S01]  /*11520*/  STL [R1+0x4c], R13 ;  /* 0x00004c0d01007387 */ /* 0x0001e20000100800 */
[----:B------:R-:W-:-:S03]  /*11530*/  ISETP.GT.U32.AND P2, PT, R29, R22, PT ;  /* 0x000000161d00720c */ /* 0x000fc60003f44070 */
[----:B------:R1:W-:Y:S01]  /*11540*/  STL [R1+0x50], R7 ;  /* 0x0000500701007387 */ /* 0x0003e20000100800 */
[----:B------:R-:W-:-:S03]  /*11550*/  IMAD R14, R29, R0, R14 ;  /* 0x000000001d0e7224 */ /* 0x000fc600078e020e */
[----:B0-----:R-:W3:Y:S04]  /*11560*/  LDL R13, [R1+0x2004] ;  /* 0x00200400010d7983 */ /* 0x001ee80000100800 */
[----:B------:R-:W4:Y:S01]  /*11570*/  LDL.LU R5, [R1+0x78c] ;  /* 0x00078c0001057983 */ /* 0x000f220000300800 */
[----:B------:R-:W-:-:S03]  /*11580*/  @!P4 IMAD.IADD R18, R18, 0x1, -R29 ;  /* 0x000000011212c824 */ /* 0x000fc600078e0a1d */
[----:B------:R-:W5:Y:S01]  /*11590*/  LDL.LU R3, [R1+0x790] ;  /* 0x0007900001037983 */ /* 0x000f620000300800 */
[----:B------:R-:W-:-:S03]  /*115a0*/  @!P0 IMAD.IADD R20, R20, 0x1, -R29 ;  /* 0x0000000114148824 */ /* 0x000fc600078e0a1d */
[----:B------:R-:W3:Y:S01]  /*115b0*/  LDL.LU R19, [R1+0x788] ;  /* 0x0007880001137983 */ /* 0x000ee20000300800 */
[----:B------:R-:W-:-:S03]  /*115c0*/  @!P1 IMAD.IADD R21, R21, 0x1, -R29 ;  /* 0x0000000115159824 */ /* 0x000fc600078e0a1d */
[----:B------:R-:W3:Y:S04]  /*115d0*/  LDL.LU R25, [R1+0x784] ;  /* 0x0007840001197983 */ /* 0x000ee80000300800 */
[----:B------:R-:W-:Y:S04]  /*115e0*/  STL [R1+0x2a50], R14 ;  /* 0x002a500e01007387 */ /* 0x000fe80000100800 */
[----:B-1----:R-:W3:Y:S01]  /*115f0*/  LDL.LU R7, [R1+0x76c] ;  /* 0x00076c0001077983 */ /* 0x002ee20000300800 */
[----:B------:R-:W-:Y:S01]  /*11600*/  @!P2 IMAD.IADD R22, R22, 0x1, -R29 ;  /* 0x000000011616a824 */ /* 0x000fe200078e0a1d */
[----:B--2---:R-:W-:-:S13]  /*11610*/  ISETP.GT.U32.AND P6, PT, R29, R15, PT ;  /* 0x0000000f1d00720c */ /* 0x004fda0003fc4070 */
[----:B------:R-:W-:Y:S01]  /*11620*/  @!P6 IMAD.IADD R15, R15, 0x1, -R29 ;  /* 0x000000010f0fe824 */ /* 0x000fe200078e0a1d */
[----:B------:R-:W-:-:S13]  /*11630*/  ISETP.GT.U32.AND P6, PT, R29, R6, PT ;  /* 0x000000061d00720c */ /* 0x000fda0003fc4070 */
[----:B------:R-:W-:-:S05]  /*11640*/  @!P6 IMAD.IADD R6, R6, 0x1, -R29 ;  /* 0x000000010606e824 */ /* 0x000fca00078e0a1d */
[----:B------:R0:W-:Y:S04]  /*11650*/  STL [R1+0x48], R6 ;  /* 0x0000480601007387 */ /* 0x0001e80000100800 */
[----:B0-----:R-:W2:Y:S04]  /*11660*/  LDL.LU R6, [R1+0x778] ;  /* 0x0007780001067983 */ /* 0x001ea80000300800 */
[----:B------:R0:W-:Y:S04]  /*11670*/  STL [R1+0x44], R18 ;  /* 0x0000441201007387 */ /* 0x0001e80000100800 */
[----:B------:R-:W2:Y:S04]  /*11680*/  LDL.LU R16, [R1+0x77c] ;  /* 0x00077c0001107983 */ /* 0x000ea80000300800 */
[----:B------:R1:W-:Y:S04]  /*11690*/  STL [R1+0x40], R20 ;  /* 0x0000401401007387 */ /* 0x0003e80000100800 */
[----:B------:R1:W-:Y:S04]  /*116a0*/  STL [R1+0x3c], R21 ;  /* 0x00003c1501007387 */ /* 0x0003e80000100800 */
[----:B------:R-:W2:Y:S04]  /*116b0*/  LDL.LU R4, [R1+0x774] ;  /* 0x0007740001047983 */ /* 0x000ea80000300800 */
[----:B0-----:R-:W2:Y:S04]  /*116c0*/  LDL.LU R18, [R1+0x770] ;  /* 0x0007700001127983 */ /* 0x001ea80000300800 */
[----:B------:R0:W-:Y:S04]  /*116d0*/  STL [R1+0x38], R22 ;  /* 0x0000381601007387 */ /* 0x0001e80000100800 */
[----:B-1----:R-:W2:Y:S04]  /*116e0*/  LDL.LU R20, [R1+0x758] ;  /* 0x0007580001147983 */ /* 0x002ea80000300800 */
[----:B------:R-:W2:Y:S01]  /*116f0*/  LDL.LU R21, [R1+0x764] ;  /* 0x0007640001157983 */ /* 0x000ea20000300800 */
[----:B------:R-:W-:-:S02]  /*11700*/  ISETP.GT.U32.AND P5, PT, R29, R9, PT ;  /* 0x000000091d00720c */ /* 0x000fc40003fa4070 */
[----:B------:R-:W-:-:S11]  /*11710*/  ISETP.GT.U32.AND P3, PT, R29, R27, PT ;  /* 0x0000001b1d00720c */ /* 0x000fd60003f64070 */
[--C-:B------:R-:W-:Y:S01]  /*11720*/  @!P5 IMAD.IADD R9, R9, 0x1, -R29.reuse ;  /* 0x000000010909d824 */ /* 0x100fe200078e0a1d */
[----:B------:R-:W-:Y:S01]  /*11730*/  ISETP.GT.U32.AND P5, PT, R29, R8, PT ;  /* 0x000000081d00720c */ /* 0x000fe20003fa4070 */
[----:B------:R-:W-:-:S03]  /*11740*/  @!P3 IMAD.IADD R27, R27, 0x1, -R29 ;  /* 0x000000011b1bb824 */ /* 0x000fc600078e0a1d */
[C---:B------:R-:W-:Y:S02]  /*11750*/  ISETP.GT.U32.AND P3, PT, R29.reuse, R9, PT ;  /* 0x000000091d00720c */ /* 0x040fe40003f64070 */
[----:B------:R-:W-:-:S07]  /*11760*/  ISETP.GT.U32.AND P4, PT, R29, R17, PT ;  /* 0x000000111d00720c */ /* 0x000fce0003f84070 */
[--C-:B------:R-:W-:Y:S01]  /*11770*/  @!P5 IMAD.IADD R8, R8, 0x1, -R29.reuse ;  /* 0x000000010808d824 */ /* 0x100fe200078e0a1d */
[C---:B------:R-:W-:Y:S02]  /*11780*/  ISETP.GT.U32.AND P5, PT, R29.reuse, R15, PT ;  /* 0x0000000f1d00720c */ /* 0x040fe40003fa4070 */
[----:B------:R-:W-:Y:S01]  /*11790*/  ISETP.GT.U32.AND P0, PT, R29, R23, PT ;  /* 0x000000171d00720c */ /* 0x000fe20003f04070 */
[--C-:B------:R-:W-:Y:S01]  /*117a0*/  @!P3 IMAD.IADD R9, R9, 0x1, -R29.reuse ;  /* 0x000000010909b824 */ /* 0x100fe200078e0a1d */
[----:B------:R-:W-:Y:S01]  /*117b0*/  ISETP.GT.U32.AND P6, PT, R29, R8, PT ;  /* 0x000000081d00720c */ /* 0x000fe20003fc4070 */
[--C-:B------:R-:W-:Y:S01]  /*117c0*/  @!P4 IMAD.IADD R17, R17, 0x1, -R29.reuse ;  /* 0x000000011111c824 */ /* 0x100fe200078e0a1d */
[----:B------:R-:W-:Y:S02]  /*117d0*/  ISETP.GT.U32.AND P1, PT, R29, R24, PT ;  /* 0x000000181d00720c */ /* 0x000fe40003f24070 */
[----:B------:R1:W-:Y:S04]  /*117e0*/  STL [R1+0x34], R9 ;  /* 0x0000340901007387 */ /* 0x0003e80000100800 */
[----:B0-----:R-:W2:Y:S01]  /*117f0*/  LDL.LU R22, [R1+0x768] ;  /* 0x0007680001167983 */ /* 0x001ea20000300800 */
[----:B------:R-:W-:-:S02]  /*11800*/  @!P5 IMAD.IADD R15, R15, 0x1, -R29 ;  /* 0x000000010f0fd824 */ /* 0x000fc400078e0a1d */
[--C-:B------:R-:W-:Y:S01]  /*11810*/  @!P0 IMAD.IADD R23, R23, 0x1, -R29.reuse ;  /* 0x0000000117178824 */ /* 0x100fe200078e0a1d */
[----:B-1----:R-:W2:Y:S01]  /*11820*/  LDL.LU R9, [R1+0x760] ;  /* 0x0007600001097983 */ /* 0x002ea20000300800 */
[C---:B----4-:R-:W-:Y:S02]  /*11830*/  ISETP.GT.U32.AND P5, PT, R29.reuse, R5, PT ;  /* 0x000000051d00720c */ /* 0x050fe40003fa4070 */
[C---:B-----5:R-:W-:Y:S02]  /*11840*/  ISETP.GT.U32.AND P4, PT, R29.reuse, R3, PT ;  /* 0x000000031d00720c */ /* 0x060fe40003f84070 */
[C---:B---3--:R-:W-:Y:S01]  /*11850*/  ISETP.GT.U32.AND P0, PT, R29.reuse, R19, PT ;  /* 0x000000131d00720c */ /* 0x048fe20003f04070 */
[--C-:B------:R-:W-:Y:S01]  /*11860*/  @!P6 IMAD.IADD R8, R8, 0x1, -R29.reuse ;  /* 0x000000010808e824 */ /* 0x100fe200078e0a1d */
[C---:B------:R-:W-:Y:S01]  /*11870*/  ISETP.GT.U32.AND P2, PT, R29.reuse, R26, PT ;  /* 0x0000001a1d00720c */ /* 0x040fe20003f44070 */
[----:B------:R-:W-:Y:S01]  /*11880*/  @!P1 IMAD.IADD R24, R24, 0x1, -R29 ;  /* 0x0000000118189824 */ /* 0x000fe200078e0a1d */
[----:B------:R-:W-:-:S05]  /*11890*/  ISETP.GT.U32.AND P3, PT, R29, R27, PT ;  /* 0x0000001b1d00720c */ /* 0x000fca0003f64070 */
[--C-:B------:R-:W-:Y:S01]  /*118a0*/  @!P5 IMAD.IADD R5, R5, 0x1, -R29.reuse ;  /* 0x000000010505d824 */ /* 0x100fe200078e0a1d */
[----:B------:R-:W-:Y:S01]  /*118b0*/  ISETP.GT.U32.AND P1, PT, R29, R25, PT ;  /* 0x000000191d00720c */ /* 0x000fe20003f24070 */
[--C-:B------:R-:W-:Y:S02]  /*118c0*/  @!P4 IMAD.IADD R3, R3, 0x1, -R29.reuse ;  /* 0x000000010303c824 */ /* 0x100fe400078e0a1d */
[--C-:B------:R-:W-:Y:S01]  /*118d0*/  @!P0 IMAD.IADD R19, R19, 0x1, -R29.reuse ;  /* 0x0000000113138824 */ /* 0x100fe200078e0a1d */
[----:B------:R-:W-:Y:S01]  /*118e0*/  STL [R1+0x30], R15 ;  /* 0x0000300f01007387 */ /* 0x000fe20000100800 */
[--C-:B------:R-:W-:Y:S02]  /*118f0*/  @!P2 IMAD.IADD R26, R26, 0x1, -R29.reuse ;  /* 0x000000011a1aa824 */ /* 0x100fe400078e0a1d */
[--C-:B------:R-:W-:Y:S01]  /*11900*/  @!P3 IMAD.IADD R27, R27, 0x1, -R29.reuse ;  /* 0x000000011b1bb824 */ /* 0x100fe200078e0a1d */
[----:B------:R-:W-:Y:S05]  /*11910*/  STL [R1+0x2c], R17 ;  /* 0x00002c1101007387 */ /* 0x000fea0000100800 */
[----:B------:R-:W-:Y:S01]  /*11920*/  @!P1 IMAD.IADD R25, R25, 0x1, -R29 ;  /* 0x0000000119199824 */ /* 0x000fe200078e0a1d */
[----:B------:R-:W-:Y:S04]  /*11930*/  STL [R1+0x28], R23 ;  /* 0x0000281701007387 */ /* 0x000fe80000100800 */
[----:B------:R-:W-:Y:S04]  /*11940*/  STL [R1+0x24], R24 ;  /* 0x0000241801007387 */ /* 0x000fe80000100800 */
[----:B------:R-:W-:Y:S04]  /*11950*/  STL [R1+0x20], R26 ;  /* 0x0000201a01007387 */ /* 0x000fe80000100800 */
[----:B------:R0:W-:Y:S01]  /*11960*/  STL [R1+0x1c], R27 ;  /* 0x00001c1b01007387 */ /* 0x0001e20000100800 */
[----:B------:R-:W-:-:S03]  /*11970*/  ISETP.GT.U32.AND P2, PT, R29, R7, PT ;  /* 0x000000071d00720c */ /* 0x000fc60003f44070 */
[----:B0-----:R-:W3:Y:S04]  /*11980*/  LDL.LU R27, [R1+0x75c] ;  /* 0x00075c00011b7983 */ /* 0x001ee80000300800 */
[----:B------:R0:W-:Y:S04]  /*11990*/  STL [R1+0x780], R8 ;  /* 0x0007800801007387 */ /* 0x0001e80000100800 */
[----:B0-----:R-:W4:Y:S04]  /*119a0*/  LDL.LU R8, [R1+0x744] ;  /* 0x0007440001087983 */ /* 0x001f280000300800 */
[----:B------:R-:W5:Y:S04]  /*119b0*/  LDL.LU R23, [R1+0x750] ;  /* 0x0007500001177983 */ /* 0x000f680000300800 */
[----:B------:R-:W3:Y:S04]  /*119c0*/  LDL.LU R24, [R1+0x754] ;  /* 0x0007540001187983 */ /* 0x000ee80000300800 */
[----:B------:R-:W3:Y:S01]  /*119d0*/  LDL.LU R26, [R1+0x74c] ;  /* 0x00074c00011a7983 */ /* 0x000ee20000300800 */
[----:B------:R-:W-:Y:S01]  /*119e0*/  @!P2 IMAD.IADD R7, R7, 0x1, -R29 ;  /* 0x000000010707a824 */ /* 0x000fe200078e0a1d */
[----:B--2---:R-:W-:-:S02]  /*119f0*/  ISETP.GT.U32.AND P6, PT, R29, R16, PT ;  /* 0x000000101d00720c */ /* 0x004fc40003fc4070 */
[C---:B------:R-:W-:Y:S02]  /*11a00*/  ISETP.GT.U32.AND P5, PT, R29.reuse, R4, PT ;  /* 0x000000041d00720c */ /* 0x040fe40003fa4070 */
[----:B------:R-:W-:-:S09]  /*11a10*/  ISETP.GT.U32.AND P4, PT, R29, R18, PT ;  /* 0x000000121d00720c */ /* 0x000fd20003f84070 */
[--C-:B------:R-:W-:Y:S01]  /*11a20*/  @!P6 IMAD.IADD R16, R16, 0x1, -R29.reuse ;  /* 0x000000011010e824 */ /* 0x100fe200078e0a1d */
[C---:B------:R-:W-:Y:S02]  /*11a30*/  ISETP.GT.U32.AND P6, PT, R29.reuse, R5, PT ;  /* 0x000000051d00720c */ /* 0x040fe40003fc4070 */
[C---:B------:R-:W-:Y:S01]  /*11a40*/  ISETP.GT.U32.AND P0, PT, R29.reuse, R20, PT ;  /* 0x000000141d00720c */ /* 0x040fe20003f04070 */
[--C-:B------:R-:W-:Y:S01]  /*11a50*/  @!P5 IMAD.IADD R4, R4, 0x1, -R29.reuse ;  /* 0x000000010404d824 */ /* 0x100fe200078e0a1d */
[C---:B------:R-:W-:Y:S01]  /*11a60*/  ISETP.GT.U32.AND P5, PT, R29.reuse, R3, PT ;  /* 0x000000031d00720c */ /* 0x040fe20003fa4070 */
[----:B------:R-:W-:Y:S01]  /*11a70*/  @!P4 IMAD.IADD R18, R18, 0x1, -R29 ;  /* 0x000000011212c824 */ /* 0x000fe200078e0a1d */
[----:B------:R-:W-:-:S07]  /*11a80*/  ISETP.GT.U32.AND P4, PT, R29, R19, PT ;  /* 0x000000131d00720c */ /* 0x000fce0003f84070 */
[--C-:B------:R-:W-:Y:S02]  /*11a90*/  @!P6 IMAD.IADD R5, R5, 0x1, -R29.reuse ;  /* 0x000000010505e824 */ /* 0x100fe400078e0a1d */
[--C-:B------:R-:W-:Y:S01]  /*11aa0*/  @!P0 IMAD.IADD R20, R20, 0x1, -R29.reuse ;  /* 0x0000000114148824 */ /* 0x100fe200078e0a1d */
[----:B------:R-:W-:Y:S01]  /*11ab0*/  ISETP.GT.U32.AND P0, PT, R29, R25, PT ;  /* 0x000000191d00720c */ /* 0x000fe20003f04070 */
[--C-:B------:R-:W-:Y:S01]  /*11ac0*/  @!P5 IMAD.IADD R3, R3, 0x1, -R29.reuse ;  /* 0x000000010303d824 */ /* 0x100fe200078e0a1d */
[----:B------:R-:W-:Y:S01]  /*11ad0*/  ISETP.GT.U32.AND P1, PT, R29, R21, PT ;  /* 0x000000151d00720c */ /* 0x000fe20003f24070 */
[----:B------:R0:W-:Y:S01]  /*11ae0*/  STL [R1+0x78c], R5 ;  /* 0x00078c0501007387 */ /* 0x0001e20000100800 */
[----:B------:R-:W-:-:S03]  /*11af0*/  @!P4 IMAD.IADD R19, R19, 0x1, -R29 ;  /* 0x000000011313c824 */ /* 0x000fc600078e0a1d */
[----:B0-----:R-:W2:Y:S06]  /*11b00*/  LDL.LU R5, [R1+0x748] ;  /* 0x0007480001057983 */ /* 0x001eac0000300800 */
[--C-:B------:R-:W-:Y:S01]  /*11b10*/  @!P0 IMAD.IADD R25, R25, 0x1, -R29.reuse ;  /* 0x0000000119198824 */ /* 0x100fe200078e0a1d */
[----:B------:R-:W2:Y:S04]  /*11b20*/  LDL.LU R17, [R1+0x730] ;  /* 0x0007300001117983 */ /* 0x000ea80000300800 */
[----:B------:R0:W-:Y:S01]  /*11b30*/  STL [R1+0x790], R3 ;  /* 0x0007900301007387 */ /* 0x0001e20000100800 */
[----:B------:R-:W-:Y:S01]  /*11b40*/  @!P1 IMAD.IADD R21, R21, 0x1, -R29 ;  /* 0x0000000115159824 */ /* 0x000fe200078e0a1d */
[----:B------:R-:W-:-:S02]  /*11b50*/  ISETP.GT.U32.AND P1, PT, R29, R7, PT ;  /* 0x000000071d00720c */ /* 0x000fc40003f24070 */
[----:B0-----:R-:W2:Y:S04]  /*11b60*/  LDL.LU R3, [R1+0x73c] ;  /* 0x00073c0001037983 */ /* 0x001ea80000300800 */
[----:B------:R0:W-:Y:S04]  /*11b70*/  STL [R1+0x788], R19 ;  /* 0x0007881301007387 */ /* 0x0001e80000100800 */
[----:B0-----:R-:W2:Y:S04]  /*11b80*/  LDL.LU R19, [R1+0x740] ;  /* 0x0007400001137983 */ /* 0x001ea80000300800 */
[----:B------:R0:W-:Y:S04]  /*11b90*/  STL [R1+0x784], R25 ;  /* 0x0007841901007387 */ /* 0x0001e80000100800 */
[----:B0-----:R-:W2:Y:S01]  /*11ba0*/  LDL.LU R25, [R1+0x738] ;  /* 0x0007380001197983 */ /* 0x001ea20000300800 */
[----:B------:R-:W-:-:S05]  /*11bb0*/  @!P1 IMAD.IADD R7, R7, 0x1, -R29 ;  /* 0x0000000107079824 */ /* 0x000fca00078e0a1d */
[----:B------:R0:W-:Y:S04]  /*11bc0*/  STL [R1+0x76c], R7 ;  /* 0x00076c0701007387 */ /* 0x0001e80000100800 */
[----:B0-----:R-:W2:Y:S01]  /*11bd0*/  LDL.LU R7, [R1+0x734] ;  /* 0x0007340001077983 */ /* 0x001ea20000300800 */
[C---:B------:R-:W-:Y:S02]  /*11be0*/  ISETP.GT.U32.AND P3, PT, R29.reuse, R6, PT ;  /* 0x000000061d00720c */ /* 0x040fe40003f64070 */
[----:B------:R-:W-:-:S11]  /*11bf0*/  ISETP.GT.U32.AND P2, PT, R29, R22, PT ;  /* 0x000000161d00720c */ /* 0x000fd60003f44070 */
[--C-:B------:R-:W-:Y:S01]  /*11c00*/  @!P3 IMAD.IADD R6, R6, 0x1, -R29.reuse ;  /* 0x000000010606b824 */ /* 0x100fe200078e0a1d */
[C---:B------:R-:W-:Y:S01]  /*11c10*/  ISETP.GT.U32.AND P3, PT, R29.reuse, R9, PT ;  /* 0x000000091d00720c */ /* 0x040fe20003f64070 */
[----:B------:R-:W-:Y:S01]  /*11c20*/  @!P2 IMAD.IADD R22, R22, 0x1, -R29 ;  /* 0x000000011616a824 */ /* 0x000fe200078e0a1d */
[C---:B------:R-:W-:Y:S02]  /*11c30*/  ISETP.GT.U32.AND P5, PT, R29.reuse, R4, PT ;  /* 0x000000041d00720c */ /* 0x040fe40003fa4070 */
[C---:B------:R-:W-:Y:S02]  /*11c40*/  ISETP.GT.U32.AND P2, PT, R29.reuse, R6, PT ;  /* 0x000000061d00720c */ /* 0x040fe40003f44070 */
[----:B------:R-:W-:-:S07]  /*11c50*/  ISETP.GT.U32.AND P4, PT, R29, R18, PT ;  /* 0x000000121d00720c */ /* 0x000fce0003f84070 */
[----:B------:R-:W-:Y:S01]  /*11c60*/  @!P3 IMAD.IADD R9, R9, 0x1, -R29 ;  /* 0x000000010909b824 */ /* 0x000fe200078e0a1d */
[----:B------:R-:W-:-:S04]  /*11c70*/  ISETP.GT.U32.AND P3, PT, R29, R16, PT ;  /* 0x000000101d00720c */ /* 0x000fc80003f64070 */
[C---:B------:R-:W-:Y:S01]  /*11c80*/  ISETP.GT.U32.AND P6, PT, R29.reuse, R9, PT ;  /* 0x000000091d00720c */ /* 0x040fe20003fc4070 */
[--C-:B------:R-:W-:Y:S01]  /*11c90*/  @!P5 IMAD.IADD R4, R4, 0x1, -R29.reuse ;  /* 0x000000010404d824 */ /* 0x100fe200078e0a1d */
[C---:B------:R-:W-:Y:S01]  /*11ca0*/  ISETP.GT.U32.AND P0, PT, R29.reuse, R20, PT ;  /* 0x000000141d00720c */ /* 0x040fe20003f04070 */
[----:B------:R-:W-:Y:S01]  /*11cb0*/  @!P2 IMAD.IADD R6, R6, 0x1, -R29 ;  /* 0x000000010606a824 */ /* 0x000fe200078e0a1d */
[----:B----4-:R-:W-:-:S05]  /*11cc0*/  ISETP.GT.U32.AND P5, PT, R29, R8, PT ;  /* 0x000000081d00720c */ /* 0x010fca0003fa4070 */
[--C-:B------:R-:W-:Y:S01]  /*11cd0*/  @!P3 IMAD.IADD R16, R16, 0x1, -R29.reuse ;  /* 0x000000011010b824 */ /* 0x100fe200078e0a1d */
[C---:B---3--:R-:W-:Y:S01]  /*11ce0*/  ISETP.GT.U32.AND P3, PT, R29.reuse, R27, PT ;  /* 0x0000001b1d00720c */ /* 0x048fe20003f64070 */
[--C-:B------:R-:W-:Y:S01]  /*11cf0*/  @!P4 IMAD.IADD R18, R18, 0x1, -R29.reuse ;  /* 0x000000011212c824 */ /* 0x100fe200078e0a1d */
[----:B-----5:R-:W-:Y:S01]  /*11d00*/  ISETP.GT.U32.AND P4, PT, R29, R23, PT ;  /* 0x000000171d00720c */ /* 0x020fe20003f84070 */
[----:B------:R0:W-:Y:S01]  /*11d10*/  STL [R1+0x778], R6 ;  /* 0x0007780601007387 */ /* 0x0001e20000100800 */
[--C-:B------:R-:W-:Y:S02]  /*11d20*/  @!P6 IMAD.IADD R9, R9, 0x1, -R29.reuse ;  /* 0x000000010909e824 */ /* 0x100fe400078e0a1d */
[--C-:B------:R-:W-:Y:S01]  /*11d30*/  @!P0 IMAD.IADD R20, R20, 0x1, -R29.reuse ;  /* 0x0000000114148824 */ /* 0x100fe200078e0a1d */
[----:B------:R-:W-:Y:S01]  /*11d40*/  ISETP.GT.U32.AND P0, PT, R29, R24, PT ;  /* 0x000000181d00720c */ /* 0x000fe20003f04070 */
[----:B0-----:R-:W3:Y:S05]  /*11d50*/  LDL.LU R6, [R1+0x728] ;  /* 0x0007280001067983 */ /* 0x001eea0000300800 */
[--C-:B------:R-:W-:Y:S01]  /*11d60*/  @!P3 IMAD.IADD R27, R27, 0x1, -R29.reuse ;  /* 0x000000011b1bb824 */ /* 0x100fe200078e0a1d */
[C---:B------:R-:W-:Y:S01]  /*11d70*/  ISETP.GT.U32.AND P1, PT, R29.reuse, R21, PT ;  /* 0x000000151d00720c */ /* 0x040fe20003f24070 */
[--C-:B------:R-:W-:Y:S01]  /*11d80*/  @!P5 IMAD.IADD R8, R8, 0x1, -R29.reuse ;  /* 0x000000010808d824 */ /* 0x100fe200078e0a1d */
[----:B------:R-:W-:Y:S01]  /*11d90*/  ISETP.GT.U32.AND P2, PT, R29, R22, PT ;  /* 0x000000161d00720c */ /* 0x000fe20003f44070 */
[----:B------:R-:W-:-:S03]  /*11da0*/  @!P4 IMAD.IADD R23, R23, 0x1, -R29 ;  /* 0x000000011717c824 */ /* 0x000fc600078e0a1d */
[--C-:B------:R-:W-:Y:S01]  /*11db0*/  @!P0 IMAD.IADD R24, R24, 0x1, -R29.reuse ;  /* 0x0000000118188824 */ /* 0x100fe200078e0a1d */
[----:B------:R-:W-:Y:S04]  /*11dc0*/  STL [R1+0x77c], R16 ;  /* 0x00077c1001007387 */ /* 0x000fe80000100800 */
[----:B------:R-:W-:Y:S02]  /*11dd0*/  STL [R1+0x774], R4 ;  /* 0x0007740401007387 */ /* 0x000fe40000100800 */
[--C-:B------:R-:W-:Y:S02]  /*11de0*/  @!P1 IMAD.IADD R21, R21, 0x1, -R29.reuse ;  /* 0x0000000115159824 */ /* 0x100fe400078e0a1d */
[----:B------:R-:W-:Y:S01]  /*11df0*/  STL [R1+0x770], R18 ;  /* 0x0007701201007387 */ /* 0x000fe20000100800 */
[----:B------:R-:W-:-:S03]  /*11e00*/  @!P2 IMAD.IADD R22, R22, 0x1, -R29 ;  /* 0x000000011616a824 */ /* 0x000fc600078e0a1d */
[----:B------:R-:W-:Y:S01]  /*11e10*/  STL [R1+0x758], R20 ;  /* 0x0007581401007387 */ /* 0x000fe20000100800 */
[----:B------:R-:W-:-:S03]  /*11e20*/  ISETP.GT.U32.AND P1, PT, R29, R26, PT ;  /* 0x0000001a1d00720c */ /* 0x000fc60003f24070 */
[----:B------:R-:W-:Y:S04]  /*11e30*/  STL [R1+0x764], R21 ;  /* 0x0007641501007387 */ /* 0x000fe80000100800 */
[----:B------:R0:W-:Y:S04]  /*11e40*/  STL [R1+0x760], R9 ;  /* 0x0007600901007387 */ /* 0x0001e80000100800 */
[----:B------:R1:W-:Y:S04]  /*11e50*/  STL [R1+0x768], R22 ;  /* 0x0007681601007387 */ /* 0x0003e80000100800 */
[----:B0-----:R-:W4:Y:S04]  /*11e60*/  LDL.LU R9, [R1+0x72c] ;  /* 0x00072c0001097983 */ /* 0x001f280000300800 */
[----:B------:R-:W5:Y:S04]  /*11e70*/  LDL.LU R20, [R1+0x724] ;  /* 0x0007240001147983 */ /* 0x000f680000300800 */
[----:B------:R-:W4:Y:S04]  /*11e80*/  LDL.LU R21, [R1+0x720] ;  /* 0x0007200001157983 */ /* 0x000f280000300800 */
[----:B-1----:R-:W4:Y:S01]  /*11e90*/  LDL.LU R22, [R1+0x708] ;  /* 0x0007080001167983 */ /* 0x002f220000300800 */
[----:B------:R-:W-:Y:S01]  /*11ea0*/  @!P1 IMAD.IADD R26, R26, 0x1, -R29 ;  /* 0x000000011a1a9824 */ /* 0x000fe200078e0a1d */
[----:B--2---:R-:W-:-:S02]  /*11eb0*/  ISETP.GT.U32.AND P6, PT, R29, R17, PT ;  /* 0x000000111d00720c */ /* 0x004fc40003fc4070 */
[----:B------:R-:W-:-:S11]  /*11ec0*/  ISETP.GT.U32.AND P3, PT, R29, R3, PT ;  /* 0x000000031d00720c */ /* 0x000fd60003f64070 */
[--C-:B------:R-:W-:Y:S01]  /*11ed0*/  @!P6 IMAD.IADD R17, R17, 0x1, -R29.reuse ;  /* 0x000000011111e824 */ /* 0x100fe200078e0a1d */
[C---:B------:R-:W-:Y:S02]  /*11ee0*/  ISETP.GT.U32.AND P6, PT, R29.reuse, R27, PT ;  /* 0x0000001b1d00720c */ /* 0x040fe40003fc4070 */
[----:B------:R-:W-:Y:S01]  /*11ef0*/  ISETP.GT.U32.AND P5, PT, R29, R19, PT ;  /* 0x000000131d00720c */ /* 0x000fe20003fa4070 */
[----:B------:R-:W-:Y:S01]  /*11f00*/  @!P3 IMAD.IADD R3, R3, 0x1, -R29 ;  /* 0x000000010303b824 */ /* 0x000fe200078e0a1d */
[C---:B------:R-:W-:Y:S02]  /*11f10*/  ISETP.GT.U32.AND P3, PT, R29.reuse, R8, PT ;  /* 0x000000081d00720c */ /* 0x040fe40003f64070 */
[----:B------:R-:W-:-:S09]  /*11f20*/  ISETP.GT.U32.AND P4, PT, R29, R25, PT ;  /* 0x000000191d00720c */ /* 0x000fd20003f84070 */
[--C-:B------:R-:W-:Y:S01]  /*11f30*/  @!P5 IMAD.IADD R19, R19, 0x1, -R29.reuse ;  /* 0x000000011313d824 */ /* 0x100fe200078e0a1d */
[----:B------:R-:W-:Y:S01]  /*11f40*/  ISETP.GT.U32.AND P5, PT, R29, R23, PT ;  /* 0x000000171d00720c */ /* 0x000fe20003fa4070 */
[--C-:B------:R-:W-:Y:S02]  /*11f50*/  @!P6 IMAD.IADD R27, R27, 0x1, -R29.reuse ;  /* 0x000000011b1be824 */ /* 0x100fe400078e0a1d */
[--C-:B------:R-:W-:Y:S01]  /*11f60*/  @!P4 IMAD.IADD R25, R25, 0x1, -R29.reuse ;  /* 0x000000011919c824 */ /* 0x100fe200078e0a1d */
[C---:B------:R-:W-:Y:S01]  /*11f70*/  ISETP.GT.U32.AND P4, PT, R29.reuse, R24, PT ;  /* 0x000000181d00720c */ /* 0x040fe20003f84070 */
[--C-:B------:R-:W-:Y:S01]  /*11f80*/  @!P3 IMAD.IADD R8, R8, 0x1, -R29.reuse ;  /* 0x000000010808b824 */ /* 0x100fe200078e0a1d */
[----:B------:R-:W-:Y:S01]  /*11f90*/  ISETP.GT.U32.AND P0, PT, R29, R7, PT ;  /* 0x000000071d00720c */ /* 0x000fe20003f04070 */
[----:B------:R0:W-:Y:S06]  /*11fa0*/  STL [R1+0x75c], R27 ;  /* 0x00075c1b01007387 */ /* 0x0001ec0000100800 */
[--C-:B------:R-:W-:Y:S01]  /*11fb0*/  @!P5 IMAD.IADD R23, R23, 0x1, -R29.reuse ;  /* 0x000000011717d824 */ /* 0x100fe200078e0a1d */
[----:B0-----:R-:W2:Y:S03]  /*11fc0*/  LDL.LU R27, [R1+0x714] ;  /* 0x00071400011b7983 */ /* 0x001ea60000300800 */
[--C-:B------:R-:W-:Y:S01]  /*11fd0*/  @!P4 IMAD.IADD R24, R24, 0x1, -R29.reuse ;  /* 0x000000011818c824 */ /* 0x100fe200078e0a1d */
[----:B------:R0:W-:Y:S01]  /*11fe0*/  STL [R1+0x744], R8 ;  /* 0x0007440801007387 */ /* 0x0001e20000100800 */
[----:B------:R-:W-:Y:S01]  /*11ff0*/  @!P0 IMAD.IADD R7, R7, 0x1, -R29 ;  /* 0x0000000107078824 */ /* 0x000fe200078e0a1d */
[----:B------:R-:W-:-:S02]  /*12000*/  ISETP.GT.U32.AND P0, PT, R29, R26, PT ;  /* 0x0000001a1d00720c */ /* 0x000fc40003f04070 */
[----:B0-----:R-:W2:Y:S04]  /*12010*/  LDL.LU R8, [R1+0x718] ;  /* 0x0007180001087983 */ /* 0x001ea80000300800 */
[----:B------:R-:W2:Y:S04]  /*12020*/  LDL.LU R16, [R1+0x710] ;  /* 0x0007100001107983 */ /* 0x000ea80000300800 */
[----:B------:R0:W-:Y:S04]  /*12030*/  STL [R1+0x750], R23 ;  /* 0x0007501701007387 */ /* 0x0001e80000100800 */
[----:B------:R-:W2:Y:S04]  /*12040*/  LDL.LU R4, [R1+0x70c] ;  /* 0x00070c0001047983 */ /* 0x000ea80000300800 */
[----:B------:R1:W-:Y:S04]  /*12050*/  STL [R1+0x754], R24 ;  /* 0x0007541801007387 */ /* 0x0003e80000100800 */
[----:B------:R-:W2:Y:S04]  /*12060*/  LDL.LU R18, [R1+0x6f4] ;  /* 0x0006f40001127983 */ /* 0x000ea80000300800 */
[----:B0-----:R-:W2:Y:S01]  /*12070*/  LDL.LU R23, [R1+0x700] ;  /* 0x0007000001177983 */ /* 0x001ea20000300800 */
[----:B------:R-:W-:-:S05]  /*12080*/  @!P0 IMAD.IADD R26, R26, 0x1, -R29 ;  /* 0x000000011a1a8824 */ /* 0x000fca00078e0a1d */
[----:B------:R0:W-:Y:S04]  /*12090*/  STL [R1+0x74c], R26 ;  /* 0x00074c1a01007387 */ /* 0x0001e80000100800 */
[----:B-1----:R-:W2:Y:S01]  /*120a0*/  LDL.LU R24, [R1+0x704] ;  /* 0x0007040001187983 */ /* 0x002ea20000300800 */
[C---:B------:R-:W-:Y:S02]  /*120b0*/  ISETP.GT.U32.AND P2, PT, R29.reuse, R5, PT ;  /* 0x000000051d00720c */ /* 0x040fe40003f44070 */
[C---:B------:R-:W-:Y:S02]  /*120c0*/  ISETP.GT.U32.AND P1, PT, R29.reuse, R12, PT ;  /* 0x0000000c1d00720c */ /* 0x040fe40003f24070 */
[----:B------:R-:W-:Y:S01]  /*120d0*/  ISETP.GT.U32.AND P3, PT, R29, R3, PT ;  /* 0x000000031d00720c */ /* 0x000fe20003f64070 */
[----:B0-----:R-:W2:Y:S08]  /*120e0*/  LDL.LU R26, [R1+0x6fc] ;  /* 0x0006fc00011a7983 */ /* 0x001eb00000300800 */
[--C-:B------:R-:W-:Y:S01]  /*120f0*/  @!P2 IMAD.IADD R5, R5, 0x1, -R29.reuse ;  /* 0x000000010505a824 */ /* 0x100fe200078e0a1d */
[----:B---3--:R-:W-:Y:S01]  /*12100*/  ISETP.GT.U32.AND P2, PT, R29, R6, PT ;  /* 0x000000061d00720c */ /* 0x008fe20003f44070 */
[----:B------:R-:W-:-:S03]  /*12110*/  @!P1 IMAD.IADD R12, R12, 0x1, -R29 ;  /* 0x000000010c0c9824 */ /* 0x000fc600078e0a1d */
[C---:B------:R-:W-:Y:S02]  /*12120*/  ISETP.GT.U32.AND P1, PT, R29.reuse, R5, PT ;  /* 0x000000051d00720c */ /* 0x040fe40003f24070 */
[----:B------:R-:W-:-:S07]  /*12130*/  ISETP.GT.U32.AND P5, PT, R29, R19, PT ;  /* 0x000000131d00720c */ /* 0x000fce0003fa4070 */
[--C-:B------:R-:W-:Y:S01]  /*12140*/  @!P2 IMAD.IADD R6, R6, 0x1, -R29.reuse ;  /* 0x000000010606a824 */ /* 0x100fe200078e0a1d */
[----:B------:R-:W-:Y:S01]  /*12150*/  ISETP.GT.U32.AND P2, PT, R29, R17, PT ;  /* 0x000000111d00720c */ /* 0x000fe20003f44070 */
[----:B------:R-:W-:-:S03]  /*12160*/  @!P3 IMAD.IADD R3, R3, 0x1, -R29 ;  /* 0x000000010303b824 */ /* 0x000fc600078e0a1d */
[----:B------:R-:W-:Y:S01]  /*12170*/  ISETP.GT.U32.AND P6, PT, R29, R6, PT ;  /* 0x000000061d00720c */ /* 0x000fe20003fc4070 */
[--C-:B------:R-:W-:Y:S01]  /*12180*/  @!P1 IMAD.IADD R5, R5, 0x1, -R29.reuse ;  /* 0x0000000105059824 */ /* 0x100fe200078e0a1d */
[----:B------:R-:W-:Y:S01]  /*12190*/  ISETP.GT.U32.AND P4, PT, R29, R25, PT ;  /* 0x000000191d00720c */ /* 0x000fe20003f84070 */
[----:B------:R-:W-:Y:S01]  /*121a0*/  @!P5 IMAD.IADD R19, R19, 0x1, -R29 ;  /* 0x000000011313d824 */ /* 0x000fe200078e0a1d */
[----:B-----5:R-:W-:-:S05]  /*121b0*/  ISETP.GT.U32.AND P3, PT, R29, R20, PT ;  /* 0x000000141d00720c */ /* 0x020fca0003f64070 */
[--C-:B------:R-:W-:Y:S01]  /*121c0*/  @!P2 IMAD.IADD R17, R17, 0x1, -R29.reuse ;  /* 0x000000011111a824 */ /* 0x100fe200078e0a1d */
[C---:B----4-:R-:W-:Y:S01]  /*121d0*/  ISETP.GT.U32.AND P2, PT, R29.reuse, R9, PT ;  /* 0x000000091d00720c */ /* 0x050fe20003f44070 */
[----:B------:R0:W-:Y:S01]  /*121e0*/  STL [R1+0x748], R5 ;  /* 0x0007480501007387 */ /* 0x0001e20000100800 */
[C---:B------:R-:W-:Y:S02]  /*121f0*/  ISETP.GT.U32.AND P5, PT, R29.reuse, R21, PT ;  /* 0x000000151d00720c */ /* 0x040fe40003fa4070 */
[----:B------:R-:W-:Y:S01]  /*12200*/  IABS R13, R13 ;  /* 0x0000000d000d7213 */ /* 0x000fe20000000000 */
[----:B------:R-:W-:Y:S01]  /*12210*/  @!P6 IMAD.IADD R6, R6, 0x1, -R29 ;  /* 0x000000010606e824 */ /* 0x000fe200078e0a1d */
[----:B0-----:R-:W3:Y:S03]  /*12220*/  LDL.LU R5, [R1+0x6f8] ;  /* 0x0006f80001057983 */ /* 0x001ee60000300800 */
[----:B------:R-:W-:Y:S01]  /*12230*/  IMAD.HI.U32 R0, R28, R13, RZ ;  /* 0x0000000d1c007227 */ /* 0x000fe200078e00ff */
[----:B------:R-:W-:-:S02]  /*12240*/  ISETP.GT.U32.AND P1, PT, R29, R12, PT ;  /* 0x0000000c1d00720c */ /* 0x000fc40003f24070 */
[----:B------:R-:W-:Y:S01]  /*12250*/  ISETP.GT.U32.AND P0, PT, R29, R7, PT ;  /* 0x000000071d00720c */ /* 0x000fe20003f04070 */
[--C-:B------:R-:W-:Y:S02]  /*12260*/  @!P2 IMAD.IADD R9, R9, 0x1, -R29.reuse ;  /* 0x000000010909a824 */ /* 0x100fe400078e0a1d */
[--C-:B------:R-:W-:Y:S01]  /*12270*/  @!P4 IMAD.IADD R25, R25, 0x1, -R29.reuse ;  /* 0x000000011919c824 */ /* 0x100fe200078e0a1d */
[----:B------:R-:W-:Y:S01]  /*12280*/  ISETP.GT.U32.AND P4, PT, R29, R22, PT ;  /* 0x000000161d00720c */ /* 0x000fe20003f84070 */
[--C-:B------:R-:W-:Y:S02]  /*12290*/  @!P3 IMAD.IADD R20, R20, 0x1, -R29.reuse ;  /* 0x000000011414b824 */ /* 0x100fe400078e0a1d */
[----:B------:R-:W-:Y:S02]  /*122a0*/  IMAD.MOV R0, RZ, RZ, -R0 ;  /* 0x000000ffff007224 */ /* 0x000fe400078e0a00 */
[----:B------:R-:W-:Y:S02]  /*122b0*/  @!P5 IMAD.IADD R21, R21, 0x1, -R29 ;  /* 0x000000011515d824 */ /* 0x000fe400078e0a1d */
[----:B------:R-:W-:-:S02]  /*122c0*/  IMAD R13, R29, R0, R13 ;  /* 0x000000001d0d7224 */ /* 0x000fc400078e020d */
[--C-:B------:R-:W-:Y:S02]  /*122d0*/  @!P1 IMAD.IADD R12, R12, 0x1, -R29.reuse ;  /* 0x000000010c0c9824 */ /* 0x100fe400078e0a1d */
[--C-:B------:R-:W-:Y:S01]  /*122e0*/  @!P0 IMAD.IADD R7, R7, 0x1, -R29.reuse ;  /* 0x0000000107078824 */ /* 0x100fe200078e0a1d */
[----:B------:R-:W-:Y:S01]  /*122f0*/  STL [R1+0x2a54], R13 ;  /* 0x002a540d01007387 */ /* 0x000fe20000100800 */
[----:B------:R-:W-:-:S03]  /*12300*/  @!P4 IMAD.IADD R22, R22, 0x1, -R29 ;  /* 0x000000011616c824 */ /* 0x000fc600078e0a1d */
[----:B------:R-:W-:Y:S04]  /*12310*/  STL [R1+0x730], R17 ;  /* 0x0007301101007387 */ /* 0x000fe80000100800 */
[----:B------:R-:W-:Y:S04]  /*12320*/  STL [R1+0x73c], R3 ;  /* 0x00073c0301007387 */ /* 0x000fe80000100800 */
[----:B------:R-:W-:Y:S04]  /*12330*/  STL [R1+0x740], R19 ;  /* 0x0007401301007387 */ /* 0x000fe80000100800 */
[----:B------:R-:W-:Y:S04]  /*12340*/  STL [R1+0x738], R25 ;  /* 0x0007381901007387 */ /* 0x000fe80000100800 */
[----:B------:R0:W-:Y:S04]  /*12350*/  STL [R1+0x71c], R12 ;  /* 0x00071c0c01007387 */ /* 0x0001e80000100800 */
[----:B------:R1:W-:Y:S04]  /*12360*/  STL [R1+0x734], R7 ;  /* 0x0007340701007387 */ /* 0x0003e80000100800 */
[----:B0-----:R-:W4:Y:S04]  /*12370*/  LDL R12, [R1+0x2000] ;  /* 0x00200000010c7983 */ /* 0x001f280000100800 */
[----:B-1----:R-:W5:Y:S04]  /*12380*/  LDL.LU R7, [R1+0x6e0] ;  /* 0x0006e00001077983 */ /* 0x002f680000300800 */
[----:B------:R-:W4:Y:S04]  /*12390*/  LDL.LU R3, [R1+0x6ec] ;  /* 0x0006ec0001037983 */ /* 0x000f280000300800 */
[----:B------:R-:W4:Y:S04]  /*123a0*/  LDL.LU R19, [R1+0x6f0] ;  /* 0x0006f00001137983 */ /* 0x000f280000300800 */
[----:B------:R0:W-:Y:S04]  /*123b0*/  STL [R1+0x728], R6 ;  /* 0x0007280601007387 */ /* 0x0001e80000100800 */
[----:B------:R-:W4:Y:S04]  /*123c0*/  LDL.LU R25, [R1+0x6e8] ;  /* 0x0006e80001197983 */ /* 0x000f280000300800 */
[----:B0-----:R-:W4:Y:S01]  /*123d0*/  LDL.LU R6, [R1+0x6e4] ;  /* 0x0006e40001067983 */ /* 0x001f220000300800 */
[----:B--2---:R-:W-:-:S02]  /*123e0*/  ISETP.GT.U32.AND P6, PT, R29, R16, PT ;  /* 0x000000101d00720c */ /* 0x004fc40003fc4070 */
[C---:B------:R-:W-:Y:S02]  /*123f0*/  ISETP.GT.U32.AND P2, PT, R29.reuse, R4, PT ;  /* 0x000000041d00720c */ /* 0x040fe40003f44070 */
[C---:B------:R-:W-:Y:S02]  /*12400*/  ISETP.GT.U32.AND P3, PT, R29.reuse, R18, PT ;  /* 0x000000121d00720c */ /* 0x040fe40003f64070 */
[----:B------:R-:W-:-:S07]  /*12410*/  ISETP.GT.U32.AND P5, PT, R29, R23, PT ;  /* 0x000000171d00720c */ /* 0x000fce0003fa4070 */
[--C-:B------:R-:W-:Y:S01]  /*12420*/  @!P6 IMAD.IADD R16, R16, 0x1, -R29.reuse ;  /* 0x000000011010e824 */ /* 0x100fe200078e0a1d */
[C---:B------:R-:W-:Y:S01]  /*12430*/  ISETP.GT.U32.AND P6, PT, R29.reuse, R9, PT ;  /* 0x000000091d00720c */ /* 0x040fe20003fc4070 */
[--C-:B------:R-:W-:Y:S01]  /*12440*/  @!P2 IMAD.IADD R4, R4, 0x1, -R29.reuse ;  /* 0x000000010404a824 */ /* 0x100fe200078e0a1d */
[C---:B------:R-:W-:Y:S01]  /*12450*/  ISETP.GT.U32.AND P2, PT, R29.reuse, R20, PT ;  /* 0x000000141d00720c */ /* 0x040fe20003f44070 */
[--C-:B------:R-:W-:Y:S01]  /*12460*/  @!P3 IMAD.IADD R18, R18, 0x1, -R29.reuse ;  /* 0x000000011212b824 */ /* 0x100fe200078e0a1d */
[C---:B------:R-:W-:Y:S02]  /*12470*/  ISETP.GT.U32.AND P3, PT, R29.reuse, R21, PT ;  /* 0x000000151d00720c */ /* 0x040fe40003f64070 */
[----:B------:R-:W-:Y:S01]  /*12480*/  ISETP.GT.U32.AND P0, PT, R29, R27, PT ;  /* 0x0000001b1d00720c */ /* 0x000fe20003f04070 */
[----:B------:R-:W-:Y:S01]  /*12490*/  @!P5 IMAD.IADD R23, R23, 0x1, -R29 ;  /* 0x000000011717d824 */ /* 0x000fe200078e0a1d */
[----:B------:R-:W-:-:S05]  /*124a0*/  ISETP.GT.U32.AND P5, PT, R29, R22, PT ;  /* 0x000000161d00720c */ /* 0x000fca0003fa4070 */
[--C-:B------:R-:W-:Y:S01]  /*124b0*/  @!P6 IMAD.IADD R9, R9, 0x1, -R29.reuse ;  /* 0x000000010909e824 */ /* 0x100fe200078e0a1d */
[----:B------:R-:W-:Y:S01]  /*124c0*/  ISETP.GT.U32.AND P4, PT, R29, R24, PT ;  /* 0x000000181d00720c */ /* 0x000fe20003f84070 */
[----:B------:R-:W-:-:S03]  /*124d0*/  @!P2 IMAD.IADD R20, R20, 0x1, -R29 ;  /* 0x000000011414a824 */ /* 0x000fc600078e0a1d */
[----:B------:R0:W-:Y:S01]  /*124e0*/  STL [R1+0x72c], R9 ;  /* 0x00072c0901007387 */ /* 0x0001e20000100800 */
[--C-:B------:R-:W-:Y:S02]  /*124f0*/  @!P3 IMAD.IADD R21, R21, 0x1, -R29.reuse ;  /* 0x000000011515b824 */ /* 0x100fe400078e0a1d */
[--C-:B------:R-:W-:Y:S02]  /*12500*/  @!P0 IMAD.IADD R27, R27, 0x1, -R29.reuse ;  /* 0x000000011b1b8824 */ /* 0x100fe400078e0a1d */
[--C-:B------:R-:W-:Y:S01]  /*12510*/  @!P5 IMAD.IADD R22, R22, 0x1, -R29.reuse ;  /* 0x000000011616d824 */ /* 0x100fe200078e0a1d */
[----:B0-----:R-:W2:Y:S04]  /*12520*/  LDL.LU R9, [R1+0x6cc] ;  /* 0x0006cc0001097983 */ /* 0x001ea80000300800 */
[----:B------:R-:W2:Y:S04]  /*12530*/  LDL.LU R17, [R1+0x6d8] ;  /* 0x0006d80001117983 */ /* 0x000ea80000300800 */
[----:B------:R0:W-:Y:S01]  /*12540*/  STL [R1+0x724], R20 ;  /* 0x0007241401007387 */ /* 0x0001e20000100800 */
[----:B------:R-:W-:-:S03]  /*12550*/  @!P4 IMAD.IADD R24, R24, 0x1, -R29 ;  /* 0x000000011818c824 */ /* 0x000fc600078e0a1d */
[----:B------:R1:W-:Y:S01]  /*12560*/  STL [R1+0x720], R21 ;  /* 0x0007201501007387 */ /* 0x0003e20000100800 */
[----:B------:R-:W-:-:S03]  /*12570*/  ISETP.GT.U32.AND P4, PT, R29, R27, PT ;  /* 0x0000001b1d00720c */ /* 0x000fc60003f84070 */
[----:B0-----:R-:W2:Y:S04]  /*12580*/  LDL.LU R20, [R1+0x6dc] ;  /* 0x0006dc0001147983 */ /* 0x001ea80000300800 */
[----:B-1----:R-:W2:Y:S04]  /*12590*/  LDL.LU R21, [R1+0x6d4] ;  /* 0x0006d40001157983 */ /* 0x002ea80000300800 */
        /* <DEDUP_REMOVED lines=8> */
[C---:B---3--:R-:W-:Y:S02]  /*12620*/  ISETP.GT.U32.AND P1, PT, R29.reuse, R5, PT ;  /* 0x000000051d00720c */ /* 0x048fe40003f24070 */
[C---:B------:R-:W-:Y:S01]  /*12630*/  ISETP.GT.U32.AND P2, PT, R29.reuse, R4, PT ;  /* 0x000000041d00720c */ /* 0x040fe20003f44070 */
[----:B------:R-:W-:Y:S01]  /*12640*/  @!P0 IMAD.IADD R26, R26, 0x1, -R29 ;  /* 0x000000011a1a8824 */ /* 0x000fe200078e0a1d */
[C---:B------:R-:W-:Y:S02]  /*12650*/  ISETP.GT.U32.AND P3, PT, R29.reuse, R18, PT ;  /* 0x000000121d00720c */ /* 0x040fe40003f64070 */
[----:B------:R-:W-:-:S07]  /*12660*/  ISETP.GT.U32.AND P0, PT, R29, R8, PT ;  /* 0x000000081d00720c */ /* 0x000fce0003f04070 */
[--C-:B------:R-:W-:Y:S01]  /*12670*/  @!P1 IMAD.IADD R5, R5, 0x1, -R29.reuse ;  /* 0x0000000105059824 */ /* 0x100fe200078e0a1d */
[C---:B------:R-:W-:Y:S01]  /*12680*/  ISETP.GT.U32.AND P1, PT, R29.reuse, R16, PT ;  /* 0x000000101d00720c */ /* 0x040fe20003f24070 */
[--C-:B------:R-:W-:Y:S01]  /*12690*/  @!P2 IMAD.IADD R4, R4, 0x1, -R29.reuse ;  /* 0x000000010404a824 */ /* 0x100fe200078e0a1d */
[C---:B------:R-:W-:Y:S02]  /*126a0*/  ISETP.GT.U32.AND P5, PT, R29.reuse, R23, PT ;  /* 0x000000171d00720c */ /* 0x040fe40003fa4070 */
[----:B------:R-:W-:Y:S01]  /*126b0*/  ISETP.GT.U32.AND P6, PT, R29, R5, PT ;  /* 0x000000051d00720c */ /* 0x000fe20003fc4070 */
[--C-:B------:R-:W-:Y:S02]  /*126c0*/  @!P3 IMAD.IADD R18, R18, 0x1, -R29.reuse ;  /* 0x000000011212b824 */ /* 0x100fe400078e0a1d */
[----:B------:R-:W-:-:S06]  /*126d0*/  @!P0 IMAD.IADD R8, R8, 0x1, -R29 ;  /* 0x0000000108088824 */ /* 0x000fcc00078e0a1d */
[--C-:B------:R-:W-:Y:S01]  /*126e0*/  @!P1 IMAD.IADD R16, R16, 0x1, -R29.reuse ;  /* 0x0000000110109824 */ /* 0x100fe200078e0a1d */
[C---:B-----5:R-:W-:Y:S02]  /*126f0*/  ISETP.GT.U32.AND P1, PT, R29.reuse, R7, PT ;  /* 0x000000071d00720c */ /* 0x060fe40003f24070 */
[C---:B----4-:R-:W-:Y:S02]  /*12700*/  ISETP.GT.U32.AND P2, PT, R29.reuse, R3, PT ;  /* 0x000000031d00720c */ /* 0x050fe40003f44070 */
[----:B------:R-:W-:Y:S01]  /*12710*/  ISETP.GT.U32.AND P3, PT, R29, R19, PT ;  /* 0x000000131d00720c */ /* 0x000fe20003f64070 */
[----:B------:R0:W-:Y:S01]  /*12720*/  STL [R1+0x718], R8 ;  /* 0x0007180801007387 */ /* 0x0001e20000100800 */
[--C-:B------:R-:W-:Y:S01]  /*12730*/  @!P6 IMAD.IADD R5, R5, 0x1, -R29.reuse ;  /* 0x000000010505e824 */ /* 0x100fe200078e0a1d */
[----:B------:R-:W-:Y:S01]  /*12740*/  ISETP.GT.U32.AND P4, PT, R29, R24, PT ;  /* 0x000000181d00720c */ /* 0x000fe20003f84070 */
[--C-:B------:R-:W-:Y:S01]  /*12750*/  @!P5 IMAD.IADD R23, R23, 0x1, -R29.reuse ;  /* 0x000000011717d824 */ /* 0x100fe200078e0a1d */
[----:B------:R-:W-:Y:S01]  /*12760*/  ISETP.GT.U32.AND P5, PT, R29, R25, PT ;  /* 0x000000191d00720c */ /* 0x000fe20003fa4070 */
[----:B0-----:R-:W3:Y:S03]  /*12770*/  LDL.LU R8, [R1+0x6c4] ;  /* 0x0006c40001087983 */ /* 0x001ee60000300800 */
[--C-:B------:R-:W-:Y:S01]  /*12780*/  @!P1 IMAD.IADD R7, R7, 0x1, -R29.reuse ;  /* 0x0000000107079824 */ /* 0x100fe200078e0a1d */
[----:B------:R-:W-:Y:S01]  /*12790*/  ISETP.GT.U32.AND P0, PT, R29, R26, PT ;  /* 0x0000001a1d00720c */ /* 0x000fe20003f04070 */
[----:B------:R-:W-:-:S02]  /*127a0*/  @!P2 IMAD.IADD R3, R3, 0x1, -R29 ;  /* 0x000000010303a824 */ /* 0x000fc400078e0a1d */
[--C-:B------:R-:W-:Y:S01]  /*127b0*/  @!P3 IMAD.IADD R19, R19, 0x1, -R29.reuse ;  /* 0x000000011313b824 */ /* 0x100fe200078e0a1d */
[----:B------:R-:W-:Y:S02]  /*127c0*/  STL [R1+0x710], R16 ;  /* 0x0007101001007387 */ /* 0x000fe40000100800 */
[--C-:B------:R-:W-:Y:S02]  /*127d0*/  @!P4 IMAD.IADD R24, R24, 0x1, -R29.reuse ;  /* 0x000000011818c824 */ /* 0x100fe400078e0a1d */
[----:B------:R-:W-:Y:S01]  /*127e0*/  @!P5 IMAD.IADD R25, R25, 0x1, -R29 ;  /* 0x000000011919d824 */ /* 0x000fe200078e0a1d */
[----:B------:R-:W-:Y:S01]  /*127f0*/  STL [R1+0x70c], R4 ;  /* 0x00070c0401007387 */ /* 0x000fe20000100800 */
[----:B------:R-:W-:-:S03]  /*12800*/  ISETP.GT.U32.AND P4, PT, R29, R6, PT ;  /* 0x000000061d00720c */ /* 0x000fc60003f84070 */
[----:B------:R-:W-:Y:S01]  /*12810*/  STL [R1+0x6f4], R18 ;  /* 0x0006f41201007387 */ /* 0x000fe20000100800 */
[----:B------:R-:W-:-:S03]  /*12820*/  @!P0 IMAD.IADD R26, R26, 0x1, -R29 ;  /* 0x000000011a1a8824 */ /* 0x000fc600078e0a1d */
[----:B------:R-:W-:Y:S04]  /*12830*/  STL [R1+0x700], R23 ;  /* 0x0007001701007387 */ /* 0x000fe80000100800 */
[----:B------:R-:W-:Y:S04]  /*12840*/  STL [R1+0x704], R24 ;  /* 0x0007041801007387 */ /* 0x000fe80000100800 */
[----:B------:R0:W-:Y:S04]  /*12850*/  STL [R1+0x6f8], R5 ;  /* 0x0006f80501007387 */ /* 0x0001e80000100800 */
[----:B------:R1:W-:Y:S04]  /*12860*/  STL [R1+0x6fc], R26 ;  /* 0x0006fc1a01007387 */ /* 0x0003e80000100800 */
[----:B0-----:R-:W4:Y:S04]  /*12870*/  LDL.LU R5, [R1+0x6c0] ;  /* 0x0006c00001057983 */ /* 0x001f280000300800 */
[----:B------:R-:W5:Y:S04]  /*12880*/  LDL.LU R4, [R1+0x6bc] ;  /* 0x0006bc0001047983 */ /* 0x000f680000300800 */
[----:B------:R-:W5:Y:S01]  /*12890*/  LDL.LU R23, [R1+0x6a4] ;  /* 0x0006a40001177983 */ /* 0x000f620000300800 */
[----:B------:R-:W-:-:S03]  /*128a0*/  @!P4 IMAD.IADD R6, R6, 0x1, -R29 ;  /* 0x000000010606c824 */ /* 0x000fc600078e0a1d */
[----:B------:R-:W5:Y:S04]  /*128b0*/  LDL.LU R24, [R1+0x6b0] ;  /* 0x0006b00001187983 */ /* 0x000f680000300800 */
[----:B-1----:R-:W5:Y:S01]  /*128c0*/  LDL.LU R26, [R1+0x6b4] ;  /* 0x0006b400011a7983 */ /* 0x002f620000300800 */
[C---:B--2---:R-:W-:Y:S02]  /*128d0*/  ISETP.GT.U32.AND P6, PT, R29.reuse, R17, PT ;  /* 0x000000111d00720c */ /* 0x044fe40003fc4070 */
[C---:B------:R-:W-:Y:S02]  /*128e0*/  ISETP.GT.U32.AND P1, PT, R29.reuse, R20, PT ;  /* 0x000000141d00720c */ /* 0x040fe40003f24070 */
[----:B------:R-:W-:-:S09]  /*128f0*/  ISETP.GT.U32.AND P2, PT, R29, R21, PT ;  /* 0x000000151d00720c */ /* 0x000fd20003f44070 */
[--C-:B------:R-:W-:Y:S01]  /*12900*/  @!P6 IMAD.IADD R17, R17, 0x1, -R29.reuse ;  /* 0x000000011111e824 */ /* 0x100fe200078e0a1d */
[C---:B------:R-:W-:Y:S02]  /*12910*/  ISETP.GT.U32.AND P6, PT, R29.reuse, R7, PT ;  /* 0x000000071d00720c */ /* 0x040fe40003fc4070 */
[C---:B------:R-:W-:Y:S01]  /*12920*/  ISETP.GT.U32.AND P3, PT, R29.reuse, R22, PT ;  /* 0x000000161d00720c */ /* 0x040fe20003f64070 */
[--C-:B------:R-:W-:Y:S01]  /*12930*/  @!P1 IMAD.IADD R20, R20, 0x1, -R29.reuse ;  /* 0x0000000114149824 */ /* 0x100fe200078e0a1d */
[----:B------:R-:W-:Y:S01]  /*12940*/  ISETP.GT.U32.AND P1, PT, R29, R3, PT ;  /* 0x000000031d00720c */ /* 0x000fe20003f24070 */
[----:B------:R-:W-:Y:S01]  /*12950*/  @!P2 IMAD.IADD R21, R21, 0x1, -R29 ;  /* 0x000000011515a824 */ /* 0x000fe200078e0a1d */
[----:B------:R-:W-:-:S07]  /*12960*/  ISETP.GT.U32.AND P2, PT, R29, R19, PT ;  /* 0x000000131d00720c */ /* 0x000fce0003f44070 */
[--C-:B------:R-:W-:Y:S02]  /*12970*/  @!P6 IMAD.IADD R7, R7, 0x1, -R29.reuse ;  /* 0x000000010707e824 */ /* 0x100fe400078e0a1d */
[--C-:B------:R-:W-:Y:S01]  /*12980*/  @!P3 IMAD.IADD R22, R22, 0x1, -R29.reuse ;  /* 0x000000011616b824 */ /* 0x100fe200078e0a1d */
[C---:B------:R-:W-:Y:S02]  /*12990*/  ISETP.GT.U32.AND P3, PT, R29.reuse, R25, PT ;  /* 0x000000191d00720c */ /* 0x040fe40003f64070 */
[----:B------:R-:W-:Y:S01]  /*129a0*/  ISETP.GT.U32.AND P5, PT, R29, R27, PT ;  /* 0x0000001b1d00720c */ /* 0x000fe20003fa4070 */
[--C-:B------:R-:W-:Y:S01]  /*129b0*/  @!P1 IMAD.IADD R3, R3, 0x1, -R29.reuse ;  /* 0x0000000103039824 */ /* 0x100fe200078e0a1d */
[----:B------:R0:W-:Y:S01]  /*129c0*/  STL [R1+0x6e0], R7 ;  /* 0x0006e00701007387 */ /* 0x0001e20000100800 */
[----:B------:R-:W-:-:S08]  /*129d0*/  @!P2 IMAD.IADD R19, R19, 0x1, -R29 ;  /* 0x000000011313a824 */ /* 0x000fd000078e0a1d */
[--C-:B------:R-:W-:Y:S01]  /*129e0*/  @!P3 IMAD.IADD R25, R25, 0x1, -R29.reuse ;  /* 0x000000011919b824 */ /* 0x100fe200078e0a1d */
[----:B0-----:R-:W2:Y:S01]  /*129f0*/  LDL.LU R7, [R1+0x6ac] ;  /* 0x0006ac0001077983 */ /* 0x001ea20000300800 */
[----:B------:R-:W-:-:S03]  /*12a00*/  @!P5 IMAD.IADD R27, R27, 0x1, -R29 ;  /* 0x000000011b1bd824 */ /* 0x000fc600078e0a1d */
[----:B------:R0:W-:Y:S01]  /*12a10*/  STL [R1+0x6ec], R3 ;  /* 0x0006ec0301007387 */ /* 0x0001e20000100800 */
[----:B------:R-:W-:-:S03]  /*12a20*/  ISETP.GT.U32.AND P5, PT, R29, R6, PT ;  /* 0x000000061d00720c */ /* 0x000fc60003fa4070 */
[----:B------:R-:W2:Y:S04]  /*12a30*/  LDL.LU R15, [R1+0x6a8] ;  /* 0x0006a800010f7983 */ /* 0x000ea80000300800 */
[----:B------:R1:W-:Y:S04]  /*12a40*/  STL [R1+0x6f0], R19 ;  /* 0x0006f01301007387 */ /* 0x0003e80000100800 */
[----:B------:R-:W2:Y:S04]  /*12a50*/  LDL.LU R18, [R1+0x690] ;  /* 0x0006900001127983 */ /* 0x000ea80000300800 */
[----:B------:R1:W-:Y:S04]  /*12a60*/  STL [R1+0x6e8], R25 ;  /* 0x0006e81901007387 */ /* 0x0003e80000100800 */
[----:B0-----:R-:W2:Y:S04]  /*12a70*/  LDL.LU R3, [R1+0x69c] ;  /* 0x00069c0001037983 */ /* 0x001ea80000300800 */
[----:B-1----:R-:W2:Y:S01]  /*12a80*/  LDL.LU R19, [R1+0x6a0] ;  /* 0x0006a00001137983 */ /* 0x002ea20000300800 */
[----:B------:R-:W-:-:S05]  /*12a90*/  @!P5 IMAD.IADD R6, R6, 0x1, -R29 ;  /* 0x000000010606d824 */ /* 0x000fca00078e0a1d */
[----:B------:R0:W-:Y:S04]  /*12aa0*/  STL [R1+0x6e4], R6 ;  /* 0x0006e40601007387 */ /* 0x0001e80000100800 */
[----:B------:R-:W2:Y:S01]  /*12ab0*/  LDL.LU R25, [R1+0x698] ;  /* 0x0006980001197983 */ /* 0x000ea20000300800 */
[C---:B------:R-:W-:Y:S02]  /*12ac0*/  ISETP.GT.U32.AND P0, PT, R29.reuse, R9, PT ;  /* 0x000000091d00720c */ /* 0x040fe40003f04070 */
[----:B---3--:R-:W-:Y:S01]  /*12ad0*/  ISETP.GT.U32.AND P4, PT, R29, R8, PT ;  /* 0x000000081d00720c */ /* 0x008fe20003f84070 */
[----:B0-----:R-:W3:Y:S10]  /*12ae0*/  LDL.LU R6, [R1+0x694] ;  /* 0x0006940001067983 */ /* 0x001ef40000300800 */
[----:B------:R-:W-:Y:S01]  /*12af0*/  @!P0 IMAD.IADD R9, R9, 0x1, -R29 ;  /* 0x0000000109098824 */ /* 0x000fe200078e0a1d */
[----:B------:R-:W-:-:S02]  /*12b00*/  ISETP.GT.U32.AND P0, PT, R29, R11, PT ;  /* 0x0000000b1d00720c */ /* 0x000fc40003f04070 */
[C---:B------:R-:W-:Y:S02]  /*12b10*/  ISETP.GT.U32.AND P1, PT, R29.reuse, R20, PT ;  /* 0x000000141d00720c */ /* 0x040fe40003f24070 */
[C---:B------:R-:W-:Y:S01]  /*12b20*/  ISETP.GT.U32.AND P2, PT, R29.reuse, R21, PT ;  /* 0x000000151d00720c */ /* 0x040fe20003f44070 */
[----:B------:R-:W-:Y:S01]  /*12b30*/  @!P4 IMAD.IADD R8, R8, 0x1, -R29 ;  /* 0x000000010808c824 */ /* 0x000fe200078e0a1d */
        /* <DEDUP_REMOVED lines=9> */
[C---:B----4-:R-:W-:Y:S02]  /*12bd0*/  ISETP.GT.U32.AND P0, PT, R29.reuse, R5, PT ;  /* 0x000000051d00720c */ /* 0x050fe40003f04070 */
[C---:B-----5:R-:W-:Y:S01]  /*12be0*/  ISETP.GT.U32.AND P1, PT, R29.reuse, R4, PT ;  /* 0x000000041d00720c */ /* 0x060fe20003f24070 */
[----:B------:R0:W-:Y:S01]  /*12bf0*/  STL [R1+0x6cc], R9 ;  /* 0x0006cc0901007387 */ /* 0x0001e20000100800 */
[----:B------:R-:W-:Y:S01]  /*12c00*/  ISETP.GT.U32.AND P2, PT, R29, R23, PT ;  /* 0x000000171d00720c */ /* 0x000fe20003f44070 */
[--C-:B------:R-:W-:Y:S02]  /*12c10*/  @!P6 IMAD.IADD R11, R11, 0x1, -R29.reuse ;  /* 0x000000010b0be824 */ /* 0x100fe400078e0a1d */
[----:B0-----:R-:W4:Y:S01]  /*12c20*/  LDL.LU R9, [R1+0x67c] ;  /* 0x00067c0001097983 */ /* 0x001f220000300800 */
[----:B------:R-:W-:Y:S01]  /*12c30*/  @!P3 IMAD.IADD R22, R22, 0x1, -R29 ;  /* 0x000000011616b824 */ /* 0x000fe200078e0a1d */
[----:B------:R-:W-:-:S04]  /*12c40*/  ISETP.GT.U32.AND P5, PT, R29, R27, PT ;  /* 0x0000001b1d00720c */ /* 0x000fc80003fa4070 */
[--C-:B------:R-:W-:Y:S01]  /*12c50*/  @!P0 IMAD.IADD R5, R5, 0x1, -R29.reuse ;  /* 0x0000000105058824 */ /* 0x100fe200078e0a1d */
[C---:B------:R-:W-:Y:S01]  /*12c60*/  ISETP.GT.U32.AND P3, PT, R29.reuse, R24, PT ;  /* 0x000000181d00720c */ /* 0x040fe20003f64070 */
[--C-:B------:R-:W-:Y:S01]  /*12c70*/  @!P1 IMAD.IADD R4, R4, 0x1, -R29.reuse ;  /* 0x0000000104049824 */ /* 0x100fe200078e0a1d */
[----:B------:R-:W-:Y:S01]  /*12c80*/  ISETP.GT.U32.AND P4, PT, R29, R8, PT ;  /* 0x000000081d00720c */ /* 0x000fe20003f84070 */
[--C-:B------:R-:W-:Y:S01]  /*12c90*/  @!P2 IMAD.IADD R23, R23, 0x1, -R29.reuse ;  /* 0x000000011717a824 */ /* 0x100fe200078e0a1d */
[----:B------:R-:W-:Y:S01]  /*12ca0*/  IABS R12, R12 ;  /* 0x0000000c000c7213 */ /* 0x000fe20000000000 */
[----:B------:R-:W-:Y:S04]  /*12cb0*/  STL [R1+0x6d8], R17 ;  /* 0x0006d81101007387 */ /* 0x000fe80000100800 */
[----:B------:R-:W-:Y:S01]  /*12cc0*/  IMAD.HI.U32 R0, R28, R12, RZ ;  /* 0x0000000c1c007227 */ /* 0x000fe200078e00ff */
[----:B------:R-:W-:Y:S03]  /*12cd0*/  STL [R1+0x6dc], R20 ;  /* 0x0006dc1401007387 */ /* 0x000fe60000100800 */
[----:B------:R-:W-:-:S02]  /*12ce0*/  @!P5 IMAD.IADD R27, R27, 0x1, -R29 ;  /* 0x000000011b1bd824 */ /* 0x000fc400078e0a1d */
[--C-:B------:R-:W-:Y:S01]  /*12cf0*/  @!P3 IMAD.IADD R24, R24, 0x1, -R29.reuse ;  /* 0x000000011818b824 */ /* 0x100fe200078e0a1d */
[----:B------:R-:W-:Y:S01]  /*12d00*/  STL [R1+0x6d4], R21 ;  /* 0x0006d41501007387 */ /* 0x000fe20000100800 */
[----:B------:R-:W-:Y:S01]  /*12d10*/  @!P4 IMAD.IADD R8, R8, 0x1, -R29 ;  /* 0x000000010808c824 */ /* 0x000fe200078e0a1d */
[----:B------:R-:W-:Y:S02]  /*12d20*/  ISETP.GT.U32.AND P5, PT, R29, R26, PT ;  /* 0x0000001a1d00720c */ /* 0x000fe40003fa4070 */
[----:B------:R-:W-:Y:S01]  /*12d30*/  STL [R1+0x6d0], R22 ;  /* 0x0006d01601007387 */ /* 0x000fe20000100800 */
[----:B------:R-:W-:-:S03]  /*12d40*/  IMAD.MOV R0, RZ, RZ, -R0 ;  /* 0x000000ffff007224 */ /* 0x000fc600078e0a00 */
[----:B------:R-:W-:Y:S04]  /*12d50*/  STL [R1+0x6b8], R27 ;  /* 0x0006b81b01007387 */ /* 0x000fe80000100800 */
[----:B------:R0:W-:Y:S01]  /*12d60*/  STL [R1+0x6c8], R11 ;  /* 0x0006c80b01007387 */ /* 0x0001e20000100800 */
[----:B------:R-:W-:-:S03]  /*12d70*/  IMAD R12, R29, R0, R12 ;  /* 0x000000001d0c7224 */ /* 0x000fc600078e020c */
[----:B------:R1:W-:Y:S04]  /*12d80*/  STL [R1+0x6c4], R8 ;  /* 0x0006c40801007387 */ /* 0x0003e80000100800 */
[----:B0-----:R-:W5:Y:S04]  /*12d90*/  LDL R11, [R1+0x1ffc] ;  /* 0x001ffc00010b7983 */ /* 0x001f680000100800 */
[----:B-1----:R-:W5:Y:S04]  /*12da0*/  LDL.LU R8, [R1+0x688] ;  /* 0x0006880001087983 */ /* 0x002f680000300800 */
[----:B------:R-:W5:Y:S01]  /*12db0*/  LDL.LU R20, [R1+0x68c] ;  /* 0x00068c0001147983 */ /* 0x000f620000300800 */
[----:B------:R-:W-:-:S03]  /*12dc0*/  @!P5 IMAD.IADD R26, R26, 0x1, -R29 ;  /* 0x000000011a1ad824 */ /* 0x000fc600078e0a1d */
[----:B------:R-:W5:Y:S04]  /*12dd0*/  LDL.LU R21, [R1+0x684] ;  /* 0x0006840001157983 */ /* 0x000f680000300800 */
[----:B------:R-:W5:Y:S04]  /*12de0*/  LDL.LU R22, [R1+0x680] ;  /* 0x0006800001167983 */ /* 0x000f680000300800 */
[----:B------:R-:W-:Y:S04]  /*12df0*/  STL [R1+0x2a58], R12 ;  /* 0x002a580c01007387 */ /* 0x000fe80000100800 */
[----:B------:R-:W5:Y:S01]  /*12e00*/  LDL.LU R27, [R1+0x668] ;  /* 0x00066800011b7983 */ /* 0x000f620000300800 */
[----:B--2---:R-:W-:-:S02]  /*12e10*/  ISETP.GT.U32.AND P6, PT, R29, R15, PT ;  /* 0x0000000f1d00720c */ /* 0x004fc40003fc4070 */
[C---:B------:R-:W-:Y:S02]  /*12e20*/  ISETP.GT.U32.AND P0, PT, R29.reuse, R18, PT ;  /* 0x000000121d00720c */ /* 0x040fe40003f04070 */
[C---:B------:R-:W-:Y:S02]  /*12e30*/  ISETP.GT.U32.AND P1, PT, R29.reuse, R3, PT ;  /* 0x000000031d00720c */ /* 0x040fe40003f24070 */
[----:B------:R-:W-:-:S07]  /*12e40*/  ISETP.GT.U32.AND P2, PT, R29, R19, PT ;  /* 0x000000131d00720c */ /* 0x000fce0003f44070 */
[--C-:B------:R-:W-:Y:S01]  /*12e50*/  @!P6 IMAD.IADD R15, R15, 0x1, -R29.reuse ;  /* 0x000000010f0fe824 */ /* 0x100fe200078e0a1d */
[C---:B------:R-:W-:Y:S01]  /*12e60*/  ISETP.GT.U32.AND P6, PT, R29.reuse, R5, PT ;  /* 0x000000051d00720c */ /* 0x040fe20003fc4070 */
[--C-:B------:R-:W-:Y:S01]  /*12e70*/  @!P0 IMAD.IADD R18, R18, 0x1, -R29.reuse ;  /* 0x0000000112128824 */ /* 0x100fe200078e0a1d */
[----:B------:R-:W-:Y:S01]  /*12e80*/  ISETP.GT.U32.AND P0, PT, R29, R4, PT ;  /* 0x000000041d00720c */ /* 0x000fe20003f04070 */
[--C-:B------:R-:W-:Y:S01]  /*12e90*/  @!P1 IMAD.IADD R3, R3, 0x1, -R29.reuse ;  /* 0x0000000103039824 */ /* 0x100fe200078e0a1d */
[----:B------:R-:W-:Y:S01]  /*12ea0*/  ISETP.GT.U32.AND P1, PT, R29, R23, PT ;  /* 0x000000171d00720c */ /* 0x000fe20003f24070 */
[----:B------:R-:W-:Y:S01]  /*12eb0*/  @!P2 IMAD.IADD R19, R19, 0x1, -R29 ;  /* 0x000000011313a824 */ /* 0x000fe200078e0a1d */
[C---:B------:R-:W-:Y:S02]  /*12ec0*/  ISETP.GT.U32.AND P2, PT, R29.reuse, R24, PT ;  /* 0x000000181d00720c */ /* 0x040fe40003f44070 */
[----:B------:R-:W-:-:S05]  /*12ed0*/  ISETP.GT.U32.AND P3, PT, R29, R25, PT ;  /* 0x000000191d00720c */ /* 0x000fca0003f64070 */
[--C-:B------:R-:W-:Y:S02]  /*12ee0*/  @!P6 IMAD.IADD R5, R5, 0x1, -R29.reuse ;  /* 0x000000010505e824 */ /* 0x100fe400078e0a1d */
[----:B------:R-:W-:-:S03]  /*12ef0*/  @!P0 IMAD.IADD R4, R4, 0x1, -R29 ;  /* 0x0000000104048824 */ /* 0x000fc600078e0a1d */
[----:B------:R0:W-:Y:S01]  /*12f00*/  STL [R1+0x6c0], R5 ;  /* 0x0006c00501007387 */ /* 0x0001e20000100800 */
[--C-:B------:R-:W-:Y:S02]  /*12f10*/  @!P1 IMAD.IADD R23, R23, 0x1, -R29.reuse ;  /* 0x0000000117179824 */ /* 0x100fe400078e0a1d */
[--C-:B------:R-:W-:Y:S02]  /*12f20*/  @!P2 IMAD.IADD R24, R24, 0x1, -R29.reuse ;  /* 0x000000011818a824 */ /* 0x100fe400078e0a1d */
[----:B------:R-:W-:Y:S01]  /*12f30*/  @!P3 IMAD.IADD R25, R25, 0x1, -R29 ;  /* 0x000000011919b824 */ /* 0x000fe200078e0a1d */
[----:B0-----:R-:W2:Y:S01]  /*12f40*/  LDL.LU R5, [R1+0x674] ;  /* 0x0006740001057983 */ /* 0x001ea20000300800 */
[----:B------:R-:W-:-:S03]  /*12f50*/  ISETP.GT.U32.AND P3, PT, R29, R26, PT ;  /* 0x0000001a1d00720c */ /* 0x000fc60003f64070 */
[----:B------:R0:W-:Y:S04]  /*12f60*/  STL [R1+0x6bc], R4 ;  /* 0x0006bc0401007387 */ /* 0x0001e80000100800 */
[----:B------:R-:W2:Y:S04]  /*12f70*/  LDL.LU R16, [R1+0x678] ;  /* 0x0006780001107983 */ /* 0x000ea80000300800 */
[----:B------:R1:W-:Y:S04]  /*12f80*/  STL [R1+0x6a4], R23 ;  /* 0x0006a41701007387 */ /* 0x0003e80000100800 */
[----:B------:R-:W2:Y:S04]  /*12f90*/  LDL.LU R17, [R1+0x670] ;  /* 0x0006700001117983 */ /* 0x000ea80000300800 */
[----:B------:R3:W-:Y:S04]  /*12fa0*/  STL [R1+0x6b0], R24 ;  /* 0x0006b01801007387 */ /* 0x0007e80000100800 */
[----:B0-----:R-:W2:Y:S01]  /*12fb0*/  LDL.LU R4, [R1+0x66c] ;  /* 0x00066c0001047983 */ /* 0x001ea20000300800 */
[----:B------:R-:W-:-:S03]  /*12fc0*/  @!P3 IMAD.IADD R26, R26, 0x1, -R29 ;  /* 0x000000011a1ab824 */ /* 0x000fc600078e0a1d */
[----:B-1----:R-:W2:Y:S04]  /*12fd0*/  LDL.LU R23, [R1+0x654] ;  /* 0x0006540001177983 */ /* 0x002ea80000300800 */
[----:B------:R0:W-:Y:S04]  /*12fe0*/  STL [R1+0x6b4], R26 ;  /* 0x0006b41a01007387 */ /* 0x0001e80000100800 */
[----:B---3--:R-:W3:Y:S04]  /*12ff0*/  LDL.LU R24, [R1+0x660] ;  /* 0x0006600001187983 */ /* 0x008ee80000300800 */
[----:B0-----:R-:W3:Y:S01]  /*13000*/  LDL.LU R26, [R1+0x664] ;  /* 0x00066400011a7983 */ /* 0x001ee20000300800 */
[----:B------:R-:W-:-:S02]  /*13010*/  ISETP.GT.U32.AND P4, PT, R29, R7, PT ;  /* 0x000000071d00720c */ /* 0x000fc40003f84070 */
[----:B------:R-:W-:-:S11]  /*13020*/  ISETP.GT.U32.AND P5, PT, R29, R6, PT ;  /* 0x000000061d00720c */ /* 0x000fd60003fa4070 */
[--C-:B------:R-:W-:Y:S01]  /*13030*/  @!P4 IMAD.IADD R7, R7, 0x1, -R29.reuse ;  /* 0x000000010707c824 */ /* 0x100fe200078e0a1d */
[C---:B----4-:R-:W-:Y:S01]  /*13040*/  ISETP.GT.U32.AND P4, PT, R29.reuse, R9, PT ;  /* 0x000000091d00720c */ /* 0x050fe20003f84070 */
[----:B------:R-:W-:Y:S01]  /*13050*/  @!P5 IMAD.IADD R6, R6, 0x1, -R29 ;  /* 0x000000010606d824 */ /* 0x000fe200078e0a1d */
[C---:B------:R-:W-:Y:S02]  /*13060*/  ISETP.GT.U32.AND P0, PT, R29.reuse, R18, PT ;  /* 0x000000121d00720c */ /* 0x040fe40003f04070 */
[----:B------:R-:W-:-:S09]  /*13070*/  ISETP.GT.U32.AND P5, PT, R29, R7, PT ;  /* 0x000000071d00720c */ /* 0x000fd20003fa4070 */
[--C-:B------:R-:W-:Y:S01]  /*13080*/  @!P4 IMAD.IADD R9, R9, 0x1, -R29.reuse ;  /* 0x000000010909c824 */ /* 0x100fe200078e0a1d */
[C---:B------:R-:W-:Y:S02]  /*13090*/  ISETP.GT.U32.AND P4, PT, R29.reuse, R15, PT ;  /* 0x0000000f1d00720c */ /* 0x040fe40003f84070 */
[C---:B------:R-:W-:Y:S02]  /*130a0*/  ISETP.GT.U32.AND P1, PT, R29.reuse, R3, PT ;  /* 0x000000031d00720c */ /* 0x040fe40003f24070 */
[----:B------:R-:W-:Y:S01]  /*130b0*/  ISETP.GT.U32.AND P6, PT, R29, R9, PT ;  /* 0x000000091d00720c */ /* 0x000fe20003fc4070 */
[--C-:B------:R-:W-:Y:S02]  /*130c0*/  @!P5 IMAD.IADD R7, R7, 0x1, -R29.reuse ;  /* 0x000000010707d824 */ /* 0x100fe400078e0a1d */
[----:B------:R-:W-:Y:S01]  /*130d0*/  @!P0 IMAD.IADD R18, R18, 0x1, -R29 ;  /* 0x0000000112128824 */ /* 0x000fe200078e0a1d */
[----:B------:R-:W-:-:S05]  /*130e0*/  ISETP.GT.U32.AND P2, PT, R29, R19, PT ;  /* 0x000000131d00720c */ /* 0x000fca0003f44070 */
[--C-:B------:R-:W-:Y:S01]  /*130f0*/  @!P4 IMAD.IADD R15, R15, 0x1, -R29.reuse ;  /* 0x000000010f0fc824 */ /* 0x100fe200078e0a1d */
[C---:B-----5:R-:W-:Y:S02]  /*13100*/  ISETP.GT.U32.AND P4, PT, R29.reuse, R8, PT ;  /* 0x000000081d00720c */ /* 0x060fe40003f84070 */
[----:B------:R-:W-:Y:S01]  /*13110*/  ISETP.GT.U32.AND P0, PT, R29, R20, PT ;  /* 0x000000141d00720c */ /* 0x000fe20003f04070 */
[----:B------:R0:W-:Y:S01]  /*13120*/  STL [R1+0x6ac], R7 ;  /* 0x0006ac0701007387 */ /* 0x0001e20000100800 */
[--C-:B------:R-:W-:Y:S01]  /*13130*/  @!P1 IMAD.IADD R3, R3, 0x1, -R29.reuse ;  /* 0x0000000103039824 */ /* 0x100fe200078e0a1d */
[----:B------:R-:W-:Y:S01]  /*13140*/  ISETP.GT.U32.AND P1, PT, R29, R21, PT ;  /* 0x000000151d00720c */ /* 0x000fe20003f24070 */
[----:B------:R-:W-:Y:S01]  /*13150*/  @!P6 IMAD.IADD R9, R9, 0x1, -R29 ;  /* 0x000000010909e824 */ /* 0x000fe200078e0a1d */
[----:B0-----:R-:W4:Y:S01]  /*13160*/  LDL.LU R7, [R1+0x65c] ;  /* 0x00065c0001077983 */ /* 0x001f220000300800 */
[----:B------:R-:W-:-:S05]  /*13170*/  ISETP.GT.U32.AND P3, PT, R29, R25, PT ;  /* 0x000000191d00720c */ /* 0x000fca0003f64070 */
[--C-:B------:R-:W-:Y:S01]  /*13180*/  @!P4 IMAD.IADD R8, R8, 0x1, -R29.reuse ;  /* 0x000000010808c824 */ /* 0x100fe200078e0a1d */
[----:B------:R-:W-:Y:S01]  /*13190*/  ISETP.GT.U32.AND P5, PT, R29, R6, PT ;  /* 0x000000061d00720c */ /* 0x000fe20003fa4070 */
[--C-:B------:R-:W-:Y:S02]  /*131a0*/  @!P0 IMAD.IADD R20, R20, 0x1, -R29.reuse ;  /* 0x0000000114148824 */ /* 0x100fe400078e0a1d */
[--C-:B------:R-:W-:Y:S01]  /*131b0*/  @!P2 IMAD.IADD R19, R19, 0x1, -R29.reuse ;  /* 0x000000011313a824 */ /* 0x100fe200078e0a1d */
[----:B------:R-:W-:Y:S01]  /*131c0*/  ISETP.GT.U32.AND P2, PT, R29, R22, PT ;  /* 0x000000161d00720c */ /* 0x000fe20003f44070 */
[--C-:B------:R-:W-:Y:S01]  /*131d0*/  @!P1 IMAD.IADD R21, R21, 0x1, -R29.reuse ;  /* 0x0000000115159824 */ /* 0x100fe200078e0a1d */
[----:B------:R-:W-:Y:S01]  /*131e0*/  STL [R1+0x6a8], R15 ;  /* 0x0006a80f01007387 */ /* 0x000fe20000100800 */
[----:B------:R-:W-:Y:S01]  /*131f0*/  @!P3 IMAD.IADD R25, R25, 0x1, -R29 ;  /* 0x000000011919b824 */ /* 0x000fe200078e0a1d */
[----:B------:R-:W-:-:S05]  /*13200*/  ISETP.GT.U32.AND P3, PT, R29, R27, PT ;  /* 0x0000001b1d00720c */ /* 0x000fca0003f64070 */
[--C-:B------:R-:W-:Y:S01]  /*13210*/  @!P5 IMAD.IADD R6, R6, 0x1, -R29.reuse ;  /* 0x000000010606d824 */ /* 0x100fe200078e0a1d */
[----:B------:R-:W-:Y:S03]  /*13220*/  STL [R1+0x690], R18 ;  /* 0x0006901201007387 */ /* 0x000fe60000100800 */
[--C-:B------:R-:W-:Y:S01]  /*13230*/  @!P2 IMAD.IADD R22, R22, 0x1, -R29.reuse ;  /* 0x000000011616a824 */ /* 0x100fe200078e0a1d */
[----:B------:R-:W-:Y:S04]  /*13240*/  STL [R1+0x69c], R3 ;  /* 0x00069c0301007387 */ /* 0x000fe80000100800 */
[----:B------:R-:W-:Y:S04]  /*13250*/  STL [R1+0x6a0], R19 ;  /* 0x0006a01301007387 */ /* 0x000fe80000100800 */
[----:B------:R-:W-:Y:S04]  /*13260*/  STL [R1+0x698], R25 ;  /* 0x0006981901007387 */ /* 0x000fe80000100800 */
[----:B------:R0:W-:Y:S01]  /*13270*/  STL [R1+0x694], R6 ;  /* 0x0006940601007387 */ /* 0x0001e20000100800 */
[----:B------:R-:W-:-:S03]  /*13280*/  @!P3 IMAD.IADD R27, R27, 0x1, -R29 ;  /* 0x000000011b1bb824 */ /* 0x000fc600078e0a1d */
[----:B0-----:R-:W5:Y:S04]  /*13290*/  LDL.LU R6, [R1+0x658] ;  /* 0x0006580001067983 */ /* 0x001f680000300800 */
[----:B------:R0:W-:Y:S04]  /*132a0*/  STL [R1+0x67c], R9 ;  /* 0x00067c0901007387 */ /* 0x0001e80000100800 */
[----:B0-----:R-:W5:Y:S04]  /*132b0*/  LDL.LU R9, [R1+0x640] ;  /* 0x0006400001097983 */ /* 0x001f680000300800 */
[----:B------:R-:W5:Y:S04]  /*132c0*/  LDL.LU R3, [R1+0x64c] ;  /* 0x00064c0001037983 */ /* 0x000f680000300800 */
[----:B------:R-:W5:Y:S04]  /*132d0*/  LDL.LU R19, [R1+0x650] ;  /* 0x0006500001137983 */ /* 0x000f680000300800 */
[----:B------:R-:W5:Y:S01]  /*132e0*/  LDL.LU R25, [R1+0x648] ;  /* 0x0006480001197983 */ /* 0x000f620000300800 */
[----:B--2---:R-:W-:-:S02]  /*132f0*/  ISETP.GT.U32.AND P6, PT, R29, R16, PT ;  /* 0x000000101d00720c */ /* 0x004fc40003fc4070 */
[C---:B------:R-:W-:Y:S02]  /*13300*/  ISETP.GT.U32.AND P4, PT, R29.reuse, R17, PT ;  /* 0x000000111d00720c */ /* 0x040fe40003f84070 */
[----:B------:R-:W-:-:S09]  /*13310*/  ISETP.GT.U32.AND P0, PT, R29, R4, PT ;  /* 0x000000041d00720c */ /* 0x000fd20003f04070 */
[--C-:B------:R-:W-:Y:S01]  /*13320*/  @!P6 IMAD.IADD R16, R16, 0x1, -R29.reuse ;  /* 0x000000011010e824 */ /* 0x100fe200078e0a1d */
[C---:B------:R-:W-:Y:S02]  /*13330*/  ISETP.GT.U32.AND P6, PT, R29.reuse, R8, PT ;  /* 0x000000081d00720c */ /* 0x040fe40003fc4070 */
[----:B------:R-:W-:Y:S01]  /*13340*/  ISETP.GT.U32.AND P1, PT, R29, R23, PT ;  /* 0x000000171d00720c */ /* 0x000fe20003f24070 */
[--C-:B------:R-:W-:Y:S01]  /*13350*/  @!P4 IMAD.IADD R17, R17, 0x1, -R29.reuse ;  /* 0x000000011111c824 */ /* 0x100fe200078e0a1d */
[C---:B------:R-:W-:Y:S01]  /*13360*/  ISETP.GT.U32.AND P4, PT, R29.reuse, R20, PT ;  /* 0x000000141d00720c */ /* 0x040fe20003f84070 */
[----:B------:R-:W-:Y:S01]  /*13370*/  @!P0 IMAD.IADD R4, R4, 0x1, -R29 ;  /* 0x0000000104048824 */ /* 0x000fe200078e0a1d */
[C---:B------:R-:W-:Y:S02]  /*13380*/  ISETP.GT.U32.AND P0, PT, R29.reuse, R21, PT ;  /* 0x000000151d00720c */ /* 0x040fe40003f04070 */
[----:B---3--:R-:W-:-:S07]  /*13390*/  ISETP.GT.U32.AND P2, PT, R29, R24, PT ;  /* 0x000000181d00720c */ /* 0x008fce0003f44070 */
[--C-:B------:R-:W-:Y:S01]  /*133a0*/  @!P1 IMAD.IADD R23, R23, 0x1, -R29.reuse ;  /* 0x0000000117179824 */ /* 0x100fe200078e0a1d */
[C---:B------:R-:W-:Y:S01]  /*133b0*/  ISETP.GT.U32.AND P1, PT, R29.reuse, R22, PT ;  /* 0x000000161d00720c */ /* 0x040fe20003f24070 */
[--C-:B------:R-:W-:Y:S01]  /*133c0*/  @!P6 IMAD.IADD R8, R8, 0x1, -R29.reuse ;  /* 0x000000010808e824 */ /* 0x100fe200078e0a1d */
[C---:B------:R-:W-:Y:S01]  /*133d0*/  ISETP.GT.U32.AND P5, PT, R29.reuse, R5, PT ;  /* 0x000000051d00720c */ /* 0x040fe20003fa4070 */
[--C-:B------:R-:W-:Y:S01]  /*133e0*/  @!P4 IMAD.IADD R20, R20, 0x1, -R29.reuse ;  /* 0x000000011414c824 */ /* 0x100fe200078e0a1d */
[----:B------:R-:W-:Y:S02]  /*133f0*/  ISETP.GT.U32.AND P3, PT, R29, R26, PT ;  /* 0x0000001a1d00720c */ /* 0x000fe40003f64070 */
[----:B------:R0:W-:Y:S01]  /*13400*/  STL [R1+0x688], R8 ;  /* 0x0006880801007387 */ /* 0x0001e20000100800 */
[--C-:B------:R-:W-:Y:S02]  /*13410*/  @!P0 IMAD.IADD R21, R21, 0x1, -R29.reuse ;  /* 0x0000000115158824 */ /* 0x100fe400078e0a1d */
[--C-:B------:R-:W-:Y:S01]  /*13420*/  @!P2 IMAD.IADD R24, R24, 0x1, -R29.reuse ;  /* 0x000000011818a824 */ /* 0x100fe200078e0a1d */
[----:B------:R-:W-:Y:S01]  /*13430*/  ISETP.GT.U32.AND P2, PT, R29, R27, PT ;  /* 0x0000001b1d00720c */ /* 0x000fe20003f44070 */
[----:B0-----:R-:W2:Y:S04]  /*13440*/  LDL.LU R8, [R1+0x644] ;  /* 0x0006440001087983 */ /* 0x001ea80000300800 */
[----:B------:R-:W3:Y:S04]  /*13450*/  LDL.LU R15, [R1+0x62c] ;  /* 0x00062c00010f7983 */ /* 0x000ee80000300800 */
[----:B------:R0:W-:Y:S01]  /*13460*/  STL [R1+0x68c], R20 ;  /* 0x00068c1401007387 */ /* 0x0001e20000100800 */
[----:B------:R-:W-:-:S03]  /*13470*/  @!P1 IMAD.IADD R22, R22, 0x1, -R29 ;  /* 0x0000000116169824 */ /* 0x000fc600078e0a1d */
[----:B------:R1:W-:Y:S01]  /*13480*/  STL [R1+0x684], R21 ;  /* 0x0006841501007387 */ /* 0x0003e20000100800 */
[----:B------:R-:W-:-:S03]  /*13490*/  @!P5 IMAD.IADD R5, R5, 0x1, -R29 ;  /* 0x000000010505d824 */ /* 0x000fc600078e0a1d */
[----:B------:R-:W2:Y:S04]  /*134a0*/  LDL.LU R18, [R1+0x638] ;  /* 0x0006380001127983 */ /* 0x000ea80000300800 */
[----:B0-----:R-:W2:Y:S01]  /*134b0*/  LDL.LU R20, [R1+0x63c] ;  /* 0x00063c0001147983 */ /* 0x001ea20000300800 */
[--C-:B------:R-:W-:Y:S01]  /*134c0*/  @!P3 IMAD.IADD R26, R26, 0x1, -R29.reuse ;  /* 0x000000011a1ab824 */ /* 0x100fe200078e0a1d */
[----:B------:R-:W-:Y:S02]  /*134d0*/  ISETP.GT.U32.AND P3, PT, R29, R5, PT ;  /* 0x000000051d00720c */ /* 0x000fe40003f64070 */
[----:B------:R-:W-:Y:S01]  /*134e0*/  STL [R1+0x680], R22 ;  /* 0x0006801601007387 */ /* 0x000fe20000100800 */
[----:B------:R-:W-:-:S03]  /*134f0*/  @!P2 IMAD.IADD R27, R27, 0x1, -R29 ;  /* 0x000000011b1ba824 */ /* 0x000fc600078e0a1d */
[----:B-1----:R-:W2:Y:S04]  /*13500*/  LDL.LU R21, [R1+0x634] ;  /* 0x0006340001157983 */ /* 0x002ea80000300800 */
[----:B------:R0:W-:Y:S03]  /*13510*/  STL [R1+0x668], R27 ;  /* 0x0006681b01007387 */ /* 0x0001e60000100800 */
[----:B------:R-:W-:Y:S01]  /*13520*/  @!P3 IMAD.IADD R5, R5, 0x1, -R29 ;  /* 0x000000010505b824 */ /* 0x000fe200078e0a1d */
[----:B0-----:R-:W2:Y:S04]  /*13530*/  LDL.LU R27, [R1+0x630] ;  /* 0x00063000011b7983 */ /* 0x001ea80000300800 */
[----:B------:R-:W2:Y:S04]  /*13540*/  LDL.LU R22, [R1+0x618] ;  /* 0x0006180001167983 */ /* 0x000ea80000300800 */
[----:B------:R0:W-:Y:S04]  /*13550*/  STL [R1+0x674], R5 ;  /* 0x0006740501007387 */ /* 0x0001e80000100800 */
[----:B0-----:R-:W2:Y:S01]  /*13560*/  LDL.LU R5, [R1+0x624] ;  /* 0x0006240001057983 */ /* 0x001ea20000300800 */
[----:B----4-:R-:W-:-:S02]  /*13570*/  ISETP.GT.U32.AND P5, PT, R29, R7, PT ;  /* 0x000000071d00720c */ /* 0x010fc40003fa4070 */
[C---:B------:R-:W-:Y:S02]  /*13580*/  ISETP.GT.U32.AND P4, PT, R29.reuse, R17, PT ;  /* 0x000000111d00720c */ /* 0x040fe40003f84070 */
[----:B------:R-:W-:-:S09]  /*13590*/  ISETP.GT.U32.AND P0, PT, R29, R4, PT ;  /* 0x000000041d00720c */ /* 0x000fd20003f04070 */
[----:B------:R-:W-:Y:S01]  /*135a0*/  @!P5 IMAD.IADD R7, R7, 0x1, -R29 ;  /* 0x000000010707d824 */ /* 0x000fe200078e0a1d */
[----:B------:R-:W-:-:S04]  /*135b0*/  ISETP.GT.U32.AND P5, PT, R29, R16, PT ;  /* 0x000000101d00720c */ /* 0x000fc80003fa4070 */
[----:B------:R-:W-:Y:S01]  /*135c0*/  ISETP.GT.U32.AND P6, PT, R29, R7, PT ;  /* 0x000000071d00720c */ /* 0x000fe20003fc4070 */
[----:B------:R-:W-:Y:S01]  /*135d0*/  @!P4 IMAD.IADD R17, R17, 0x1, -R29 ;  /* 0x000000011111c824 */ /* 0x000fe200078e0a1d */
[----:B------:R-:W-:-:S07]  /*135e0*/  ISETP.GT.U32.AND P1, PT, R29, R23, PT ;  /* 0x000000171d00720c */ /* 0x000fce0003f24070 */
[--C-:B------:R-:W-:Y:S01]  /*135f0*/  @!P5 IMAD.IADD R16, R16, 0x1, -R29.reuse ;  /* 0x000000011010d824 */ /* 0x100fe200078e0a1d */
[C---:B-----5:R-:W-:Y:S01]  /*13600*/  ISETP.GT.U32.AND P5, PT, R29.reuse, R6, PT ;  /* 0x000000061d00720c */ /* 0x060fe20003fa4070 */
[--C-:B------:R-:W-:Y:S01]  /*13610*/  @!P0 IMAD.IADD R4, R4, 0x1, -R29.reuse ;  /* 0x0000000104048824 */ /* 0x100fe200078e0a1d */
[----:B------:R-:W-:Y:S01]  /*13620*/  ISETP.GT.U32.AND P4, PT, R29, R9, PT ;  /* 0x000000091d00720c */ /* 0x000fe20003f84070 */
[----:B------:R-:W-:Y:S01]  /*13630*/  @!P6 IMAD.IADD R7, R7, 0x1, -R29 ;  /* 0x000000010707e824 */ /* 0x000fe200078e0a1d */
[C---:B------:R-:W-:Y:S02]  /*13640*/  ISETP.GT.U32.AND P2, PT, R29.reuse, R24, PT ;  /* 0x000000181d00720c */ /* 0x040fe40003f44070 */
[----:B------:R-:W-:-:S07]  /*13650*/  ISETP.GT.U32.AND P0, PT, R29, R3, PT ;  /* 0x000000031d00720c */ /* 0x000fce0003f04070 */
[--C-:B------:R-:W-:Y:S01]  /*13660*/  @!P5 IMAD.IADD R6, R6, 0x1, -R29.reuse ;  /* 0x000000010606d824 */ /* 0x100fe200078e0a1d */
[----:B------:R-:W-:Y:S01]  /*13670*/  ISETP.GT.U32.AND P3, PT, R29, R26, PT ;  /* 0x0000001a1d00720c */ /* 0x000fe20003f64070 */
[--C-:B------:R-:W-:Y:S01]  /*13680*/  @!P1 IMAD.IADD R23, R23, 0x1, -R29.reuse ;  /* 0x0000000117179824 */ /* 0x100fe200078e0a1d */
[----:B------:R-:W-:Y:S01]  /*13690*/  ISETP.GT.U32.AND P1, PT, R29, R19, PT ;  /* 0x000000131d00720c */ /* 0x000fe20003f24070 */
[--C-:B------:R-:W-:Y:S02]  /*136a0*/  @!P4 IMAD.IADD R9, R9, 0x1, -R29.reuse ;  /* 0x000000010909c824 */ /* 0x100fe400078e0a1d */
[--C-:B------:R-:W-:Y:S02]  /*136b0*/  @!P2 IMAD.IADD R24, R24, 0x1, -R29.reuse ;  /* 0x000000011818a824 */ /* 0x100fe400078e0a1d */
[----:B------:R-:W-:Y:S01]  /*136c0*/  @!P0 IMAD.IADD R3, R3, 0x1, -R29 ;  /* 0x0000000103038824 */ /* 0x000fe200078e0a1d */
[----:B------:R-:W-:-:S05]  /*136d0*/  ISETP.GT.U32.AND P2, PT, R29, R25, PT ;  /* 0x000000191d00720c */ /* 0x000fca0003f44070 */
[--C-:B------:R-:W-:Y:S01]  /*136e0*/  @!P3 IMAD.IADD R26, R26, 0x1, -R29.reuse ;  /* 0x000000011a1ab824 */ /* 0x100fe200078e0a1d */
[----:B------:R-:W-:Y:S01]  /*136f0*/  STL [R1+0x678], R16 ;  /* 0x0006781001007387 */ /* 0x000fe20000100800 */
[----:B------:R-:W-:-:S03]  /*13700*/  @!P1 IMAD.IADD R19, R19, 0x1, -R29 ;  /* 0x0000000113139824 */ /* 0x000fc600078e0a1d */
[----:B------:R-:W-:Y:S04]  /*13710*/  STL [R1+0x670], R17 ;  /* 0x0006701101007387 */ /* 0x000fe80000100800 */
[----:B------:R-:W-:Y:S04]  /*13720*/  STL [R1+0x66c], R4 ;  /* 0x00066c0401007387 */ /* 0x000fe80000100800 */
[----:B------:R-:W-:Y:S04]  /*13730*/  STL [R1+0x654], R23 ;  /* 0x0006541701007387 */ /* 0x000fe80000100800 */
[----:B------:R-:W-:Y:S01]  /*13740*/  STL [R1+0x660], R24 ;  /* 0x0006601801007387 */ /* 0x000fe20000100800 */
[----:B------:R-:W-:-:S03]  /*13750*/  @!P2 IMAD.IADD R25, R25, 0x1, -R29 ;  /* 0x000000011919a824 */ /* 0x000fc600078e0a1d */
[----:B------:R0:W-:Y:S04]  /*13760*/  STL [R1+0x65c], R7 ;  /* 0x00065c0701007387 */ /* 0x0001e80000100800 */
[----:B------:R1:W-:Y:S04]  /*13770*/  STL [R1+0x664], R26 ;  /* 0x0006641a01007387 */ /* 0x0003e80000100800 */
[----:B0-----:R-:W4:Y:S04]  /*13780*/  LDL.LU R7, [R1+0x628] ;  /* 0x0006280001077983 */ /* 0x001f280000300800 */
[----:B------:R-:W5:Y:S04]  /*13790*/  LDL.LU R23, [R1+0x620] ;  /* 0x0006200001177983 */ /* 0x000f680000300800 */
[----:B------:R-:W4:Y:S04]  /*137a0*/  LDL.LU R24, [R1+0x61c] ;  /* 0x00061c0001187983 */ /* 0x000f280000300800 */
[----:B-1----:R-:W4:Y:S01]  /*137b0*/  LDL.LU R26, [R1+0x604] ;  /* 0x00060400011a7983 */ /* 0x002f220000300800 */
[----:B------:R-:W-:-:S05]  /*137c0*/  IABS R11, R11 ;  /* 0x0000000b000b7213 */ /* 0x000fca0000000000 */
[----:B------:R-:W-:-:S04]  /*137d0*/  IMAD.HI.U32 R0, R28, R11, RZ ;  /* 0x0000000b1c007227 */ /* 0x000fc800078e00ff */
[----:B------:R-:W-:-:S04]  /*137e0*/  IMAD.MOV R0, RZ, RZ, -R0 ;  /* 0x000000ffff007224 */ /* 0x000fc800078e0a00 */
[C---:B------:R-:W-:Y:S01]  /*137f0*/  IMAD R11, R29.reuse, R0, R11 ;  /* 0x000000001d0b7224 */ /* 0x040fe200078e020b */
[C---:B---3--:R-:W-:Y:S02]  /*13800*/  ISETP.GT.U32.AND P6, PT, R29.reuse, R15, PT ;  /* 0x0000000f1d00720c */ /* 0x048fe40003fc4070 */
[C---:B--2---:R-:W-:Y:S02]  /*13810*/  ISETP.GT.U32.AND P5, PT, R29.reuse, R18, PT ;  /* 0x000000121d00720c */ /* 0x044fe40003fa4070 */
[----:B------:R-:W-:-:S09]  /*13820*/  ISETP.GT.U32.AND P4, PT, R29, R20, PT ;  /* 0x000000141d00720c */ /* 0x000fd20003f84070 */
[--C-:B------:R-:W-:Y:S01]  /*13830*/  @!P6 IMAD.IADD R15, R15, 0x1, -R29.reuse ;  /* 0x000000010f0fe824 */ /* 0x100fe200078e0a1d */
[C---:B------:R-:W-:Y:S02]  /*13840*/  ISETP.GT.U32.AND P6, PT, R29.reuse, R6, PT ;  /* 0x000000061d00720c */ /* 0x040fe40003fc4070 */
[C---:B------:R-:W-:Y:S01]  /*13850*/  ISETP.GT.U32.AND P0, PT, R29.reuse, R21, PT ;  /* 0x000000151d00720c */ /* 0x040fe20003f04070 */
[--C-:B------:R-:W-:Y:S01]  /*13860*/  @!P5 IMAD.IADD R18, R18, 0x1, -R29.reuse ;  /* 0x000000011212d824 */ /* 0x100fe200078e0a1d */
[C---:B------:R-:W-:Y:S02]  /*13870*/  ISETP.GT.U32.AND P3, PT, R29.reuse, R8, PT ;  /* 0x000000081d00720c */ /* 0x040fe40003f64070 */
[C---:B------:R-:W-:Y:S01]  /*13880*/  ISETP.GT.U32.AND P5, PT, R29.reuse, R9, PT ;  /* 0x000000091d00720c */ /* 0x040fe20003fa4070 */
[----:B------:R-:W-:Y:S01]  /*13890*/  @!P4 IMAD.IADD R20, R20, 0x1, -R29 ;  /* 0x000000011414c824 */ /* 0x000fe200078e0a1d */
[C---:B------:R-:W-:Y:S02]  /*138a0*/  ISETP.GT.U32.AND P4, PT, R29.reuse, R3, PT ;  /* 0x000000031d00720c */ /* 0x040fe40003f84070 */
[----:B------:R-:W-:-:S05]  /*138b0*/  ISETP.GT.U32.AND P1, PT, R29, R27, PT ;  /* 0x0000001b1d00720c */ /* 0x000fca0003f24070 */
[--C-:B------:R-:W-:Y:S01]  /*138c0*/  @!P0 IMAD.IADD R21, R21, 0x1, -R29.reuse ;  /* 0x0000000115158824 */ /* 0x100fe200078e0a1d */
[C---:B------:R-:W-:Y:S01]  /*138d0*/  ISETP.GT.U32.AND P0, PT, R29.reuse, R19, PT ;  /* 0x000000131d00720c */ /* 0x040fe20003f04070 */
[--C-:B------:R-:W-:Y:S01]  /*138e0*/  @!P6 IMAD.IADD R6, R6, 0x1, -R29.reuse ;  /* 0x000000010606e824 */ /* 0x100fe200078e0a1d */
[----:B------:R-:W-:Y:S01]  /*138f0*/  ISETP.GT.U32.AND P2, PT, R29, R22, PT ;  /* 0x000000161d00720c */ /* 0x000fe20003f44070 */
[--C-:B------:R-:W-:Y:S02]  /*13900*/  @!P3 IMAD.IADD R8, R8, 0x1, -R29.reuse ;  /* 0x000000010808b824 */ /* 0x100fe400078e0a1d */
[--C-:B------:R-:W-:Y:S01]  /*13910*/  @!P5 IMAD.IADD R9, R9, 0x1, -R29.reuse ;  /* 0x000000010909d824 */ /* 0x100fe200078e0a1d */
[----:B------:R0:W-:Y:S01]  /*13920*/  STL [R1+0x658], R6 ;  /* 0x0006580601007387 */ /* 0x0001e20000100800 */
[--C-:B------:R-:W-:Y:S02]  /*13930*/  @!P4 IMAD.IADD R3, R3, 0x1, -R29.reuse ;  /* 0x000000010303c824 */ /* 0x100fe400078e0a1d */
[----:B------:R-:W-:Y:S01]  /*13940*/  @!P1 IMAD.IADD R27, R27, 0x1, -R29 ;  /* 0x000000011b1b9824 */ /* 0x000fe200078e0a1d */
[----:B------:R-:W-:-:S02]  /*13950*/  ISETP.GT.U32.AND P1, PT, R29, R25, PT ;  /* 0x000000191d00720c */ /* 0x000fc40003f24070 */
[----:B------:R-:W-:Y:S01]  /*13960*/  ISETP.GT.U32.AND P3, PT, R29, R5, PT ;  /* 0x000000051d00720c */ /* 0x000fe20003f64070 */
[----:B0-----:R-:W2:Y:S01]  /*13970*/  LDL.LU R6, [R1+0x610] ;  /* 0x0006100001067983 */ /* 0x001ea20000300800 */
[----:B------:R-:W-:-:S03]  /*13980*/  @!P0 IMAD.IADD R19, R19, 0x1, -R29 ;  /* 0x0000000113138824 */ /* 0x000fc600078e0a1d */
[----:B------:R0:W-:Y:S01]  /*13990*/  STL [R1+0x640], R9 ;  /* 0x0006400901007387 */ /* 0x0001e20000100800 */
[--C-:B------:R-:W-:Y:S01]  /*139a0*/  @!P2 IMAD.IADD R22, R22, 0x1, -R29.reuse ;  /* 0x000000011616a824 */ /* 0x100fe200078e0a1d */
[----:B------:R-:W-:Y:S02]  /*139b0*/  ISETP.GT.U32.AND P2, PT, R29, R8, PT ;  /* 0x000000081d00720c */ /* 0x000fe40003f44070 */
[----:B0-----:R-:W3:Y:S04]  /*139c0*/  LDL.LU R9, [R1+0x614] ;  /* 0x0006140001097983 */ /* 0x001ee80000300800 */
[----:B------:R-:W2:Y:S04]  /*139d0*/  LDL.LU R16, [R1+0x60c] ;  /* 0x00060c0001107983 */ /* 0x000ea80000300800 */
[----:B------:R0:W-:Y:S04]  /*139e0*/  STL [R1+0x64c], R3 ;  /* 0x00064c0301007387 */ /* 0x0001e80000100800 */
[----:B------:R-:W3:Y:S01]  /*139f0*/  LDL.LU R17, [R1+0x608] ;  /* 0x0006080001117983 */ /* 0x000ee20000300800 */
[----:B------:R-:W-:-:S03]  /*13a00*/  @!P3 IMAD.IADD R5, R5, 0x1, -R29 ;  /* 0x000000010505b824 */ /* 0x000fc600078e0a1d */
[----:B------:R-:W3:Y:S01]  /*13a10*/  LDL.LU R4, [R1+0x5f0] ;  /* 0x0005f00001047983 */ /* 0x000ee20000300800 */
[----:B------:R-:W-:-:S03]  /*13a20*/  ISETP.GT.U32.AND P3, PT, R29, R15, PT ;  /* 0x0000000f1d00720c */ /* 0x000fc60003f64070 */
[----:B------:R1:W-:Y:S01]  /*13a30*/  STL [R1+0x650], R19 ;  /* 0x0006501301007387 */ /* 0x0003e20000100800 */
[----:B------:R-:W-:Y:S01]  /*13a40*/  ISETP.GT.U32.AND P5, PT, R29, R18, PT ;  /* 0x000000121d00720c */ /* 0x000fe20003fa4070 */
[--C-:B------:R-:W-:Y:S02]  /*13a50*/  @!P1 IMAD.IADD R25, R25, 0x1, -R29.reuse ;  /* 0x0000000119199824 */ /* 0x100fe400078e0a1d */
[----:B0-----:R-:W3:Y:S01]  /*13a60*/  LDL.LU R3, [R1+0x5fc] ;  /* 0x0005fc0001037983 */ /* 0x001ee20000300800 */
[C---:B------:R-:W-:Y:S02]  /*13a70*/  ISETP.GT.U32.AND P4, PT, R29.reuse, R20, PT ;  /* 0x000000141d00720c */ /* 0x040fe40003f84070 */
[C---:B------:R-:W-:Y:S02]  /*13a80*/  ISETP.GT.U32.AND P1, PT, R29.reuse, R27, PT ;  /* 0x0000001b1d00720c */ /* 0x040fe40003f24070 */
[----:B------:R-:W-:Y:S01]  /*13a90*/  ISETP.GT.U32.AND P0, PT, R29, R21, PT ;  /* 0x000000151d00720c */ /* 0x000fe20003f04070 */
[--C-:B------:R-:W-:Y:S01]  /*13aa0*/  @!P2 IMAD.IADD R8, R8, 0x1, -R29.reuse ;  /* 0x000000010808a824 */ /* 0x100fe200078e0a1d */
[----:B-1----:R-:W3:Y:S01]  /*13ab0*/  LDL.LU R19, [R1+0x600] ;  /* 0x0006000001137983 */ /* 0x002ee20000300800 */
[----:B------:R-:W-:-:S02]  /*13ac0*/  @!P3 IMAD.IADD R15, R15, 0x1, -R29 ;  /* 0x000000010f0fb824 */ /* 0x000fc400078e0a1d */
[--C-:B------:R-:W-:Y:S01]  /*13ad0*/  @!P5 IMAD.IADD R18, R18, 0x1, -R29.reuse ;  /* 0x000000011212d824 */ /* 0x100fe200078e0a1d */
[----:B------:R0:W-:Y:S03]  /*13ae0*/  STL [R1+0x648], R25 ;  /* 0x0006481901007387 */ /* 0x0001e60000100800 */
[--C-:B------:R-:W-:Y:S02]  /*13af0*/  @!P4 IMAD.IADD R20, R20, 0x1, -R29.reuse ;  /* 0x000000011414c824 */ /* 0x100fe400078e0a1d */
[--C-:B------:R-:W-:Y:S02]  /*13b00*/  @!P1 IMAD.IADD R27, R27, 0x1, -R29.reuse ;  /* 0x000000011b1b9824 */ /* 0x100fe400078e0a1d */
[----:B------:R-:W-:Y:S01]  /*13b10*/  @!P0 IMAD.IADD R21, R21, 0x1, -R29 ;  /* 0x0000000115158824 */ /* 0x000fe200078e0a1d */
[----:B0-----:R-:W3:Y:S04]  /*13b20*/  LDL.LU R25, [R1+0x5f8] ;  /* 0x0005f80001197983 */ /* 0x001ee80000300800 */
[----:B------:R0:W-:Y:S04]  /*13b30*/  STL [R1+0x644], R8 ;  /* 0x0006440801007387 */ /* 0x0001e80000100800 */
[----:B0-----:R-:W3:Y:S04]  /*13b40*/  LDL.LU R8, [R1+0x5f4] ;  /* 0x0005f40001087983 */ /* 0x001ee80000300800 */
[----:B------:R-:W-:Y:S04]  /*13b50*/  STL [R1+0x2a5c], R11 ;  /* 0x002a5c0b01007387 */ /* 0x000fe80000100800 */
[----:B------:R-:W-:Y:S04]  /*13b60*/  STL [R1+0x62c], R15 ;  /* 0x00062c0f01007387 */ /* 0x000fe80000100800 */
[----:B------:R-:W-:Y:S04]  /*13b70*/  STL [R1+0x638], R18 ;  /* 0x0006381201007387 */ /* 0x000fe80000100800 */
[----:B------:R-:W-:Y:S04]  /*13b80*/  STL [R1+0x63c], R20 ;  /* 0x00063c1401007387 */ /* 0x000fe80000100800 */
[----:B------:R0:W-:Y:S04]  /*13b90*/  STL [R1+0x630], R27 ;  /* 0x0006301b01007387 */ /* 0x0001e80000100800 */
[----:B------:R-:W-:Y:S04]  /*13ba0*/  STL [R1+0x634], R21 ;  /* 0x0006341501007387 */ /* 0x000fe80000100800 */
[----:B0-----:R-:W3:Y:S01]  /*13bb0*/  LDL R27, [R1+0x1ff8] ;  /* 0x001ff800011b7983 */ /* 0x001ee20000100800 */
[----:B------:R-:W-:-:S02]  /*13bc0*/  ISETP.GT.U32.AND P6, PT, R29, R5, PT ;  /* 0x000000051d00720c */ /* 0x000fc40003fc4070 */
[C---:B----4-:R-:W-:Y:S02]  /*13bd0*/  ISETP.GT.U32.AND P3, PT, R29.reuse, R7, PT ;  /* 0x000000071d00720c */ /* 0x050fe40003f64070 */
[C---:B-----5:R-:W-:Y:S02]  /*13be0*/  ISETP.GT.U32.AND P5, PT, R29.reuse, R23, PT ;  /* 0x000000171d00720c */ /* 0x060fe40003fa4070 */
[C---:B------:R-:W-:Y:S02]  /*13bf0*/  ISETP.GT.U32.AND P4, PT, R29.reuse, R24, PT ;  /* 0x000000181d00720c */ /* 0x040fe40003f84070 */
[----:B------:R-:W-:-:S05]  /*13c00*/  ISETP.GT.U32.AND P0, PT, R29, R26, PT ;  /* 0x0000001a1d00720c */ /* 0x000fca0003f04070 */
[--C-:B------:R-:W-:Y:S02]  /*13c10*/  @!P6 IMAD.IADD R5, R5, 0x1, -R29.reuse ;  /* 0x000000010505e824 */ /* 0x100fe400078e0a1d */
[--C-:B------:R-:W-:Y:S01]  /*13c20*/  @!P3 IMAD.IADD R7, R7, 0x1, -R29.reuse ;  /* 0x000000010707b824 */ /* 0x100fe200078e0a1d */
[----:B------:R-:W-:Y:S01]  /*13c30*/  ISETP.GT.U32.AND P2, PT, R29, R22, PT ;  /* 0x000000161d00720c */ /* 0x000fe20003f44070 */
[--C-:B------:R-:W-:Y:S02]  /*13c40*/  @!P5 IMAD.IADD R23, R23, 0x1, -R29.reuse ;  /* 0x000000011717d824 */ /* 0x100fe400078e0a1d */
[--C-:B------:R-:W-:Y:S02]  /*13c50*/  @!P4 IMAD.IADD R24, R24, 0x1, -R29.reuse ;  /* 0x000000011818c824 */ /* 0x100fe400078e0a1d */
[--C-:B------:R-:W-:Y:S01]  /*13c60*/  @!P0 IMAD.IADD R26, R26, 0x1, -R29.reuse ;  /* 0x000000011a1a8824 */ /* 0x100fe200078e0a1d */
[----:B------:R0:W-:Y:S07]  /*13c70*/  STL [R1+0x624], R5 ;  /* 0x0006240501007387 */ /* 0x0001ee0000100800 */
[----:B------:R-:W-:-:S05]  /*13c80*/  @!P2 IMAD.IADD R22, R22, 0x1, -R29 ;  /* 0x000000011616a824 */ /* 0x000fca00078e0a1d */
[----:B------:R-:W-:Y:S04]  /*13c90*/  STL [R1+0x618], R22 ;  /* 0x0006181601007387 */ /* 0x000fe80000100800 */
[----:B0-----:R-:W4:Y:S04]  /*13ca0*/  LDL.LU R5, [R1+0x5dc] ;  /* 0x0005dc0001057983 */ /* 0x001f280000300800 */
[----:B------:R-:W5:Y:S04]  /*13cb0*/  LDL.LU R18, [R1+0x5e8] ;  /* 0x0005e80001127983 */ /* 0x000f680000300800 */
[----:B------:R-:W4:Y:S04]  /*13cc0*/  LDL.LU R20, [R1+0x5ec] ;  /* 0x0005ec0001147983 */ /* 0x000f280000300800 */
[----:B------:R-:W4:Y:S01]  /*13cd0*/  LDL.LU R21, [R1+0x5e4] ;  /* 0x0005e40001157983 */ /* 0x000f220000300800 */
[----:B--2---:R-:W-:-:S02]  /*13ce0*/  ISETP.GT.U32.AND P6, PT, R29, R16, PT ;  /* 0x000000101d00720c */ /* 0x004fc40003fc4070 */
[C---:B---3--:R-:W-:Y:S02]  /*13cf0*/  ISETP.GT.U32.AND P3, PT, R29.reuse, R17, PT ;  /* 0x000000111d00720c */ /* 0x048fe40003f64070 */
[----:B------:R-:W-:-:S09]  /*13d00*/  ISETP.GT.U32.AND P5, PT, R29, R4, PT ;  /* 0x000000041d00720c */ /* 0x000fd20003fa4070 */
[--C-:B------:R-:W-:Y:S01]  /*13d10*/  @!P6 IMAD.IADD R16, R16, 0x1, -R29.reuse ;  /* 0x000000011010e824 */ /* 0x100fe200078e0a1d */
[----:B------:R-:W-:Y:S01]  /*13d20*/  ISETP.GT.U32.AND P4, PT, R29, R3, PT ;  /* 0x000000031d00720c */ /* 0x000fe20003f84070 */
[--C-:B------:R-:W-:Y:S01]  /*13d30*/  @!P3 IMAD.IADD R17, R17, 0x1, -R29.reuse ;  /* 0x000000011111b824 */ /* 0x100fe200078e0a1d */
[C---:B------:R-:W-:Y:S02]  /*13d40*/  ISETP.GT.U32.AND P6, PT, R29.reuse, R7, PT ;  /* 0x000000071d00720c */ /* 0x040fe40003fc4070 */
[C---:B------:R-:W-:Y:S01]  /*13d50*/  ISETP.GT.U32.AND P3, PT, R29.reuse, R23, PT ;  /* 0x000000171d00720c */ /* 0x040fe20003f64070 */
[----:B------:R-:W-:Y:S01]  /*13d60*/  @!P5 IMAD.IADD R4, R4, 0x1, -R29 ;  /* 0x000000010404d824 */ /* 0x000fe200078e0a1d */
[----:B------:R-:W-:-:S07]  /*13d70*/  ISETP.GT.U32.AND P5, PT, R29, R24, PT ;  /* 0x000000181d00720c */ /* 0x000fce0003fa4070 */
[--C-:B------:R-:W-:Y:S01]  /*13d80*/  @!P4 IMAD.IADD R3, R3, 0x1, -R29.reuse ;  /* 0x000000010303c824 */ /* 0x100fe200078e0a1d */
[----:B------:R-:W-:Y:S01]  /*13d90*/  ISETP.GT.U32.AND P4, PT, R29, R26, PT ;  /* 0x0000001a1d00720c */ /* 0x000fe20003f84070 */
[--C-:B------:R-:W-:Y:S02]  /*13da0*/  @!P6 IMAD.IADD R7, R7, 0x1, -R29.reuse ;  /* 0x000000010707e824 */ /* 0x100fe400078e0a1d */
[--C-:B------:R-:W-:Y:S02]  /*13db0*/  @!P3 IMAD.IADD R23, R23, 0x1, -R29.reuse ;  /* 0x000000011717b824 */ /* 0x100fe400078e0a1d */
[----:B------:R-:W-:-:S08]  /*13dc0*/  @!P5 IMAD.IADD R24, R24, 0x1, -R29 ;  /* 0x000000011818d824 */ /* 0x000fd000078e0a1d */
[----:B------:R-:W-:Y:S01]  /*13dd0*/  @!P4 IMAD.IADD R26, R26, 0x1, -R29 ;  /* 0x000000011a1ac824 */ /* 0x000fe200078e0a1d */
[----:B------:R-:W-:Y:S02]  /*13de0*/  IABS R10, R27 ;  /* 0x0000001b000a7213 */ /* 0x000fe40000000000 */
[----:B------:R-:W2:Y:S04]  /*13df0*/  LDL.LU R27, [R1+0x5e0] ;  /* 0x0005e000011b7983 */ /* 0x000ea80000300800 */
[----:B------:R0:W-:Y:S04]  /*13e00*/  STL [R1+0x628], R7 ;  /* 0x0006280701007387 */ /* 0x0001e80000100800 */
[----:B0-----:R-:W3:Y:S04]  /*13e10*/  LDL.LU R7, [R1+0x5c8] ;  /* 0x0005c80001077983 */ /* 0x001ee80000300800 */
[----:B------:R0:W-:Y:S04]  /*13e20*/  STL [R1+0x620], R23 ;  /* 0x0006201701007387 */ /* 0x0001e80000100800 */
[----:B------:R-:W2:Y:S04]  /*13e30*/  LDL.LU R15, [R1+0x5d4] ;  /* 0x0005d400010f7983 */ /* 0x000ea80000300800 */
[----:B------:R1:W-:Y:S04]  /*13e40*/  STL [R1+0x61c], R24 ;  /* 0x00061c1801007387 */ /* 0x0003e80000100800 */
[----:B------:R-:W3:Y:S04]  /*13e50*/  LDL.LU R22, [R1+0x5d8] ;  /* 0x0005d80001167983 */ /* 0x000ee80000300800 */
[----:B------:R4:W-:Y:S04]  /*13e60*/  STL [R1+0x604], R26 ;  /* 0x0006041a01007387 */ /* 0x0009e80000100800 */
[----:B0-----:R-:W3:Y:S04]  /*13e70*/  LDL.LU R23, [R1+0x5d0] ;  /* 0x0005d00001177983 */ /* 0x001ee80000300800 */
[----:B-1----:R-:W3:Y:S01]  /*13e80*/  LDL.LU R24, [R1+0x5cc] ;  /* 0x0005cc0001187983 */ /* 0x002ee20000300800 */
[----:B------:R-:W-:-:S02]  /*13e90*/  ISETP.GT.U32.AND P2, PT, R29, R9, PT ;  /* 0x000000091d00720c */ /* 0x000fc40003f44070 */
[C---:B------:R-:W-:Y:S02]  /*13ea0*/  ISETP.GT.U32.AND P1, PT, R29.reuse, R6, PT ;  /* 0x000000061d00720c */ /* 0x040fe40003f24070 */
[----:B------:R-:W-:-:S09]  /*13eb0*/  ISETP.GT.U32.AND P0, PT, R29, R19, PT ;  /* 0x000000131d00720c */ /* 0x000fd20003f04070 */
[--C-:B------:R-:W-:Y:S01]  /*13ec0*/  @!P2 IMAD.IADD R9, R9, 0x1, -R29.reuse ;  /* 0x000000010909a824 */ /* 0x100fe200078e0a1d */
[C---:B------:R-:W-:Y:S01]  /*13ed0*/  ISETP.GT.U32.AND P2, PT, R29.reuse, R8, PT ;  /* 0x000000081d00720c */ /* 0x040fe20003f44070 */
[--C-:B------:R-:W-:Y:S01]  /*13ee0*/  @!P1 IMAD.IADD R6, R6, 0x1, -R29.reuse ;  /* 0x0000000106069824 */ /* 0x100fe200078e0a1d */
[----:B------:R-:W-:Y:S01]  /*13ef0*/  ISETP.GT.U32.AND P1, PT, R29, R25, PT ;  /* 0x000000191d00720c */ /* 0x000fe20003f24070 */
[----:B------:R-:W-:-:S03]  /*13f00*/  @!P0 IMAD.IADD R19, R19, 0x1, -R29 ;  /* 0x0000000113138824 */ /* 0x000fc600078e0a1d */
[C---:B------:R-:W-:Y:S02]  /*13f10*/  ISETP.GT.U32.AND P0, PT, R29.reuse, R6, PT ;  /* 0x000000061d00720c */ /* 0x040fe40003f04070 */
[----:B------:R-:W-:-:S05]  /*13f20*/  ISETP.GT.U32.AND P3, PT, R29, R17, PT ;  /* 0x000000111d00720c */ /* 0x000fca0003f64070 */
[--C-:B------:R-:W-:Y:S01]  /*13f30*/  @!P2 IMAD.IADD R8, R8, 0x1, -R29.reuse ;  /* 0x000000010808a824 */ /* 0x100fe200078e0a1d */
[----:B------:R-:W-:Y:S01]  /*13f40*/  ISETP.GT.U32.AND P2, PT, R29, R16, PT ;  /* 0x000000101d00720c */ /* 0x000fe20003f44070 */
[--C-:B------:R-:W-:Y:S01]  /*13f50*/  @!P1 IMAD.IADD R25, R25, 0x1, -R29.reuse ;  /* 0x0000000119199824 */ /* 0x100fe200078e0a1d */
[C---:B------:R-:W-:Y:S02]  /*13f60*/  ISETP.GT.U32.AND P1, PT, R29.reuse, R9, PT ;  /* 0x000000091d00720c */ /* 0x040fe40003f24070 */
[C---:B------:R-:W-:Y:S01]  /*13f70*/  ISETP.GT.U32.AND P5, PT, R29.reuse, R4, PT ;  /* 0x000000041d00720c */ /* 0x040fe20003fa4070 */
[--C-:B------:R-:W-:Y:S01]  /*13f80*/  @!P0 IMAD.IADD R6, R6, 0x1, -R29.reuse ;  /* 0x0000000106068824 */ /* 0x100fe200078e0a1d */
[----:B------:R-:W-:Y:S01]  /*13f90*/  ISETP.GT.U32.AND P6, PT, R29, R8, PT ;  /* 0x000000081d00720c */ /* 0x000fe20003fc4070 */
[----:B------:R-:W-:Y:S01]  /*13fa0*/  @!P3 IMAD.IADD R17, R17, 0x1, -R29 ;  /* 0x000000011111b824 */ /* 0x000fe200078e0a1d */
[----:B------:R-:W-:-:S05]  /*13fb0*/  ISETP.GT.U32.AND P4, PT, R29, R3, PT ;  /* 0x000000031d00720c */ /* 0x000fca0003f84070 */
[--C-:B------:R-:W-:Y:S01]  /*13fc0*/  @!P2 IMAD.IADD R16, R16, 0x1, -R29.reuse ;  /* 0x000000011010a824 */ /* 0x100fe200078e0a1d */
[----:B----4-:R-:W-:Y:S01]  /*13fd0*/  ISETP.GT.U32.AND P2, PT, R29, R5, PT ;  /* 0x000000051d00720c */ /* 0x010fe20003f44070 */
[--C-:B------:R-:W-:Y:S01]  /*13fe0*/  @!P1 IMAD.IADD R9, R9, 0x1, -R29.reuse ;  /* 0x0000000109099824 */ /* 0x100fe200078e0a1d */
[C---:B-----5:R-:W-:Y:S01]  /*13ff0*/  ISETP.GT.U32.AND P3, PT, R29.reuse, R18, PT ;  /* 0x000000121d00720c */ /* 0x060fe20003f64070 */
[----:B------:R0:W-:Y:S01]  /*14000*/  STL [R1+0x610], R6 ;  /* 0x0006100601007387 */ /* 0x0001e20000100800 */
[--C-:B------:R-:W-:Y:S01]  /*14010*/  @!P5 IMAD.IADD R4, R4, 0x1, -R29.reuse ;  /* 0x000000010404d824 */ /* 0x100fe200078e0a1d */
[----:B------:R-:W-:Y:S02]  /*14020*/  ISETP.GT.U32.AND P5, PT, R29, R20, PT ;  /* 0x000000141d00720c */ /* 0x000fe40003fa4070 */
[----:B------:R-:W4:Y:S01]  /*14030*/  LDL.LU R26, [R1+0x5b4] ;  /* 0x0005b400011a7983 */ /* 0x000f220000300800 */
[----:B------:R-:W-:-:S03]  /*14040*/  @!P6 IMAD.IADD R8, R8, 0x1, -R29 ;  /* 0x000000010808e824 */ /* 0x000fc600078e0a1d */
[----:B0-----:R-:W5:Y:S04]  /*14050*/  LDL.LU R6, [R1+0x5c0] ;  /* 0x0005c00001067983 */ /* 0x001f680000300800 */
[----:B------:R0:W-:Y:S01]  /*14060*/  STL [R1+0x614], R9 ;  /* 0x0006140901007387 */ /* 0x0001e20000100800 */
[--C-:B------:R-:W-:Y:S01]  /*14070*/  @!P2 IMAD.IADD R5, R5, 0x1, -R29.reuse ;  /* 0x000000010505a824 */ /* 0x100fe200078e0a1d */
[----:B------:R-:W-:Y:S01]  /*14080*/  ISETP.GT.U32.AND P0, PT, R29, R19, PT ;  /* 0x000000131d00720c */ /* 0x000fe20003f04070 */
[--C-:B------:R-:W-:Y:S01]  /*14090*/  @!P4 IMAD.IADD R3, R3, 0x1, -R29.reuse ;  /* 0x000000010303c824 */ /* 0x100fe200078e0a1d */
[----:B0-----:R-:W5:Y:S01]  /*140a0*/  LDL.LU R9, [R1+0x5c4] ;  /* 0x0005c40001097983 */ /* 0x001f620000300800 */
[C---:B------:R-:W-:Y:S01]  /*140b0*/  ISETP.GT.U32.AND P4, PT, R29.reuse, R21, PT ;  /* 0x000000151d00720c */ /* 0x040fe20003f84070 */
[--C-:B------:R-:W-:Y:S01]  /*140c0*/  @!P3 IMAD.IADD R18, R18, 0x1, -R29.reuse ;  /* 0x000000011212b824 */ /* 0x100fe200078e0a1d */
[----:B------:R-:W-:Y:S01]  /*140d0*/  ISETP.GT.U32.AND P1, PT, R29, R25, PT ;  /* 0x000000191d00720c */ /* 0x000fe20003f24070 */
[--C-:B------:R-:W-:Y:S01]  /*140e0*/  @!P5 IMAD.IADD R20, R20, 0x1, -R29.reuse ;  /* 0x000000011414d824 */ /* 0x100fe200078e0a1d */
[----:B------:R-:W-:Y:S06]  /*140f0*/  STL [R1+0x60c], R16 ;  /* 0x00060c1001007387 */ /* 0x000fec0000100800 */
[--C-:B------:R-:W-:Y:S01]  /*14100*/  @!P0 IMAD.IADD R19, R19, 0x1, -R29.reuse ;  /* 0x0000000113138824 */ /* 0x100fe200078e0a1d */
[----:B------:R-:W-:Y:S02]  /*14110*/  STL [R1+0x608], R17 ;  /* 0x0006081101007387 */ /* 0x000fe40000100800 */
[----:B------:R-:W-:-:S02]  /*14120*/  @!P4 IMAD.IADD R21, R21, 0x1, -R29 ;  /* 0x000000011515c824 */ /* 0x000fc400078e0a1d */
[----:B------:R-:W-:Y:S01]  /*14130*/  STL [R1+0x5f0], R4 ;  /* 0x0005f00401007387 */ /* 0x000fe20000100800 */
[----:B------:R-:W-:-:S03]  /*14140*/  @!P1 IMAD.IADD R25, R25, 0x1, -R29 ;  /* 0x0000000119199824 */ /* 0x000fc600078e0a1d */
[----:B------:R-:W-:Y:S04]  /*14150*/  STL [R1+0x5fc], R3 ;  /* 0x0005fc0301007387 */ /* 0x000fe80000100800 */
[----:B------:R-:W-:Y:S04]  /*14160*/  STL [R1+0x600], R19 ;  /* 0x0006001301007387 */ /* 0x000fe80000100800 */
[----:B------:R0:W-:Y:S04]  /*14170*/  STL [R1+0x5f4], R8 ;  /* 0x0005f40801007387 */ /* 0x0001e80000100800 */
[----:B------:R1:W-:Y:S04]  /*14180*/  STL [R1+0x5f8], R25 ;  /* 0x0005f81901007387 */ /* 0x0003e80000100800 */
[----:B0-----:R-:W5:Y:S04]  /*14190*/  LDL.LU R8, [R1+0x5bc] ;  /* 0x0005bc0001087983 */ /* 0x001f680000300800 */
[----:B------:R-:W5:Y:S04]  /*141a0*/  LDL.LU R16, [R1+0x5b8] ;  /* 0x0005b80001107983 */ /* 0x000f680000300800 */
[----:B------:R-:W5:Y:S04]  /*141b0*/  LDL.LU R3, [R1+0x5a0] ;  /* 0x0005a00001037983 */ /* 0x000f680000300800 */
[----:B------:R-:W5:Y:S04]  /*141c0*/  LDL.LU R19, [R1+0x5ac] ;  /* 0x0005ac0001137983 */ /* 0x000f680000300800 */
[----:B-1----:R-:W5:Y:S01]  /*141d0*/  LDL.LU R25, [R1+0x5b0] ;  /* 0x0005b00001197983 */ /* 0x002f620000300800 */
[----:B--2---:R-:W-:-:S02]  /*141e0*/  ISETP.GT.U32.AND P6, PT, R29, R15, PT ;  /* 0x0000000f1d00720c */ /* 0x004fc40003fc4070 */
[C---:B---3--:R-:W-:Y:S02]  /*141f0*/  ISETP.GT.U32.AND P2, PT, R29.reuse, R22, PT ;  /* 0x000000161d00720c */ /* 0x048fe40003f44070 */
[C---:B------:R-:W-:Y:S02]  /*14200*/  ISETP.GT.U32.AND P3, PT, R29.reuse, R23, PT ;  /* 0x000000171d00720c */ /* 0x040fe40003f64070 */
[----:B------:R-:W-:-:S07]  /*14210*/  ISETP.GT.U32.AND P5, PT, R29, R24, PT ;  /* 0x000000181d00720c */ /* 0x000fce0003fa4070 */
[--C-:B------:R-:W-:Y:S01]  /*14220*/  @!P6 IMAD.IADD R15, R15, 0x1, -R29.reuse ;  /* 0x000000010f0fe824 */ /* 0x100fe200078e0a1d */
[C---:B------:R-:W-:Y:S01]  /*14230*/  ISETP.GT.U32.AND P6, PT, R29.reuse, R5, PT ;  /* 0x000000051d00720c */ /* 0x040fe20003fc4070 */
[--C-:B------:R-:W-:Y:S01]  /*14240*/  @!P2 IMAD.IADD R22, R22, 0x1, -R29.reuse ;  /* 0x000000011616a824 */ /* 0x100fe200078e0a1d */
[----:B------:R-:W-:Y:S01]  /*14250*/  ISETP.GT.U32.AND P2, PT, R29, R18, PT ;  /* 0x000000121d00720c */ /* 0x000fe20003f44070 */
[--C-:B------:R-:W-:Y:S01]  /*14260*/  @!P3 IMAD.IADD R23, R23, 0x1, -R29.reuse ;  /* 0x000000011717b824 */ /* 0x100fe200078e0a1d */
[C---:B------:R-:W-:Y:S01]  /*14270*/  ISETP.GT.U32.AND P3, PT, R29.reuse, R20, PT ;  /* 0x000000141d00720c */ /* 0x040fe20003f64070 */
[----:B------:R-:W-:Y:S01]  /*14280*/  @!P5 IMAD.IADD R24, R24, 0x1, -R29 ;  /* 0x000000011818d824 */ /* 0x000fe200078e0a1d */
[----:B------:R-:W-:-:S07]  /*14290*/  ISETP.GT.U32.AND P5, PT, R29, R21, PT ;  /* 0x000000151d00720c */ /* 0x000fce0003fa4070 */
[--C-:B------:R-:W-:Y:S02]  /*142a0*/  @!P6 IMAD.IADD R5, R5, 0x1, -R29.reuse ;  /* 0x000000010505e824 */ /* 0x100fe400078e0a1d */
[----:B------:R-:W-:-:S03]  /*142b0*/  @!P2 IMAD.IADD R18, R18, 0x1, -R29 ;  /* 0x000000011212a824 */ /* 0x000fc600078e0a1d */
[----:B------:R0:W-:Y:S01]  /*142c0*/  STL [R1+0x5dc], R5 ;  /* 0x0005dc0501007387 */ /* 0x0001e20000100800 */
[--C-:B------:R-:W-:Y:S02]  /*142d0*/  @!P3 IMAD.IADD R20, R20, 0x1, -R29.reuse ;  /* 0x000000011414b824 */ /* 0x100fe400078e0a1d */
[----:B------:R-:W-:Y:S01]  /*142e0*/  @!P5 IMAD.IADD R21, R21, 0x1, -R29 ;  /* 0x000000011515d824 */ /* 0x000fe200078e0a1d */
[----:B0-----:R-:W2:Y:S04]  /*142f0*/  LDL.LU R5, [R1+0x5a8] ;  /* 0x0005a80001057983 */ /* 0x001ea80000300800 */
[----:B------:R0:W-:Y:S04]  /*14300*/  STL [R1+0x5e8], R18 ;  /* 0x0005e81201007387 */ /* 0x0001e80000100800 */
[----:B------:R-:W3:Y:S04]  /*14310*/  LDL.LU R17, [R1+0x5a4] ;  /* 0x0005a40001117983 */ /* 0x000ee80000300800 */
[----:B------:R1:W-:Y:S04]  /*14320*/  STL [R1+0x5ec], R20 ;  /* 0x0005ec1401007387 */ /* 0x0003e80000100800 */
[----:B------:R-:W2:Y:S04]  /*14330*/  LDL.LU R4, [R1+0x58c] ;  /* 0x00058c0001047983 */ /* 0x000ea80000300800 */
[----:B------:R4:W-:Y:S04]  /*14340*/  STL [R1+0x5e4], R21 ;  /* 0x0005e41501007387 */ /* 0x0009e80000100800 */
[----:B0-----:R-:W2:Y:S04]  /*14350*/  LDL.LU R18, [R1+0x598] ;  /* 0x0005980001127983 */ /* 0x001ea80000300800 */
[----:B-1----:R-:W2:Y:S01]  /*14360*/  LDL.LU R20, [R1+0x59c] ;  /* 0x00059c0001147983 */ /* 0x002ea20000300800 */
[----:B------:R-:W-:-:S02]  /*14370*/  ISETP.GT.U32.AND P1, PT, R29, R7, PT ;  /* 0x000000071d00720c */ /* 0x000fc40003f24070 */
[C---:B------:R-:W-:Y:S02]  /*14380*/  ISETP.GT.U32.AND P0, PT, R29.reuse, R27, PT ;  /* 0x0000001b1d00720c */ /* 0x040fe40003f04070 */
[----:B----4-:R-:W-:-:S09]  /*14390*/  ISETP.GT.U32.AND P4, PT, R29, R26, PT ;  /* 0x0000001a1d00720c */ /* 0x010fd20003f84070 */
[--C-:B------:R-:W-:Y:S01]  /*143a0*/  @!P1 IMAD.IADD R7, R7, 0x1, -R29.reuse ;  /* 0x0000000107079824 */ /* 0x100fe200078e0a1d */
[----:B-----5:R-:W-:Y:S01]  /*143b0*/  ISETP.GT.U32.AND P1, PT, R29, R9, PT ;  /* 0x000000091d00720c */ /* 0x020fe20003f24070 */
[--C-:B------:R-:W-:Y:S01]  /*143c0*/  @!P0 IMAD.IADD R27, R27, 0x1, -R29.reuse ;  /* 0x000000011b1b8824 */ /* 0x100fe200078e0a1d */
[C---:B------:R-:W-:Y:S01]  /*143d0*/  ISETP.GT.U32.AND P0, PT, R29.reuse, R6, PT ;  /* 0x000000061d00720c */ /* 0x040fe20003f04070 */
[----:B------:R-:W-:Y:S01]  /*143e0*/  @!P4 IMAD.IADD R26, R26, 0x1, -R29 ;  /* 0x000000011a1ac824 */ /* 0x000fe200078e0a1d */
[C---:B------:R-:W-:Y:S02]  /*143f0*/  ISETP.GT.U32.AND P2, PT, R29.reuse, R22, PT ;  /* 0x000000161d00720c */ /* 0x040fe40003f44070 */
[C---:B------:R-:W-:Y:S02]  /*14400*/  ISETP.GT.U32.AND P4, PT, R29.reuse, R27, PT ;  /* 0x0000001b1d00720c */ /* 0x040fe40003f84070 */
[----:B------:R-:W-:-:S05]  /*14410*/  ISETP.GT.U32.AND P3, PT, R29, R23, PT ;  /* 0x000000171d00720c */ /* 0x000fca0003f64070 */
[--C-:B------:R-:W-:Y:S01]  /*14420*/  @!P1 IMAD.IADD R9, R9, 0x1, -R29.reuse ;  /* 0x0000000109099824 */ /* 0x100fe200078e0a1d */
[C---:B------:R-:W-:Y:S01]  /*14430*/  ISETP.GT.U32.AND P1, PT, R29.reuse, R15, PT ;  /* 0x0000000f1d00720c */ /* 0x040fe20003f24070 */
[--C-:B------:R-:W-:Y:S01]  /*14440*/  @!P0 IMAD.IADD R6, R6, 0x1, -R29.reuse ;  /* 0x0000000106068824 */ /* 0x100fe200078e0a1d */
[C---:B------:R-:W-:Y:S02]  /*14450*/  ISETP.GT.U32.AND P0, PT, R29.reuse, R7, PT ;  /* 0x000000071d00720c */ /* 0x040fe40003f04070 */
[----:B------:R-:W-:Y:S01]  /*14460*/  ISETP.GT.U32.AND P6, PT, R29, R9, PT ;  /* 0x000000091d00720c */ /* 0x000fe20003fc4070 */
[--C-:B------:R-:W-:Y:S01]  /*14470*/  @!P4 IMAD.IADD R27, R27, 0x1, -R29.reuse ;  /* 0x000000011b1bc824 */ /* 0x100fe200078e0a1d */
[----:B------:R-:W-:Y:S01]  /*14480*/  ISETP.GT.U32.AND P5, PT, R29, R24, PT ;  /* 0x000000181d00720c */ /* 0x000fe20003fa4070 */
[--C-:B------:R-:W-:Y:S02]  /*14490*/  @!P2 IMAD.IADD R22, R22, 0x1, -R29.reuse ;  /* 0x000000011616a824 */ /* 0x100fe400078e0a1d */
[----:B------:R-:W-:-:S04]  /*144a0*/  @!P3 IMAD.IADD R23, R23, 0x1, -R29 ;  /* 0x000000011717b824 */ /* 0x000fc800078e0a1d */
[--C-:B------:R-:W-:Y:S02]  /*144b0*/  @!P1 IMAD.IADD R15, R15, 0x1, -R29.reuse ;  /* 0x000000010f0f9824 */ /* 0x100fe400078e0a1d */
[----:B------:R-:W-:Y:S01]  /*144c0*/  @!P0 IMAD.IADD R7, R7, 0x1, -R29 ;  /* 0x0000000107078824 */ /* 0x000fe200078e0a1d */
[----:B------:R0:W-:Y:S01]  /*144d0*/  STL [R1+0x5e0], R27 ;  /* 0x0005e01b01007387 */ /* 0x0001e20000100800 */
[----:B------:R-:W-:-:S03]  /*144e0*/  ISETP.GT.U32.AND P1, PT, R29, R8, PT ;  /* 0x000000081d00720c */ /* 0x000fc60003f24070 */
[----:B------:R-:W4:Y:S01]  /*144f0*/  LDL.LU R21, [R1+0x594] ;  /* 0x0005940001157983 */ /* 0x000f220000300800 */
[----:B------:R-:W-:-:S03]  /*14500*/  ISETP.GT.U32.AND P2, PT, R29, R16, PT ;  /* 0x000000101d00720c */ /* 0x000fc60003f44070 */
[----:B0-----:R-:W5:Y:S01]  /*14510*/  LDL.LU R27, [R1+0x590] ;  /* 0x00059000011b7983 */ /* 0x001f620000300800 */
[----:B------:R-:W-:-:S03]  /*14520*/  ISETP.GT.U32.AND P3, PT, R29, R3, PT ;  /* 0x000000031d00720c */ /* 0x000fc60003f64070 */
[----:B------:R0:W-:Y:S01]  /*14530*/  STL [R1+0x5c8], R7 ;  /* 0x0005c80701007387 */ /* 0x0001e20000100800 */
[--C-:B------:R-:W-:Y:S01]  /*14540*/  @!P6 IMAD.IADD R9, R9, 0x1, -R29.reuse ;  /* 0x000000010909e824 */ /* 0x100fe200078e0a1d */
[C---:B------:R-:W-:Y:S01]  /*14550*/  ISETP.GT.U32.AND P4, PT, R29.reuse, R26, PT ;  /* 0x0000001a1d00720c */ /* 0x040fe20003f84070 */
[--C-:B------:R-:W-:Y:S01]  /*14560*/  @!P5 IMAD.IADD R24, R24, 0x1, -R29.reuse ;  /* 0x000000011818d824 */ /* 0x100fe200078e0a1d */
[C---:B------:R-:W-:Y:S01]  /*14570*/  ISETP.GT.U32.AND P5, PT, R29.reuse, R19, PT ;  /* 0x000000131d00720c */ /* 0x040fe20003fa4070 */
[--C-:B------:R-:W-:Y:S01]  /*14580*/  @!P1 IMAD.IADD R8, R8, 0x1, -R29.reuse ;  /* 0x0000000108089824 */ /* 0x100fe200078e0a1d */
[----:B0-----:R-:W5:Y:S01]  /*14590*/  LDL.LU R7, [R1+0x578] ;  /* 0x0005780001077983 */ /* 0x001f620000300800 */
[--C-:B------:R-:W-:Y:S01]  /*145a0*/  @!P2 IMAD.IADD R16, R16, 0x1, -R29.reuse ;  /* 0x000000011010a824 */ /* 0x100fe200078e0a1d */
[----:B------:R-:W-:Y:S02]  /*145b0*/  ISETP.GT.U32.AND P0, PT, R29, R6, PT ;  /* 0x000000061d00720c */ /* 0x000fe40003f04070 */
[--C-:B------:R-:W-:Y:S01]  /*145c0*/  @!P3 IMAD.IADD R3, R3, 0x1, -R29.reuse ;  /* 0x000000010303b824 */ /* 0x100fe200078e0a1d */
[----:B------:R-:W-:Y:S04]  /*145d0*/  STL [R1+0x5d4], R15 ;  /* 0x0005d40f01007387 */ /* 0x000fe80000100800 */
[----:B------:R-:W-:-:S02]  /*145e0*/  @!P4 IMAD.IADD R26, R26, 0x1, -R29 ;  /* 0x000000011a1ac824 */ /* 0x000fc400078e0a1d */
[----:B------:R-:W-:Y:S01]  /*145f0*/  @!P5 IMAD.IADD R19, R19, 0x1, -R29 ;  /* 0x000000011313d824 */ /* 0x000fe200078e0a1d */
[----:B------:R-:W-:Y:S01]  /*14600*/  STL [R1+0x5d8], R22 ;  /* 0x0005d81601007387 */ /* 0x000fe20000100800 */
[----:B------:R-:W-:-:S03]  /*14610*/  IMAD.HI.U32 R0, R28, R10, RZ ;  /* 0x0000000a1c007227 */ /* 0x000fc600078e00ff */
[----:B------:R-:W-:Y:S01]  /*14620*/  STL [R1+0x5d0], R23 ;  /* 0x0005d01701007387 */ /* 0x000fe20000100800 */
[----:B------:R-:W-:-:S03]  /*14630*/  @!P0 IMAD.IADD R6, R6, 0x1, -R29 ;  /* 0x0000000106068824 */ /* 0x000fc600078e0a1d */
        /* <DEDUP_REMOVED lines=8> */
[----:B------:R-:W5:Y:S04]  /*146c0*/  LDL.LU R22, [R1+0x588] ;  /* 0x0005880001167983 */ /* 0x000f680000300800 */
[----:B------:R-:W5:Y:S04]  /*146d0*/  LDL.LU R23, [R1+0x580] ;  /* 0x0005800001177983 */ /* 0x000f680000300800 */
[----:B------:R-:W5:Y:S04]  /*146e0*/  LDL.LU R24, [R1+0x57c] ;  /* 0x00057c0001187983 */ /* 0x000f680000300800 */
[----:B------:R-:W-:Y:S01]  /*146f0*/  STL [R1+0x2a60], R10 ;  /* 0x002a600a01007387 */ /* 0x000fe20000100800 */
[----:B---3--:R-:W-:-:S02]  /*14700*/  ISETP.GT.U32.AND P6, PT, R29, R17, PT ;  /* 0x000000111d00720c */ /* 0x008fc40003fc4070 */
[C---:B--2---:R-:W-:Y:S02]  /*14710*/  ISETP.GT.U32.AND P1, PT, R29.reuse, R4, PT ;  /* 0x000000041d00720c */ /* 0x044fe40003f24070 */
[C---:B------:R-:W-:Y:S02]  /*14720*/  ISETP.GT.U32.AND P2, PT, R29.reuse, R18, PT ;  /* 0x000000121d00720c */ /* 0x040fe40003f44070 */
[----:B------:R-:W-:-:S07]  /*14730*/  ISETP.GT.U32.AND P3, PT, R29, R20, PT ;  /* 0x000000141d00720c */ /* 0x000fce0003f64070 */
[--C-:B------:R-:W-:Y:S01]  /*14740*/  @!P6 IMAD.IADD R17, R17, 0x1, -R29.reuse ;  /* 0x000000011111e824 */ /* 0x100fe200078e0a1d */
[C---:B------:R-:W-:Y:S01]  /*14750*/  ISETP.GT.U32.AND P6, PT, R29.reuse, R8, PT ;  /* 0x000000081d00720c */ /* 0x040fe20003fc4070 */
[--C-:B------:R-:W-:Y:S01]  /*14760*/  @!P1 IMAD.IADD R4, R4, 0x1, -R29.reuse ;  /* 0x0000000104049824 */ /* 0x100fe200078e0a1d */
[C---:B------:R-:W-:Y:S01]  /*14770*/  ISETP.GT.U32.AND P1, PT, R29.reuse, R16, PT ;  /* 0x000000101d00720c */ /* 0x040fe20003f24070 */
        /* <DEDUP_REMOVED lines=10> */
[----:B------:R-:W3:Y:S04]  /*14820*/  LDL.LU R26, [R1+0x570] ;  /* 0x00057000011a7983 */ /* 0x000ee80000300800 */
        /* <DEDUP_REMOVED lines=9> */
[----:B----4-:R-:W-:-:S09]  /*148c0*/  ISETP.GT.U32.AND P5, PT, R29, R21, PT ;  /* 0x000000151d00720c */ /* 0x010fd20003fa4070 */
[--C-:B------:R-:W-:Y:S01]  /*148d0*/  @!P0 IMAD.IADD R5, R5, 0x1, -R29.reuse ;  /* 0x0000000105058824 */ /* 0x100fe200078e0a1d */
[----:B-----5:R-:W-:Y:S01]  /*148e0*/  ISETP.GT.U32.AND P0, PT, R29, R7, PT ;  /* 0x000000071d00720c */ /* 0x020fe20003f04070 */
        /* <DEDUP_REMOVED lines=9> */
[----:B------:R-:W-:Y:S01]  /*14980*/  ISETP.GT.U32.AND P2, PT, R29, R18, PT ;  /* 0x000000121d00720c */ /* 0x000fe20003f44070 */
[--C-:B------:R-:W-:Y:S01]  /*14990*/  @!P5 IMAD.IADD R25, R25, 0x1, -R29.reuse ;  /* 0x000000011919d824 */ /* 0x100fe200078e0a1d */
[----:B------:R-:W-:Y:S01]  /*149a0*/  ISETP.GT.U32.AND P6, PT, R29, R7, PT ;  /* 0x000000071d00720c */ /* 0x000fe20003fc4070 */
[----:B------:R-:W-:-:S03]  /*149b0*/  @!P1 IMAD.IADD R4, R4, 0x1, -R29 ;  /* 0x0000000104049824 */ /* 0x000fc600078e0a1d */
[----:B------:R0:W-:Y:S03]  /*149c0*/  STL [R1+0x5b0], R25 ;  /* 0x0005b01901007387 */ /* 0x0001e60000100800 */
[--C-:B------:R-:W-:Y:S01]  /*149d0*/  @!P0 IMAD.IADD R17, R17, 0x1, -R29.reuse ;  /* 0x0000000111118824 */ /* 0x100fe200078e0a1d */
[----:B------:R-:W4:Y:S01]  /*149e0*/  LDL.LU R19, [R1+0x55c] ;  /* 0x00055c0001137983 */ /* 0x000f220000300800 */
[----:B------:R-:W-:Y:S01]  /*149f0*/  @!P4 IMAD.IADD R5, R5, 0x1, -R29 ;  /* 0x000000010505c824 */ /* 0x000fe200078e0a1d */
[C---:B------:R-:W-:Y:S02]  /*14a00*/  ISETP.GT.U32.AND P0, PT, R29.reuse, R6, PT ;  /* 0x000000061d00720c */ /* 0x040fe40003f04070 */
[C---:B------:R-:W-:Y:S01]  /*14a10*/  ISETP.GT.U32.AND P1, PT, R29.reuse, R22, PT ;  /* 0x000000161d00720c */ /* 0x040fe20003f24070 */
[----:B0-----:R-:W5:Y:S01]  /*14a20*/  LDL.LU R25, [R1+0x560] ;  /* 0x0005600001197983 */ /* 0x001f620000300800 */
[----:B------:R-:W-:-:S03]  /*14a30*/  ISETP.GT.U32.AND P3, PT, R29, R20, PT ;  /* 0x000000141d00720c */ /* 0x000fc60003f64070 */
[----:B------:R0:W-:Y:S01]  /*14a40*/  STL [R1+0x5a8], R5 ;  /* 0x0005a80501007387 */ /* 0x0001e20000100800 */
[--C-:B------:R-:W-:Y:S01]  /*14a50*/  @!P2 IMAD.IADD R18, R18, 0x1, -R29.reuse ;  /* 0x000000011212a824 */ /* 0x100fe200078e0a1d */
[----:B------:R-:W-:Y:S01]  /*14a60*/  ISETP.GT.U32.AND P2, PT, R29, R23, PT ;  /* 0x000000171d00720c */ /* 0x000fe20003f44070 */
[--C-:B------:R-:W-:Y:S01]  /*14a70*/  @!P6 IMAD.IADD R7, R7, 0x1, -R29.reuse ;  /* 0x000000010707e824 */ /* 0x100fe200078e0a1d */
[----:B0-----:R-:W5:Y:S02]  /*14a80*/  LDL.LU R5, [R1+0x558] ;  /* 0x0005580001057983 */ /* 0x001f640000300800 */
[--C-:B------:R-:W-:Y:S01]  /*14a90*/  @!P0 IMAD.IADD R6, R6, 0x1, -R29.reuse ;  /* 0x0000000106068824 */ /* 0x100fe200078e0a1d */
[C---:B------:R-:W-:Y:S01]  /*14aa0*/  ISETP.GT.U32.AND P5, PT, R29.reuse, R21, PT ;  /* 0x000000151d00720c */ /* 0x040fe20003fa4070 */
[--C-:B------:R-:W-:Y:S01]  /*14ab0*/  @!P1 IMAD.IADD R22, R22, 0x1, -R29.reuse ;  /* 0x0000000116169824 */ /* 0x100fe200078e0a1d */
[C---:B------:R-:W-:Y:S01]  /*14ac0*/  ISETP.GT.U32.AND P4, PT, R29.reuse, R27, PT ;  /* 0x0000001b1d00720c */ /* 0x040fe20003f84070 */
[----:B------:R-:W-:Y:S01]  /*14ad0*/  @!P3 IMAD.IADD R20, R20, 0x1, -R29 ;  /* 0x000000011414b824 */ /* 0x000fe200078e0a1d */
[----:B------:R-:W-:-:S04]  /*14ae0*/  ISETP.GT.U32.AND P3, PT, R29, R24, PT ;  /* 0x000000181d00720c */ /* 0x000fc80003f64070 */
[--C-:B------:R-:W-:Y:S01]  /*14af0*/  @!P2 IMAD.IADD R23, R23, 0x1, -R29.reuse ;  /* 0x000000011717a824 */ /* 0x100fe200078e0a1d */
[----:B------:R-:W-:Y:S04]  /*14b00*/  STL [R1+0x5a4], R17 ;  /* 0x0005a41101007387 */ /* 0x000fe80000100800 */
[----:B------:R-:W-:Y:S01]  /*14b10*/  STL [R1+0x58c], R4 ;  /* 0x00058c0401007387 */ /* 0x000fe20000100800 */
[--C-:B------:R-:W-:Y:S02]  /*14b20*/  @!P5 IMAD.IADD R21, R21, 0x1, -R29.reuse ;  /* 0x000000011515d824 */ /* 0x100fe400078e0a1d */
[--C-:B------:R-:W-:Y:S01]  /*14b30*/  @!P4 IMAD.IADD R27, R27, 0x1, -R29.reuse ;  /* 0x000000011b1bc824 */ /* 0x100fe200078e0a1d */
[----:B------:R-:W-:Y:S01]  /*14b40*/  STL [R1+0x598], R18 ;  /* 0x0005981201007387 */ /* 0x000fe20000100800 */
[----:B------:R-:W-:-:S03]  /*14b50*/  @!P3 IMAD.IADD R24, R24, 0x1, -R29 ;  /* 0x000000011818b824 */ /* 0x000fc600078e0a1d */
[----:B------:R-:W-:Y:S04]  /*14b60*/  STL [R1+0x59c], R20 ;  /* 0x00059c1401007387 */ /* 0x000fe80000100800 */
[----:B------:R-:W-:Y:S04]  /*14b70*/  STL [R1+0x594], R21 ;  /* 0x0005941501007387 */ /* 0x000fe80000100800 */
[----:B------:R0:W-:Y:S04]  /*14b80*/  STL [R1+0x590], R27 ;  /* 0x0005901b01007387 */ /* 0x0001e80000100800 */
[----:B0-----:R-:W5:Y:S04]  /*14b90*/  LDL.LU R27, [R1+0x554] ;  /* 0x00055400011b7983 */ /* 0x001f680000300800 */
[----:B------:R0:W-:Y:S04]  /*14ba0*/  STL [R1+0x578], R7 ;  /* 0x0005780701007387 */ /* 0x0001e80000100800 */
[----:B0-----:R-:W5:Y:S04]  /*14bb0*/  LDL.LU R7, [R1+0x53c] ;  /* 0x00053c0001077983 */ /* 0x001f680000300800 */
[----:B------:R-:W5:Y:S04]  /*14bc0*/  LDL.LU R4, [R1+0x548] ;  /* 0x0005480001047983 */ /* 0x000f680000300800 */
[----:B------:R-:W5:Y:S04]  /*14bd0*/  LDL.LU R18, [R1+0x54c] ;  /* 0x00054c0001127983 */ /* 0x000f680000300800 */
[----:B------:R-:W5:Y:S01]  /*14be0*/  LDL.LU R20, [R1+0x544] ;  /* 0x0005440001147983 */ /* 0x000f620000300800 */
[----:B--2---:R-:W-:-:S02]  /*14bf0*/  ISETP.GT.U32.AND P6, PT, R29, R2, PT ;  /* 0x000000021d00720c */ /* 0x004fc40003fc4070 */
[C---:B---3--:R-:W-:Y:S02]  /*14c00*/  ISETP.GT.U32.AND P0, PT, R29.reuse, R15, PT ;  /* 0x0000000f1d00720c */ /* 0x048fe40003f04070 */
[----:B------:R-:W-:-:S09]  /*14c10*/  ISETP.GT.U32.AND P1, PT, R29, R16, PT ;  /* 0x000000101d00720c */ /* 0x000fd20003f24070 */
[--C-:B------:R-:W-:Y:S01]  /*14c20*/  @!P6 IMAD.IADD R2, R2, 0x1, -R29.reuse ;  /* 0x000000010202e824 */ /* 0x100fe200078e0a1d */
[C---:B------:R-:W-:Y:S02]  /*14c30*/  ISETP.GT.U32.AND P6, PT, R29.reuse, R6, PT ;  /* 0x000000061d00720c */ /* 0x040fe40003fc4070 */
[----:B------:R-:W-:Y:S01]  /*14c40*/  ISETP.GT.U32.AND P2, PT, R29, R3, PT ;  /* 0x000000031d00720c */ /* 0x000fe20003f44070 */
        /* <DEDUP_REMOVED lines=8> */
[----:B------:R0:W-:Y:S01]  /*14cd0*/  STL [R1+0x584], R6 ;  /* 0x0005840601007387 */ /* 0x0001e20000100800 */
[----:B------:R-:W-:-:S03]  /*14ce0*/  @!P1 IMAD.IADD R23, R23, 0x1, -R29 ;  /* 0x0000000117179824 */ /* 0x000fc600078e0a1d */
[----:B0-----:R-:W2:Y:S04]  /*14cf0*/  LDL.LU R6, [R1+0x540] ;  /* 0x0005400001067983 */ /* 0x001ea80000300800 */
[----:B------:R-:W3:Y:S04]  /*14d00*/  LDL.LU R17, [R1+0x528] ;  /* 0x0005280001117983 */ /* 0x000ee80000300800 */
[----:B------:R0:W-:Y:S01]  /*14d10*/  STL [R1+0x588], R22 ;  /* 0x0005881601007387 */ /* 0x0001e20000100800 */
[----:B------:R-:W-:-:S03]  /*14d20*/  @!P2 IMAD.IADD R24, R24, 0x1, -R29 ;  /* 0x000000011818a824 */ /* 0x000fc600078e0a1d */
[----:B------:R1:W-:Y:S04]  /*14d30*/  STL [R1+0x580], R23 ;  /* 0x0005801701007387 */ /* 0x0003e80000100800 */
[----:B------:R-:W2:Y:S04]  /*14d40*/  LDL.LU R21, [R1+0x534] ;  /* 0x0005340001157983 */ /* 0x000ea80000300800 */
[----:B0-----:R-:W2:Y:S04]  /*14d50*/  LDL.LU R22, [R1+0x538] ;  /* 0x0005380001167983 */ /* 0x001ea80000300800 */
[----:B------:R-:W-:Y:S04]  /*14d60*/  STL [R1+0x57c], R24 ;  /* 0x00057c1801007387 */ /* 0x000fe80000100800 */
[----:B-1----:R-:W2:Y:S01]  /*14d70*/  LDL.LU R23, [R1+0x530] ;  /* 0x0005300001177983 */ /* 0x002ea20000300800 */
[----:B------:R-:W-:-:S02]  /*14d80*/  ISETP.GT.U32.AND P4, PT, R29, R26, PT ;  /* 0x0000001a1d00720c */ /* 0x000fc40003f84070 */
[C---:B------:R-:W-:Y:S02]  /*14d90*/  ISETP.GT.U32.AND P5, PT, R29.reuse, R8, PT ;  /* 0x000000081d00720c */ /* 0x040fe40003fa4070 */
[----:B----4-:R-:W-:-:S09]  /*14da0*/  ISETP.GT.U32.AND P3, PT, R29, R19, PT ;  /* 0x000000131d00720c */ /* 0x010fd20003f64070 */
[--C-:B------:R-:W-:Y:S01]  /*14db0*/  @!P4 IMAD.IADD R26, R26, 0x1, -R29.reuse ;  /* 0x000000011a1ac824 */ /* 0x100fe200078e0a1d */
[C---:B-----5:R-:W-:Y:S01]  /*14dc0*/  ISETP.GT.U32.AND P4, PT, R29.reuse, R5, PT ;  /* 0x000000051d00720c */ /* 0x060fe20003f84070 */
        /* <DEDUP_REMOVED lines=14> */
[--C-:B------:R-:W-:Y:S02]  /*14eb0*/  @!P4 IMAD.IADD R2, R2, 0x1, -R29.reuse ;  /* 0x000000010202c824 */ /* 0x100fe400078e0a1d */
[--C-:B------:R-:W-:Y:S01]  /*14ec0*/  @!P5 IMAD.IADD R26, R26, 0x1, -R29.reuse ;  /* 0x000000011a1ad824 */ /* 0x100fe200078e0a1d */
[----:B------:R0:W-:Y:S01]  /*14ed0*/  STL [R1+0x564], R8 ;  /* 0x0005640801007387 */ /* 0x0001e20000100800 */
[C---:B------:R-:W-:Y:S01]  /*14ee0*/  ISETP.GT.U32.AND P4, PT, R29.reuse, R27, PT ;  /* 0x0000001b1d00720c */ /* 0x040fe20003f84070 */
[----:B------:R-:W-:Y:S02]  /*14ef0*/  @!P1 IMAD.IADD R16, R16, 0x1, -R29 ;  /* 0x0000000110109824 */ /* 0x000fe400078e0a1d */
[----:B0-----:R-:W4:Y:S04]  /*14f00*/  LDL.LU R8, [R1+0x52c] ;  /* 0x00052c0001087983 */ /* 0x001f280000300800 */
[----:B------:R-:W5:Y:S01]  /*14f10*/  LDL.LU R24, [R1+0x514] ;  /* 0x0005140001187983 */ /* 0x000f620000300800 */
[----:B------:R-:W-:-:S03]  /*14f20*/  ISETP.GT.U32.AND P0, PT, R29, R7, PT ;  /* 0x000000071d00720c */ /* 0x000fc60003f04070 */
[----:B------:R0:W-:Y:S01]  /*14f30*/  STL [R1+0x570], R26 ;  /* 0x0005701a01007387 */ /* 0x0001e20000100800 */
[----:B------:R-:W-:Y:S01]  /*14f40*/  ISETP.GT.U32.AND P1, PT, R29, R4, PT ;  /* 0x000000041d00720c */ /* 0x000fe20003f24070 */
[--C-:B------:R-:W-:Y:S02]  /*14f50*/  @!P6 IMAD.IADD R5, R5, 0x1, -R29.reuse ;  /* 0x000000010505e824 */ /* 0x100fe400078e0a1d */
[----:B0-----:R-:W5:Y:S01]  /*14f60*/  LDL.LU R26, [R1+0x520] ;  /* 0x00052000011a7983 */ /* 0x001f620000300800 */
[----:B------:R-:W-:Y:S01]  /*14f70*/  @!P4 IMAD.IADD R27, R27, 0x1, -R29 ;  /* 0x000000011b1bc824 */ /* 0x000fe200078e0a1d */
[----:B------:R-:W-:-:S04]  /*14f80*/  ISETP.GT.U32.AND P3, PT, R29, R19, PT ;  /* 0x000000131d00720c */ /* 0x000fc80003f64070 */
[--C-:B------:R-:W-:Y:S01]  /*14f90*/  @!P0 IMAD.IADD R7, R7, 0x1, -R29.reuse ;  /* 0x0000000107078824 */ /* 0x100fe200078e0a1d */
[----:B------:R-:W-:Y:S01]  /*14fa0*/  ISETP.GT.U32.AND P5, PT, R29, R25, PT ;  /* 0x000000191d00720c */ /* 0x000fe20003fa4070 */
[--C-:B------:R-:W-:Y:S01]  /*14fb0*/  @!P2 IMAD.IADD R3, R3, 0x1, -R29.reuse ;  /* 0x000000010303a824 */ /* 0x100fe200078e0a1d */
[----:B------:R-:W-:Y:S01]  /*14fc0*/  ISETP.GT.U32.AND P2, PT, R29, R18, PT ;  /* 0x000000121d00720c */ /* 0x000fe20003f44070 */
[--C-:B------:R-:W-:Y:S01]  /*14fd0*/  @!P1 IMAD.IADD R4, R4, 0x1, -R29.reuse ;  /* 0x0000000104049824 */ /* 0x100fe200078e0a1d */
[----:B------:R-:W-:Y:S04]  /*14fe0*/  STL [R1+0x574], R2 ;  /* 0x0005740201007387 */ /* 0x000fe80000100800 */
[----:B------:R-:W-:Y:S01]  /*14ff0*/  STL [R1+0x56c], R15 ;  /* 0x00056c0f01007387 */ /* 0x000fe20000100800 */
[----:B------:R-:W-:-:S03]  /*15000*/  @!P3 IMAD.IADD R19, R19, 0x1, -R29 ;  /* 0x000000011313b824 */ /* 0x000fc600078e0a1d */
[----:B------:R-:W-:Y:S01]  /*15010*/  STL [R1+0x568], R16 ;  /* 0x0005681001007387 */ /* 0x000fe20000100800 */
[--C-:B------:R-:W-:Y:S02]  /*15020*/  @!P5 IMAD.IADD R25, R25, 0x1, -R29.reuse ;  /* 0x000000011919d824 */ /* 0x100fe400078e0a1d */
[----:B------:R-:W-:Y:S01]  /*15030*/  @!P2 IMAD.IADD R18, R18, 0x1, -R29 ;  /* 0x000000011212a824 */ /* 0x000fe200078e0a1d */
[----:B------:R-:W-:Y:S04]  /*15040*/  STL [R1+0x550], R3 ;  /* 0x0005500301007387 */ /* 0x000fe80000100800 */
[----:B------:R-:W-:Y:S04]  /*15050*/  STL [R1+0x55c], R19 ;  /* 0x00055c1301007387 */ /* 0x000fe80000100800 */
[----:B------:R0:W-:Y:S04]  /*15060*/  STL [R1+0x558], R5 ;  /* 0x0005580501007387 */ /* 0x0001e80000100800 */
[----:B------:R1:W-:Y:S04]  /*15070*/  STL [R1+0x560], R25 ;  /* 0x0005601901007387 */ /* 0x0003e80000100800 */
[----:B0-----:R-:W5:Y:S04]  /*15080*/  LDL.LU R5, [R1+0x524] ;  /* 0x0005240001057983 */ /* 0x001f680000300800 */
[----:B------:R-:W5:Y:S04]  /*15090*/  LDL.LU R3, [R1+0x51c] ;  /* 0x00051c0001037983 */ /* 0x000f680000300800 */
[----:B------:R-:W5:Y:S04]  /*150a0*/  LDL.LU R19, [R1+0x518] ;  /* 0x0005180001137983 */ /* 0x000f680000300800 */
[----:B-1----:R-:W5:Y:S01]  /*150b0*/  LDL.LU R25, [R1+0x500] ;  /* 0x0005000001197983 */ /* 0x002f620000300800 */
[----:B---3--:R-:W-:-:S02]  /*150c0*/  ISETP.GT.U32.AND P6, PT, R29, R17, PT ;  /* 0x000000111d00720c */ /* 0x008fc40003fc4070 */
[C---:B--2---:R-:W-:Y:S02]  /*150d0*/  ISETP.GT.U32.AND P4, PT, R29.reuse, R21, PT ;  /* 0x000000151d00720c */ /* 0x044fe40003f84070 */
        /* <DEDUP_REMOVED lines=14> */
[----:B0-----:R-:W2:Y:S07]  /*151c0*/  LDL.LU R27, [R1+0x50c] ;  /* 0x00050c00011b7983 */ /* 0x001eae0000300800 */
[----:B------:R-:W-:Y:S01]  /*151d0*/  @!P1 IMAD.IADD R18, R18, 0x1, -R29 ;  /* 0x0000000112129824 */ /* 0x000fe200078e0a1d */
[----:B------:R0:W-:Y:S04]  /*151e0*/  STL [R1+0x53c], R7 ;  /* 0x00053c0701007387 */ /* 0x0001e80000100800 */
[----:B0-----:R-:W3:Y:S04]  /*151f0*/  LDL.LU R7, [R1+0x510] ;  /* 0x0005100001077983 */ /* 0x001ee80000300800 */
[----:B------:R-:W2:Y:S04]  /*15200*/  LDL.LU R2, [R1+0x508] ;  /* 0x0005080001027983 */ /* 0x000ea80000300800 */
[----:B------:R0:W-:Y:S04]  /*15210*/  STL [R1+0x548], R4 ;  /* 0x0005480401007387 */ /* 0x0001e80000100800 */
[----:B------:R-:W3:Y:S04]  /*15220*/  LDL.LU R15, [R1+0x504] ;  /* 0x00050400010f7983 */ /* 0x000ee80000300800 */
[----:B------:R-:W3:Y:S04]  /*15230*/  LDL.LU R16, [R1+0x4ec] ;  /* 0x0004ec0001107983 */ /* 0x000ee80000300800 */
[----:B------:R1:W-:Y:S04]  /*15240*/  STL [R1+0x54c], R18 ;  /* 0x00054c1201007387 */ /* 0x0003e80000100800 */
[----:B0-----:R-:W3:Y:S01]  /*15250*/  LDL.LU R4, [R1+0x4f8] ;  /* 0x0004f80001047983 */ /* 0x001ee20000300800 */
[----:B------:R-:W-:-:S02]  /*15260*/  ISETP.GT.U32.AND P5, PT, R29, R6, PT ;  /* 0x000000061d00720c */ /* 0x000fc40003fa4070 */
[C---:B------:R-:W-:Y:S02]  /*15270*/  ISETP.GT.U32.AND P3, PT, R29.reuse, R20, PT ;  /* 0x000000141d00720c */ /* 0x040fe40003f64070 */
[C---:B----4-:R-:W-:Y:S01]  /*15280*/  ISETP.GT.U32.AND P2, PT, R29.reuse, R8, PT ;  /* 0x000000081d00720c */ /* 0x050fe20003f44070 */
[----:B-1----:R-:W4:Y:S08]  /*15290*/  LDL.LU R18, [R1+0x4fc] ;  /* 0x0004fc0001127983 */ /* 0x002f300000300800 */
[--C-:B------:R-:W-:Y:S01]  /*152a0*/  @!P5 IMAD.IADD R6, R6, 0x1, -R29.reuse ;  /* 0x000000010606d824 */ /* 0x100fe200078e0a1d */
[C---:B-----5:R-:W-:Y:S01]  /*152b0*/  ISETP.GT.U32.AND P5, PT, R29.reuse, R26, PT ;  /* 0x0000001a1d00720c */ /* 0x060fe20003fa4070 */
[--C-:B------:R-:W-:Y:S01]  /*152c0*/  @!P3 IMAD.IADD R20, R20, 0x1, -R29.reuse ;  /* 0x000000011414b824 */ /* 0x100fe200078e0a1d */
[C---:B------:R-:W-:Y:S01]  /*152d0*/  ISETP.GT.U32.AND P3, PT, R29.reuse, R24, PT ;  /* 0x000000181d00720c */ /* 0x040fe20003f64070 */
[----:B------:R-:W-:Y:S01]  /*152e0*/  @!P2 IMAD.IADD R8, R8, 0x1, -R29 ;  /* 0x000000010808a824 */ /* 0x000fe200078e0a1d */
[----:B------:R-:W-:-:S02]  /*152f0*/  ISETP.GT.U32.AND P4, PT, R29, R21, PT ;  /* 0x000000151d00720c */ /* 0x000fc40003f84070 */
[----:B------:R-:W-:-:S07]  /*15300*/  ISETP.GT.U32.AND P2, PT, R29, R20, PT ;  /* 0x000000141d00720c */ /* 0x000fce0003f44070 */
[--C-:B------:R-:W-:Y:S01]  /*15310*/  @!P5 IMAD.IADD R26, R26, 0x1, -R29.reuse ;  /* 0x000000011a1ad824 */ /* 0x100fe200078e0a1d */
[C---:B------:R-:W-:Y:S01]  /*15320*/  ISETP.GT.U32.AND P5, PT, R29.reuse, R17, PT ;  /* 0x000000111d00720c */ /* 0x040fe20003fa4070 */
        /* <DEDUP_REMOVED lines=11> */
[----:B------:R-:W-:Y:S01]  /*153e0*/  @!P0 IMAD.IADD R22, R22, 0x1, -R29 ;  /* 0x0000000116168824 */ /* 0x000fe200078e0a1d */
[C---:B------:R-:W-:Y:S01]  /*153f0*/  ISETP.GT.U32.AND P4, PT, R29.reuse, R3, PT ;  /* 0x000000031d00720c */ /* 0x040fe20003f84070 */
[----:B0-----:R-:W5:Y:S01]  /*15400*/  LDL.LU R20, [R1+0x4f4] ;  /* 0x0004f40001147983 */ /* 0x001f620000300800 */
[----:B------:R-:W-:-:S03]  /*15410*/  ISETP.GT.U32.AND P0, PT, R29, R19, PT ;  /* 0x000000131d00720c */ /* 0x000fc60003f04070 */
[----:B------:R0:W-:Y:S01]  /*15420*/  STL [R1+0x540], R6 ;  /* 0x0005400601007387 */ /* 0x0001e20000100800 */
[----:B------:R-:W-:Y:S01]  /*15430*/  IABS R9, R9 ;  /* 0x0000000900097213 */ /* 0x000fe20000000000 */
[----:B------:R-:W-:Y:S01]  /*15440*/  @!P6 IMAD.IADD R26, R26, 0x1, -R29 ;  /* 0x000000011a1ae824 */ /* 0x000fe200078e0a1d */
[----:B------:R-:W-:-:S03]  /*15450*/  ISETP.GT.U32.AND P2, PT, R29, R8, PT ;  /* 0x000000081d00720c */ /* 0x000fc60003f44070 */
[----:B------:R-:W-:Y:S01]  /*15460*/  @!P5 IMAD.IADD R5, R5, 0x1, -R29 ;  /* 0x000000010505d824 */ /* 0x000fe200078e0a1d */
[----:B0-----:R-:W5:Y:S01]  /*15470*/  LDL.LU R6, [R1+0x4f0] ;  /* 0x0004f00001067983 */ /* 0x001f620000300800 */
[----:B------:R-:W-:Y:S01]  /*15480*/  IMAD.HI.U32 R0, R28, R9, RZ ;  /* 0x000000091c007227 */ /* 0x000fe200078e00ff */
[----:B------:R-:W-:-:S03]  /*15490*/  ISETP.GT.U32.AND P3, PT, R29, R24, PT ;  /* 0x000000181d00720c */ /* 0x000fc60003f64070 */
[--C-:B------:R-:W-:Y:S01]  /*154a0*/  @!P1 IMAD.IADD R23, R23, 0x1, -R29.reuse ;  /* 0x0000000117179824 */ /* 0x100fe200078e0a1d */
[----:B------:R-:W-:Y:S01]  /*154b0*/  ISETP.GT.U32.AND P1, PT, R29, R25, PT ;  /* 0x000000191d00720c */ /* 0x000fe20003f24070 */
[--C-:B------:R-:W-:Y:S02]  /*154c0*/  @!P4 IMAD.IADD R3, R3, 0x1, -R29.reuse ;  /* 0x000000010303c824 */ /* 0x100fe400078e0a1d */
[----:B------:R-:W-:Y:S02]  /*154d0*/  IMAD.MOV R0, RZ, RZ, -R0 ;  /* 0x000000ffff007224 */ /* 0x000fe400078e0a00 */
[----:B------:R-:W-:Y:S02]  /*154e0*/  @!P0 IMAD.IADD R19, R19, 0x1, -R29 ;  /* 0x0000000113138824 */ /* 0x000fe400078e0a1d */
[----:B------:R-:W-:Y:S02]  /*154f0*/  IMAD R9, R29, R0, R9 ;  /* 0x000000001d097224 */ /* 0x000fe400078e0209 */
[----:B------:R-:W-:-:S03]  /*15500*/  @!P2 IMAD.IADD R8, R8, 0x1, -R29 ;  /* 0x000000010808a824 */ /* 0x000fc600078e0a1d */
[----:B------:R-:W-:Y:S01]  /*15510*/  STL [R1+0x2a64], R9 ;  /* 0x002a640901007387 */ /* 0x000fe20000100800 */
[----:B------:R-:W-:-:S03]  /*15520*/  @!P1 IMAD.IADD R25, R25, 0x1, -R29 ;  /* 0x0000000119199824 */ /* 0x000fc600078e0a1d */
[----:B------:R-:W-:Y:S01]  /*15530*/  STL [R1+0x528], R17 ;  /* 0x0005281101007387 */ /* 0x000fe20000100800 */
[----:B------:R-:W-:-:S03]  /*15540*/  @!P3 IMAD.IADD R24, R24, 0x1, -R29 ;  /* 0x000000011818b824 */ /* 0x000fc600078e0a1d */
[----:B------:R-:W-:Y:S04]  /*15550*/  STL [R1+0x534], R21 ;  /* 0x0005341501007387 */ /* 0x000fe80000100800 */
[----:B------:R-:W-:Y:S04]  /*15560*/  STL [R1+0x538], R22 ;  /* 0x0005381601007387 */ /* 0x000fe80000100800 */
[----:B------:R0:W-:Y:S04]  /*15570*/  STL [R1+0x52c], R8 ;  /* 0x00052c0801007387 */ /* 0x0001e80000100800 */
[----:B------:R-:W-:Y:S04]  /*15580*/  STL [R1+0x530], R23 ;  /* 0x0005301701007387 */ /* 0x000fe80000100800 */
[----:B0-----:R-:W5:Y:S04]  /*15590*/  LDL R8, [R1+0x1fe8] ;  /* 0x001fe80001087983 */ /* 0x001f680000100800 */
        /* <DEDUP_REMOVED lines=21> */
[--C-:B------:R-:W-:Y:S01]  /*156f0*/  @!P4 IMAD.IADD R19, R19, 0x1, -R29.reuse ;  /* 0x000000011313c824 */ /* 0x100fe200078e0a1d */
[----:B------:R0:W-:Y:S07]  /*15700*/  STL [R1+0x524], R5 ;  /* 0x0005240501007387 */ /* 0x0001ee0000100800 */
        /* <DEDUP_REMOVED lines=26> */
[----:B------:R-:W-:Y:S01]  /*158b0*/  @!P5 IMAD.IADD R15, R15, 0x1, -R29 ;  /* 0x000000010f0fd824 */ /* 0x000fe200078e0a1d */
[----:B------:R-:W-:-:S05]  /*158c0*/  ISETP.GT.U32.AND P0, PT, R29, R4, PT ;  /* 0x000000041d00720c */ /* 0x000fca0003f04070 */
[--C-:B------:R-:W-:Y:S02]  /*158d0*/  @!P3 IMAD.IADD R2, R2, 0x1, -R29.reuse ;  /* 0x000000010202b824 */ /* 0x100fe400078e0a1d */
[--C-:B------:R-:W-:Y:S01]  /*158e0*/  @!P2 IMAD.IADD R7, R7, 0x1, -R29.reuse ;  /* 0x000000010707a824 */ /* 0x100fe200078e0a1d */
[----:B------:R0:W-:Y:S01]  /*158f0*/  STL [R1+0x50c], R27 ;  /* 0x00050c1b01007387 */ /* 0x0001e20000100800 */
[----:B------:R-:W-:-:S03]  /*15900*/  @!P4 IMAD.IADD R16, R16, 0x1, -R29 ;  /* 0x000000011010c824 */ /* 0x000fc600078e0a1d */
[----:B------:R-:W4:Y:S01]  /*15910*/  LDL.LU R25, [R1+0x4b0] ;  /* 0x0004b00001197983 */ /* 0x000f220000300800 */
[----:B------:R-:W-:-:S03]  /*15920*/  @!P6 IMAD.IADD R6, R6, 0x1, -R29 ;  /* 0x000000010606e824 */ /* 0x000fc600078e0a1d */
[----:B0-----:R-:W5:Y:S04]  /*15930*/  LDL.LU R27, [R1+0x4bc] ;  /* 0x0004bc00011b7983 */ /* 0x001f680000300800 */
[----:B------:R0:W-:Y:S01]  /*15940*/  STL [R1+0x510], R7 ;  /* 0x0005100701007387 */ /* 0x0001e20000100800 */
[----:B------:R-:W-:-:S03]  /*15950*/  ISETP.GT.U32.AND P3, PT, R29, R26, PT ;  /* 0x0000001a1d00720c */ /* 0x000fc60003f64070 */
[----:B0-----:R-:W5:Y:S01]  /*15960*/  LDL.LU R7, [R1+0x4c0] ;  /* 0x0004c00001077983 */ /* 0x001f620000300800 */
[C---:B------:R-:W-:Y:S02]  /*15970*/  ISETP.GT.U32.AND P5, PT, R29.reuse, R21, PT ;  /* 0x000000151d00720c */ /* 0x040fe40003fa4070 */
[C---:B------:R-:W-:Y:S01]  /*15980*/  ISETP.GT.U32.AND P4, PT, R29.reuse, R22, PT ;  /* 0x000000161d00720c */ /* 0x040fe20003f84070 */
[----:B------:R-:W-:Y:S01]  /*15990*/  @!P0 IMAD.IADD R4, R4, 0x1, -R29 ;  /* 0x0000000104048824 */ /* 0x000fe200078e0a1d */
[----:B------:R-:W-:-:S05]  /*159a0*/  ISETP.GT.U32.AND P1, PT, R29, R18, PT ;  /* 0x000000121d00720c */ /* 0x000fca0003f24070 */
[--C-:B------:R-:W-:Y:S01]  /*159b0*/  @!P3 IMAD.IADD R26, R26, 0x1, -R29.reuse ;  /* 0x000000011a1ab824 */ /* 0x100fe200078e0a1d */
[C---:B------:R-:W-:Y:S02]  /*159c0*/  ISETP.GT.U32.AND P0, PT, R29.reuse, R23, PT ;  /* 0x000000171d00720c */ /* 0x040fe40003f04070 */
[----:B------:R-:W-:Y:S01]  /*159d0*/  ISETP.GT.U32.AND P2, PT, R29, R20, PT ;  /* 0x000000141d00720c */ /* 0x000fe20003f44070 */
[--C-:B------:R-:W-:Y:S02]  /*159e0*/  @!P5 IMAD.IADD R21, R21, 0x1, -R29.reuse ;  /* 0x000000011515d824 */ /* 0x100fe400078e0a1d */
[--C-:B------:R-:W-:Y:S01]  /*159f0*/  @!P4 IMAD.IADD R22, R22, 0x1, -R29.reuse ;  /* 0x000000011616c824 */ /* 0x100fe200078e0a1d */
[----:B------:R-:W-:Y:S01]  /*15a00*/  STL [R1+0x508], R2 ;  /* 0x0005080201007387 */ /* 0x000fe20000100800 */
[----:B------:R-:W-:-:S06]  /*15a10*/  @!P1 IMAD.IADD R18, R18, 0x1, -R29 ;  /* 0x0000000112129824 */ /* 0x000fcc00078e0a1d */
[--C-:B------:R-:W-:Y:S01]  /*15a20*/  @!P0 IMAD.IADD R23, R23, 0x1, -R29.reuse ;  /* 0x0000000117178824 */ /* 0x100fe200078e0a1d */
[----:B------:R-:W-:Y:S01]  /*15a30*/  STL [R1+0x504], R15 ;  /* 0x0005040f01007387 */ /* 0x000fe20000100800 */
[----:B------:R-:W-:-:S03]  /*15a40*/  @!P2 IMAD.IADD R20, R20, 0x1, -R29 ;  /* 0x000000011414a824 */ /* 0x000fc600078e0a1d */
[----:B------:R-:W-:Y:S04]  /*15a50*/  STL [R1+0x4ec], R16 ;  /* 0x0004ec1001007387 */ /* 0x000fe80000100800 */
        /* <DEDUP_REMOVED lines=9> */
[----:B---3--:R-:W-:-:S02]  /*15af0*/  ISETP.GT.U32.AND P6, PT, R29, R14, PT ;  /* 0x0000000e1d00720c */ /* 0x008fc40003fc4070 */
[C---:B--2---:R-:W-:Y:S02]  /*15b00*/  ISETP.GT.U32.AND P3, PT, R29.reuse, R17, PT ;  /* 0x000000111d00720c */ /* 0x044fe40003f64070 */
[C---:B------:R-:W-:Y:S02]  /*15b10*/  ISETP.GT.U32.AND P5, PT, R29.reuse, R3, PT ;  /* 0x000000031d00720c */ /* 0x040fe40003fa4070 */
[----:B------:R-:W-:-:S07]  /*15b20*/  ISETP.GT.U32.AND P4, PT, R29, R19, PT ;  /* 0x000000131d00720c */ /* 0x000fce0003f84070 */
[--C-:B------:R-:W-:Y:S01]  /*15b30*/  @!P6 IMAD.IADD R14, R14, 0x1, -R29.reuse ;  /* 0x000000010e0ee824 */ /* 0x100fe200078e0a1d */
[----:B------:R-:W-:Y:S01]  /*15b40*/  ISETP.GT.U32.AND P6, PT, R29, R26, PT ;  /* 0x0000001a1d00720c */ /* 0x000fe20003fc4070 */
[--C-:B------:R-:W-:Y:S01]  /*15b50*/  @!P3 IMAD.IADD R17, R17, 0x1, -R29.reuse ;  /* 0x000000011111b824 */ /* 0x100fe200078e0a1d */
[----:B------:R-:W-:Y:S01]  /*15b60*/  ISETP.GT.U32.AND P3, PT, R29, R21, PT ;  /* 0x000000151d00720c */ /* 0x000fe20003f64070 */
[--C-:B------:R-:W-:Y:S01]  /*15b70*/  @!P5 IMAD.IADD R3, R3, 0x1, -R29.reuse ;  /* 0x000000010303d824 */ /* 0x100fe200078e0a1d */
[----:B------:R-:W-:Y:S01]  /*15b80*/  ISETP.GT.U32.AND P5, PT, R29, R22, PT ;  /* 0x000000161d00720c */ /* 0x000fe20003fa4070 */
        /* <DEDUP_REMOVED lines=22> */
[----:B------:R-:W-:Y:S01]  /*15cf0*/  @!P0 IMAD.IADD R25, R25, 0x1, -R29 ;  /* 0x0000000119198824 */ /* 0x000fe200078e0a1d */
[C---:B------:R-:W-:Y:S02]  /*15d00*/  ISETP.GT.U32.AND P3, PT, R29.reuse, R17, PT ;  /* 0x000000111d00720c */ /* 0x040fe40003f64070 */
        /* <DEDUP_REMOVED lines=9> */
[--C-:B------:R-:W-:Y:S02]  /*15da0*/  @!P3 IMAD.IADD R17, R17, 0x1, -R29.reuse ;  /* 0x000000011111b824 */ /* 0x100fe400078e0a1d */
[----:B------:R-:W-:-:S04]  /*15db0*/  @!P5 IMAD.IADD R3, R3, 0x1, -R29 ;  /* 0x000000010303d824 */ /* 0x000fc800078e0a1d */
[--C-:B------:R-:W-:Y:S02]  /*15dc0*/  @!P2 IMAD.IADD R14, R14, 0x1, -R29.reuse ;  /* 0x000000010e0ea824 */ /* 0x100fe400078e0a1d */
[--C-:B------:R-:W-:Y:S01]  /*15dd0*/  @!P1 IMAD.IADD R5, R5, 0x1, -R29.reuse ;  /* 0x0000000105059824 */ /* 0x100fe200078e0a1d */
[----:B------:R0:W-:Y:S04]  /*15de0*/  STL [R1+0x4dc], R24 ;  /* 0x0004dc1801007387 */ /* 0x0001e80000100800 */
[----:B------:R-:W4:Y:S01]  /*15df0*/  LDL.LU R23, [R1+0x490] ;  /* 0x0004900001177983 */ /* 0x000f220000300800 */
[----:B------:R-:W-:-:S03]  /*15e00*/  @!P6 IMAD.IADD R7, R7, 0x1, -R29 ;  /* 0x000000010707e824 */ /* 0x000fc600078e0a1d */
[----:B0-----:R-:W5:Y:S01]  /*15e10*/  LDL.LU R24, [R1+0x48c] ;  /* 0x00048c0001187983 */ /* 0x001f620000300800 */
[C---:B------:R-:W-:Y:S02]  /*15e20*/  ISETP.GT.U32.AND P2, PT, R29.reuse, R6, PT ;  /* 0x000000061d00720c */ /* 0x040fe40003f44070 */
[C---:B------:R-:W-:Y:S01]  /*15e30*/  ISETP.GT.U32.AND P3, PT, R29.reuse, R2, PT ;  /* 0x000000021d00720c */ /* 0x040fe20003f64070 */
[----:B------:R0:W-:Y:S01]  /*15e40*/  STL [R1+0x4c4], R5 ;  /* 0x0004c40501007387 */ /* 0x0001e20000100800 */
[----:B------:R-:W-:Y:S01]  /*15e50*/  ISETP.GT.U32.AND P5, PT, R29, R4, PT ;  /* 0x000000041d00720c */ /* 0x000fe20003fa4070 */
[--C-:B------:R-:W-:Y:S02]  /*15e60*/  @!P4 IMAD.IADD R19, R19, 0x1, -R29.reuse ;  /* 0x000000011313c824 */ /* 0x100fe400078e0a1d */
[----:B0-----:R-:W5:Y:S06]  /*15e70*/  LDL.LU R5, [R1+0x474] ;  /* 0x0004740001057983 */ /* 0x001f6c0000300800 */
[--C-:B------:R-:W-:Y:S01]  /*15e80*/  @!P2 IMAD.IADD R6, R6, 0x1, -R29.reuse ;  /* 0x000000010606a824 */ /* 0x100fe200078e0a1d */
[C---:B------:R-:W-:Y:S01]  /*15e90*/  ISETP.GT.U32.AND P0, PT, R29.reuse, R25, PT ;  /* 0x000000191d00720c */ /* 0x040fe20003f04070 */
[----:B------:R-:W-:Y:S01]  /*15ea0*/  @!P3 IMAD.IADD R2, R2, 0x1, -R29 ;  /* 0x000000010202b824 */ /* 0x000fe200078e0a1d */
[----:B------:R-:W-:-:S02]  /*15eb0*/  ISETP.GT.U32.AND P4, PT, R29, R18, PT ;  /* 0x000000121d00720c */ /* 0x000fc40003f84070 */
        /* <DEDUP_REMOVED lines=9> */
[----:B------:R-:W-:-:S03]  /*15f50*/  @!P1 IMAD.IADD R27, R27, 0x1, -R29 ;  /* 0x000000011b1b9824 */ /* 0x000fc600078e0a1d */
[----:B------:R-:W-:Y:S01]  /*15f60*/  STL [R1+0x4c8], R19 ;  /* 0x0004c81301007387 */ /* 0x000fe20000100800 */
[----:B------:R-:W-:-:S03]  /*15f70*/  IMAD.MOV R0, RZ, RZ, -R0 ;  /* 0x000000ffff007224 */ /* 0x000fc600078e0a00 */
[----:B------:R-:W-:Y:S04]  /*15f80*/  STL [R1+0x4b0], R25 ;  /* 0x0004b01901007387 */ /* 0x000fe80000100800 */
[----:B------:R0:W-:Y:S01]  /*15f90*/  STL [R1+0x4c0], R7 ;  /* 0x0004c00701007387 */ /* 0x0001e20000100800 */
[----:B------:R-:W-:-:S03]  /*15fa0*/  IMAD R8, R29, R0, R8 ;  /* 0x000000001d087224 */ /* 0x000fc600078e0208 */
[----:B------:R-:W-:Y:S04]  /*15fb0*/  STL [R1+0x4bc], R27 ;  /* 0x0004bc1b01007387 */ /* 0x000fe80000100800 */
[----:B0-----:R-:W5:Y:S04]  /*15fc0*/  LDL R7, [R1+0x1fe4] ;  /* 0x001fe40001077983 */ /* 0x001f680000100800 */
[----:B------:R-:W5:Y:S04]  /*15fd0*/  LDL.LU R25, [R1+0x480] ;  /* 0x0004800001197983 */ /* 0x000f680000300800 */
        /* <DEDUP_REMOVED lines=33> */
[--C-:B------:R-:W-:Y:S02]  /*161f0*/  @!P1 IMAD.IADD R26, R26, 0x1, -R29.reuse ;  /* 0x000000011a1a9824 */ /* 0x100fe400078e0a1d */
[--C-:B------:R-:W-:Y:S01]  /*16200*/  @!P0 IMAD.IADD R20, R20, 0x1, -R29.reuse ;  /* 0x0000000114148824 */ /* 0x100fe200078e0a1d */
[C---:B-----5:R-:W-:Y:S02]  /*16210*/  ISETP.GT.U32.AND P0, PT, R29.reuse, R24, PT ;  /* 0x000000181d00720c */ /* 0x060fe40003f04070 */
[----:B------:R-:W-:Y:S01]  /*16220*/  ISETP.GT.U32.AND P1, PT, R29, R5, PT ;  /* 0x000000051d00720c */ /* 0x000fe20003f24070 */
[----:B------:R-:W-:Y:S01]  /*16230*/  @!P4 IMAD.IADD R23, R23, 0x1, -R29 ;  /* 0x000000011717c824 */ /* 0x000fe200078e0a1d */
[C---:B------:R-:W-:Y:S02]  /*16240*/  ISETP.GT.U32.AND P4, PT, R29.reuse, R20, PT ;  /* 0x000000141d00720c */ /* 0x040fe40003f84070 */
[----:B------:R-:W-:-:S07]  /*16250*/  ISETP.GT.U32.AND P2, PT, R29, R16, PT ;  /* 0x000000101d00720c */ /* 0x000fce0003f44070 */
[--C-:B------:R-:W-:Y:S02]  /*16260*/  @!P0 IMAD.IADD R24, R24, 0x1, -R29.reuse ;  /* 0x0000000118188824 */ /* 0x100fe400078e0a1d */
[--C-:B------:R-:W-:Y:S01]  /*16270*/  @!P1 IMAD.IADD R5, R5, 0x1, -R29.reuse ;  /* 0x0000000105059824 */ /* 0x100fe200078e0a1d */
[C---:B------:R-:W-:Y:S02]  /*16280*/  ISETP.GT.U32.AND P1, PT, R29.reuse, R15, PT ;  /* 0x0000000f1d00720c */ /* 0x040fe40003f24070 */
[C---:B------:R-:W-:Y:S02]  /*16290*/  ISETP.GT.U32.AND P0, PT, R29.reuse, R26, PT ;  /* 0x0000001a1d00720c */ /* 0x040fe40003f04070 */
[C---:B------:R-:W-:Y:S01]  /*162a0*/  ISETP.GT.U32.AND P3, PT, R29.reuse, R21, PT ;  /* 0x000000151d00720c */ /* 0x040fe20003f64070 */
[--C-:B------:R-:W-:Y:S01]  /*162b0*/  @!P4 IMAD.IADD R20, R20, 0x1, -R29.reuse ;  /* 0x000000011414c824 */ /* 0x100fe200078e0a1d */
[C---:B------:R-:W-:Y:S01]  /*162c0*/  ISETP.GT.U32.AND P6, PT, R29.reuse, R5, PT ;  /* 0x000000051d00720c */ /* 0x040fe20003fc4070 */
[----:B------:R-:W-:Y:S01]  /*162d0*/  @!P2 IMAD.IADD R16, R16, 0x1, -R29 ;  /* 0x000000011010a824 */ /* 0x000fe200078e0a1d */
[----:B------:R-:W-:-:S02]  /*162e0*/  ISETP.GT.U32.AND P5, PT, R29, R22, PT ;  /* 0x000000161d00720c */ /* 0x000fc40003fa4070 */
[----:B------:R0:W-:Y:S03]  /*162f0*/  STL [R1+0x4ac], R20 ;  /* 0x0004ac1401007387 */ /* 0x0001e60000100800 */
[--C-:B------:R-:W-:Y:S01]  /*16300*/  @!P1 IMAD.IADD R15, R15, 0x1, -R29.reuse ;  /* 0x000000010f0f9824 */ /* 0x100fe200078e0a1d */
[----:B------:R-:W4:Y:S01]  /*16310*/  LDL.LU R18, [R1+0x458] ;  /* 0x0004580001127983 */ /* 0x000f220000300800 */
[--C-:B------:R-:W-:Y:S02]  /*16320*/  @!P0 IMAD.IADD R26, R26, 0x1, -R29.reuse ;  /* 0x000000011a1a8824 */ /* 0x100fe400078e0a1d */
[----:B------:R-:W-:Y:S01]  /*16330*/  @!P3 IMAD.IADD R21, R21, 0x1, -R29 ;  /* 0x000000011515b824 */ /* 0x000fe200078e0a1d */
[----:B0-----:R-:W5:Y:S04]  /*16340*/  LDL.LU R20, [R1+0x45c] ;  /* 0x00045c0001147983 */ /* 0x001f680000300800 */
[----:B------:R0:W-:Y:S01]  /*16350*/  STL [R1+0x4a4], R26 ;  /* 0x0004a41a01007387 */ /* 0x0001e20000100800 */
[----:B------:R-:W-:-:S03]  /*16360*/  ISETP.GT.U32.AND P1, PT, R29, R25, PT ;  /* 0x000000191d00720c */ /* 0x000fc60003f24070 */
[----:B0-----:R-:W5:Y:S01]  /*16370*/  LDL.LU R26, [R1+0x454] ;  /* 0x00045400011a7983 */ /* 0x001f620000300800 */
[----:B------:R-:W-:Y:S01]  /*16380*/  ISETP.GT.U32.AND P2, PT, R29, R17, PT ;  /* 0x000000111d00720c */ /* 0x000fe20003f44070 */
[----:B------:R-:W-:Y:S01]  /*16390*/  @!P6 IMAD.IADD R5, R5, 0x1, -R29 ;  /* 0x000000010505e824 */ /* 0x000fe200078e0a1d */
[C---:B------:R-:W-:Y:S02]  /*163a0*/  ISETP.GT.U32.AND P3, PT, R29.reuse, R3, PT ;  /* 0x000000031d00720c */ /* 0x040fe40003f64070 */
[----:B------:R-:W-:-:S05]  /*163b0*/  ISETP.GT.U32.AND P4, PT, R29, R23, PT ;  /* 0x000000171d00720c */ /* 0x000fca0003f84070 */
[----:B------:R-:W-:Y:S01]  /*163c0*/  @!P1 IMAD.IADD R25, R25, 0x1, -R29 ;  /* 0x0000000119199824 */ /* 0x000fe200078e0a1d */
[----:B------:R-:W-:-:S03]  /*163d0*/  ISETP.GT.U32.AND P0, PT, R29, R24, PT ;  /* 0x000000181d00720c */ /* 0x000fc60003f04070 */
[--C-:B------:R-:W-:Y:S02]  /*163e0*/  @!P2 IMAD.IADD R17, R17, 0x1, -R29.reuse ;  /* 0x000000011111a824 */ /* 0x100fe400078e0a1d */
[--C-:B------:R-:W-:Y:S01]  /*163f0*/  @!P5 IMAD.IADD R22, R22, 0x1, -R29.reuse ;  /* 0x000000011616d824 */ /* 0x100fe200078e0a1d */
[----:B------:R-:W-:Y:S01]  /*16400*/  ISETP.GT.U32.AND P5, PT, R29, R19, PT ;  /* 0x000000131d00720c */ /* 0x000fe20003fa4070 */
[--C-:B------:R-:W-:Y:S01]  /*16410*/  @!P3 IMAD.IADD R3, R3, 0x1, -R29.reuse ;  /* 0x000000010303b824 */ /* 0x100fe200078e0a1d */
[----:B------:R-:W-:Y:S01]  /*16420*/  STL [R1+0x4a0], R15 ;  /* 0x0004a00f01007387 */ /* 0x000fe20000100800 */
[----:B------:R-:W-:-:S03]  /*16430*/  @!P4 IMAD.IADD R23, R23, 0x1, -R29 ;  /* 0x000000011717c824 */ /* 0x000fc600078e0a1d */
[----:B------:R-:W-:Y:S01]  /*16440*/  STL [R1+0x488], R16 ;  /* 0x0004881001007387 */ /* 0x000fe20000100800 */
[----:B------:R-:W-:-:S03]  /*16450*/  @!P0 IMAD.IADD R24, R24, 0x1, -R29 ;  /* 0x0000000118188824 */ /* 0x000fc600078e0a1d */
[----:B------:R-:W-:Y:S03]  /*16460*/  STL [R1+0x494], R21 ;  /* 0x0004941501007387 */ /* 0x000fe60000100800 */
[----:B------:R-:W-:Y:S01]  /*16470*/  @!P5 IMAD.IADD R19, R19, 0x1, -R29 ;  /* 0x000000011313d824 */ /* 0x000fe200078e0a1d */
[----:B------:R-:W-:Y:S04]  /*16480*/  STL [R1+0x498], R22 ;  /* 0x0004981601007387 */ /* 0x000fe80000100800 */
[----:B------:R0:W-:Y:S04]  /*16490*/  STL [R1+0x490], R23 ;  /* 0x0004901701007387 */ /* 0x0001e80000100800 */
[----:B0-----:R-:W5:Y:S04]  /*164a0*/  LDL.LU R23, [R1+0x450] ;  /* 0x0004500001177983 */ /* 0x001f680000300800 */
[----:B------:R-:W-:Y:S04]  /*164b0*/  STL [R1+0x48c], R24 ;  /* 0x00048c1801007387 */ /* 0x000fe80000100800 */
        /* <DEDUP_REMOVED lines=15> */
[--C-:B------:R-:W-:Y:S01]  /*165b0*/  @!P3 IMAD.IADD R4, R4, 0x1, -R29.reuse ;  /* 0x000000010404b824 */ /* 0x100fe200078e0a1d */
[----:B------:R-:W-:Y:S01]  /*165c0*/  ISETP.GT.U32.AND P3, PT, R29, R19, PT ;  /* 0x000000131d00720c */ /* 0x000fe20003f64070 */
[--C-:B------:R-:W-:Y:S02]  /*165d0*/  @!P6 IMAD.IADD R25, R25, 0x1, -R29.reuse ;  /* 0x000000011919e824 */ /* 0x100fe400078e0a1d */
[----:B------:R-:W-:-:S03]  /*165e0*/  @!P1 IMAD.IADD R17, R17, 0x1, -R29 ;  /* 0x0000000111119824 */ /* 0x000fc600078e0a1d */
[----:B------:R0:W-:Y:S01]  /*165f0*/  STL [R1+0x480], R25 ;  /* 0x0004801901007387 */ /* 0x0001e20000100800 */
[----:B------:R-:W-:-:S03]  /*16600*/  @!P2 IMAD.IADD R3, R3, 0x1, -R29 ;  /* 0x000000010303a824 */ /* 0x000fc600078e0a1d */
[----:B0-----:R-:W2:Y:S04]  /*16610*/  LDL.LU R25, [R1+0x43c] ;  /* 0x00043c0001197983 */ /* 0x001ea80000300800 */
[----:B------:R-:W3:Y:S01]  /*16620*/  LDL.LU R15, [R1+0x424] ;  /* 0x00042400010f7983 */ /* 0x000ee20000300800 */
[----:B------:R-:W-:-:S03]  /*16630*/  @!P3 IMAD.IADD R19, R19, 0x1, -R29 ;  /* 0x000000011313b824 */ /* 0x000fc600078e0a1d */
[----:B------:R0:W-:Y:S04]  /*16640*/  STL [R1+0x484], R17 ;  /* 0x0004841101007387 */ /* 0x0001e80000100800 */
        /* <DEDUP_REMOVED lines=19> */
[C---:B------:R-:W-:Y:S01]  /*16780*/  ISETP.GT.U32.AND P2, PT, R29.reuse, R2, PT ;  /* 0x000000021d00720c */ /* 0x040fe20003f44070 */
[--C-:B------:R-:W-:Y:S01]  /*16790*/  @!P5 IMAD.IADD R6, R6, 0x1, -R29.reuse ;  /* 0x000000010606d824 */ /* 0x100fe200078e0a1d */
[C---:B------:R-:W-:Y:S01]  /*167a0*/  ISETP.GT.U32.AND P6, PT, R29.reuse, R26, PT ;  /* 0x0000001a1d00720c */ /* 0x040fe20003fc4070 */
[----:B------:R-:W-:Y:S01]  /*167b0*/  @!P1 IMAD.IADD R14, R14, 0x1, -R29 ;  /* 0x000000010e0e9824 */ /* 0x000fe200078e0a1d */
[----:B------:R-:W-:-:S05]  /*167c0*/  ISETP.GT.U32.AND P3, PT, R29, R4, PT ;  /* 0x000000041d00720c */ /* 0x000fca0003f64070 */
[--C-:B------:R-:W-:Y:S02]  /*167d0*/  @!P0 IMAD.IADD R13, R13, 0x1, -R29.reuse ;  /* 0x000000010d0d8824 */ /* 0x100fe400078e0a1d */
[--C-:B------:R-:W-:Y:S01]  /*167e0*/  @!P4 IMAD.IADD R27, R27, 0x1, -R29.reuse ;  /* 0x000000011b1bc824 */ /* 0x100fe200078e0a1d */
[----:B------:R0:W-:Y:S01]  /*167f0*/  STL [R1+0x460], R6 ;  /* 0x0004600601007387 */ /* 0x0001e20000100800 */
[--C-:B------:R-:W-:Y:S01]  /*16800*/  @!P2 IMAD.IADD R2, R2, 0x1, -R29.reuse ;  /* 0x000000010202a824 */ /* 0x100fe200078e0a1d */
[C---:B------:R-:W-:Y:S02]  /*16810*/  ISETP.GT.U32.AND P0, PT, R29.reuse, R23, PT ;  /* 0x000000171d00720c */ /* 0x040fe40003f04070 */
[----:B0-----:R-:W4:Y:S04]  /*16820*/  LDL.LU R6, [R1+0x428] ;  /* 0x0004280001067983 */ /* 0x001f280000300800 */
[----:B------:R-:W5:Y:S04]  /*16830*/  LDL.LU R19, [R1+0x410] ;  /* 0x0004100001137983 */ /* 0x000f680000300800 */
[----:B------:R0:W-:Y:S01]  /*16840*/  STL [R1+0x46c], R27 ;  /* 0x00046c1b01007387 */ /* 0x0001e20000100800 */
[----:B------:R-:W-:Y:S01]  /*16850*/  @!P6 IMAD.IADD R26, R26, 0x1, -R29 ;  /* 0x000000011a1ae824 */ /* 0x000fe200078e0a1d */
[----:B------:R-:W-:-:S02]  /*16860*/  ISETP.GT.U32.AND P1, PT, R29, R5, PT ;  /* 0x000000051d00720c */ /* 0x000fc40003f24070 */
[----:B0-----:R-:W4:Y:S01]  /*16870*/  LDL.LU R27, [R1+0x41c] ;  /* 0x00041c00011b7983 */ /* 0x001f220000300800 */
[----:B------:R-:W-:Y:S01]  /*16880*/  ISETP.GT.U32.AND P2, PT, R29, R21, PT ;  /* 0x000000151d00720c */ /* 0x000fe20003f44070 */
[--C-:B------:R-:W-:Y:S01]  /*16890*/  @!P0 IMAD.IADD R23, R23, 0x1, -R29.reuse ;  /* 0x0000000117178824 */ /* 0x100fe200078e0a1d */
[C---:B------:R-:W-:Y:S01]  /*168a0*/  ISETP.GT.U32.AND P5, PT, R29.reuse, R18, PT ;  /* 0x000000121d00720c */ /* 0x040fe20003fa4070 */
[----:B------:R-:W-:Y:S01]  /*168b0*/  @!P3 IMAD.IADD R4, R4, 0x1, -R29 ;  /* 0x000000010404b824 */ /* 0x000fe200078e0a1d */
[C---:B------:R-:W-:Y:S02]  /*168c0*/  ISETP.GT.U32.AND P4, PT, R29.reuse, R20, PT ;  /* 0x000000141d00720c */ /* 0x040fe40003f84070 */
[----:B------:R-:W-:-:S04]  /*168d0*/  ISETP.GT.U32.AND P3, PT, R29, R22, PT ;  /* 0x000000161d00720c */ /* 0x000fc80003f64070 */
[----:B------:R-:W-:-:S03]  /*168e0*/  @!P1 IMAD.IADD R5, R5, 0x1, -R29 ;  /* 0x0000000105059824 */ /* 0x000fc600078e0a1d */
[--C-:B------:R-:W-:Y:S01]  /*168f0*/  @!P2 IMAD.IADD R21, R21, 0x1, -R29.reuse ;  /* 0x000000011515a824 */ /* 0x100fe200078e0a1d */
[----:B------:R-:W-:Y:S01]  /*16900*/  STL [R1+0x470], R13 ;  /* 0x0004700d01007387 */ /* 0x000fe20000100800 */
[--C-:B------:R-:W-:Y:S02]  /*16910*/  @!P5 IMAD.IADD R18, R18, 0x1, -R29.reuse ;  /* 0x000000011212d824 */ /* 0x100fe400078e0a1d */
        /* <DEDUP_REMOVED lines=43> */
[C---:B------:R-:W-:Y:S01]  /*16bd0*/  ISETP.GT.U32.AND P4, PT, R29.reuse, R27, PT ;  /* 0x0000001b1d00720c */ /* 0x040fe20003f84070 */
[--C-:B------:R-:W-:Y:S01]  /*16be0*/  @!P5 IMAD.IADD R24, R24, 0x1, -R29.reuse ;  /* 0x000000011818d824 */ /* 0x100fe200078e0a1d */
[C---:B-----5:R-:W-:Y:S01]  /*16bf0*/  ISETP.GT.U32.AND P5, PT, R29.reuse, R19, PT ;  /* 0x000000131d00720c */ /* 0x060fe20003fa4070 */
        /* <DEDUP_REMOVED lines=14> */
[----:B------:R-:W-:Y:S01]  /*16ce0*/  @!P5 IMAD.IADD R25, R25, 0x1, -R29 ;  /* 0x000000011919d824 */ /* 0x000fe200078e0a1d */
[----:B------:R0:W-:Y:S01]  /*16cf0*/  STL [R1+0x440], R24 ;  /* 0x0004401801007387 */ /* 0x0001e20000100800 */
[C---:B------:R-:W-:Y:S02]  /*16d00*/  ISETP.GT.U32.AND P4, PT, R29.reuse, R26, PT ;  /* 0x0000001a1d00720c */ /* 0x040fe40003f84070 */
[C---:B------:R-:W-:Y:S01]  /*16d10*/  ISETP.GT.U32.AND P0, PT, R29.reuse, R4, PT ;  /* 0x000000041d00720c */ /* 0x040fe20003f04070 */
[----:B0-----:R-:W4:Y:S01]  /*16d20*/  LDL.LU R24, [R1+0x3f0] ;  /* 0x0003f00001187983 */ /* 0x001f220000300800 */
[----:B------:R-:W-:-:S03]  /*16d30*/  ISETP.GT.U32.AND P1, PT, R29, R18, PT ;  /* 0x000000121d00720c */ /* 0x000fc60003f24070 */
[----:B------:R0:W-:Y:S01]  /*16d40*/  STL [R1+0x43c], R25 ;  /* 0x00043c1901007387 */ /* 0x0001e20000100800 */
[----:B------:R-:W-:Y:S01]  /*16d50*/  IABS R7, R7 ;  /* 0x0000000700077213 */ /* 0x000fe20000000000 */
[--C-:B------:R-:W-:Y:S01]  /*16d60*/  @!P6 IMAD.IADD R27, R27, 0x1, -R29.reuse ;  /* 0x000000011b1be824 */ /* 0x100fe200078e0a1d */
[----:B------:R-:W-:Y:S01]  /*16d70*/  ISETP.GT.U32.AND P3, PT, R29, R6, PT ;  /* 0x000000061d00720c */ /* 0x000fe20003f64070 */
[----:B------:R-:W-:Y:S01]  /*16d80*/  @!P2 IMAD.IADD R3, R3, 0x1, -R29 ;  /* 0x000000010303a824 */ /* 0x000fe200078e0a1d */
[----:B0-----:R-:W5:Y:S01]  /*16d90*/  LDL.LU R25, [R1+0x3ec] ;  /* 0x0003ec0001197983 */ /* 0x001f620000300800 */
[----:B------:R-:W-:Y:S01]  /*16da0*/  IMAD.HI.U32 R0, R28, R7, RZ ;  /* 0x000000071c007227 */ /* 0x000fe200078e00ff */
[----:B------:R-:W-:-:S03]  /*16db0*/  ISETP.GT.U32.AND P2, PT, R29, R20, PT ;  /* 0x000000141d00720c */ /* 0x000fc60003f44070 */
[--C-:B------:R-:W-:Y:S01]  /*16dc0*/  @!P4 IMAD.IADD R26, R26, 0x1, -R29.reuse ;  /* 0x000000011a1ac824 */ /* 0x100fe200078e0a1d */
[C---:B------:R-:W-:Y:S01]  /*16dd0*/  ISETP.GT.U32.AND P5, PT, R29.reuse, R19, PT ;  /* 0x000000131d00720c */ /* 0x040fe20003fa4070 */
[--C-:B------:R-:W-:Y:S02]  /*16de0*/  @!P0 IMAD.IADD R4, R4, 0x1, -R29.reuse ;  /* 0x0000000104048824 */ /* 0x100fe400078e0a1d */
[----:B------:R-:W-:Y:S02]  /*16df0*/  IMAD.MOV R0, RZ, RZ, -R0 ;  /* 0x000000ffff007224 */ /* 0x000fe400078e0a00 */
[----:B------:R-:W-:Y:S02]  /*16e00*/  @!P1 IMAD.IADD R18, R18, 0x1, -R29 ;  /* 0x0000000112129824 */ /* 0x000fe400078e0a1d */
[----:B------:R-:W-:Y:S02]  /*16e10*/  IMAD R7, R29, R0, R7 ;  /* 0x000000001d077224 */ /* 0x000fe400078e0207 */
[----:B------:R-:W-:-:S02]  /*16e20*/  @!P3 IMAD.IADD R6, R6, 0x1, -R29 ;  /* 0x000000010606b824 */ /* 0x000fc400078e0a1d */
[--C-:B------:R-:W-:Y:S01]  /*16e30*/  @!P2 IMAD.IADD R20, R20, 0x1, -R29.reuse ;  /* 0x000000011414a824 */ /* 0x100fe200078e0a1d */
[----:B------:R-:W-:Y:S01]  /*16e40*/  STL [R1+0x2a6c], R7 ;  /* 0x002a6c0701007387 */ /* 0x000fe20000100800 */
[----:B------:R-:W-:-:S03]  /*16e50*/  @!P5 IMAD.IADD R19, R19, 0x1, -R29 ;  /* 0x000000011313d824 */ /* 0x000fc600078e0a1d */
[----:B------:R-:W-:Y:S04]  /*16e60*/  STL [R1+0x424], R15 ;  /* 0x0004240f01007387 */ /* 0x000fe80000100800 */
        /* <DEDUP_REMOVED lines=24> */
[C---:B------:R-:W-:Y:S02]  /*16ff0*/  ISETP.GT.U32.AND P1, PT, R29.reuse, R20, PT ;  /* 0x000000141d00720c */ /* 0x040fe40003f24070 */
[----:B------:R-:W-:Y:S01]  /*17000*/  ISETP.GT.U32.AND P2, PT, R29, R22, PT ;  /* 0x000000161d00720c */ /* 0x000fe20003f44070 */
[--C-:B------:R-:W-:Y:S02]  /*17010*/  @!P6 IMAD.IADD R26, R26, 0x1, -R29.reuse ;  /* 0x000000011a1ae824 */ /* 0x100fe400078e0a1d */
[--C-:B------:R-:W-:Y:S02]  /*17020*/  @!P4 IMAD.IADD R4, R4, 0x1, -R29.reuse ;  /* 0x000000010404c824 */ /* 0x100fe400078e0a1d */
[--C-:B------:R-:W-:Y:S01]  /*17030*/  @!P0 IMAD.IADD R18, R18, 0x1, -R29.reuse ;  /* 0x0000000112128824 */ /* 0x100fe200078e0a1d */
[----:B------:R0:W-:Y:S01]  /*17040*/  STL [R1+0x420], R26 ;  /* 0x0004201a01007387 */ /* 0x0001e20000100800 */
[----:B------:R-:W-:-:S04]  /*17050*/  @!P3 IMAD.IADD R23, R23, 0x1, -R29 ;  /* 0x000000011717b824 */ /* 0x000fc800078e0a1d */
[--C-:B------:R-:W-:Y:S01]  /*17060*/  @!P1 IMAD.IADD R20, R20, 0x1, -R29.reuse ;  /* 0x0000000114149824 */ /* 0x100fe200078e0a1d */
[----:B0-----:R-:W2:Y:S01]  /*17070*/  LDL.LU R26, [R1+0x3c0] ;  /* 0x0003c000011a7983 */ /* 0x001ea20000300800 */
[----:B------:R-:W-:-:S03]  /*17080*/  @!P2 IMAD.IADD R22, R22, 0x1, -R29 ;  /* 0x000000011616a824 */ /* 0x000fc600078e0a1d */
[----:B------:R0:W-:Y:S01]  /*17090*/  STL [R1+0x418], R4 ;  /* 0x0004180401007387 */ /* 0x0001e20000100800 */
[----:B------:R-:W-:-:S03]  /*170a0*/  ISETP.GT.U32.AND P2, PT, R29, R23, PT ;  /* 0x000000171d00720c */ /* 0x000fc60003f44070 */
[----:B------:R-:W3:Y:S04]  /*170b0*/  LDL.LU R12, [R1+0x3cc] ;  /* 0x0003cc00010c7983 */ /* 0x000ee80000300800 */
[----:B------:R1:W-:Y:S04]  /*170c0*/  STL [R1+0x414], R18 ;  /* 0x0004141201007387 */ /* 0x0003e80000100800 */
[----:B------:R-:W2:Y:S04]  /*170d0*/  LDL.LU R17, [R1+0x3d0] ;  /* 0x0003d00001117983 */ /* 0x000ea80000300800 */
[----:B------:R4:W-:Y:S04]  /*170e0*/  STL [R1+0x3fc], R20 ;  /* 0x0003fc1401007387 */ /* 0x0009e80000100800 */
[----:B0-----:R-:W2:Y:S04]  /*170f0*/  LDL.LU R4, [R1+0x3c8] ;  /* 0x0003c80001047983 */ /* 0x001ea80000300800 */
[----:B-1----:R-:W2:Y:S01]  /*17100*/  LDL.LU R18, [R1+0x3c4] ;  /* 0x0003c40001127983 */ /* 0x002ea20000300800 */
[----:B------:R-:W-:-:S05]  /*17110*/  @!P2 IMAD.IADD R23, R23, 0x1, -R29 ;  /* 0x000000011717a824 */ /* 0x000fca00078e0a1d */
[----:B------:R0:W-:Y:S04]  /*17120*/  STL [R1+0x408], R23 ;  /* 0x0004081701007387 */ /* 0x0001e80000100800 */
[----:B----4-:R-:W4:Y:S01]  /*17130*/  LDL.LU R20, [R1+0x3ac] ;  /* 0x0003ac0001147983 */ /* 0x010f220000300800 */
[C---:B------:R-:W-:Y:S02]  /*17140*/  ISETP.GT.U32.AND P5, PT, R29.reuse, R5, PT ;  /* 0x000000051d00720c */ /* 0x040fe40003fa4070 */
[C---:B------:R-:W-:Y:S02]  /*17150*/  ISETP.GT.U32.AND P3, PT, R29.reuse, R24, PT ;  /* 0x000000181d00720c */ /* 0x040fe40003f64070 */
[----:B------:R-:W-:Y:S01]  /*17160*/  ISETP.GT.U32.AND P4, PT, R29, R14, PT ;  /* 0x0000000e1d00720c */ /* 0x000fe20003f84070 */
[----:B0-----:R-:W4:Y:S08]  /*17170*/  LDL.LU R23, [R1+0x3b8] ;  /* 0x0003b80001177983 */ /* 0x001f300000300800 */
[--C-:B------:R-:W-:Y:S01]  /*17180*/  @!P5 IMAD.IADD R5, R5, 0x1, -R29.reuse ;  /* 0x000000010505d824 */ /* 0x100fe200078e0a1d */
[C---:B-----5:R-:W-:Y:S01]  /*17190*/  ISETP.GT.U32.AND P5, PT, R29.reuse, R25, PT ;  /* 0x000000191d00720c */ /* 0x060fe20003fa4070 */
[----:B------:R-:W-:Y:S01]  /*171a0*/  @!P3 IMAD.IADD R24, R24, 0x1, -R29 ;  /* 0x000000011818b824 */ /* 0x000fe200078e0a1d */
[----:B------:R-:W-:-:S02]  /*171b0*/  ISETP.GT.U32.AND P0, PT, R29, R2, PT ;  /* 0x000000021d00720c */ /* 0x000fc40003f04070 */
[----:B------:R-:W-:-:S09]  /*171c0*/  ISETP.GT.U32.AND P3, PT, R29, R5, PT ;  /* 0x000000051d00720c */ /* 0x000fd20003f64070 */
        /* <DEDUP_REMOVED lines=8> */
[----:B------:R0:W-:Y:S01]  /*17250*/  STL [R1+0x40c], R5 ;  /* 0x00040c0501007387 */ /* 0x0001e20000100800 */
[--C-:B------:R-:W-:Y:S02]  /*17260*/  @!P1 IMAD.IADD R21, R21, 0x1, -R29.reuse ;  /* 0x0000000115159824 */ /* 0x100fe400078e0a1d */
[----:B------:R-:W-:Y:S01]  /*17270*/  @!P6 IMAD.IADD R25, R25, 0x1, -R29 ;  /* 0x000000011919e824 */ /* 0x000fe200078e0a1d */
[----:B0-----:R-:W5:Y:S01]  /*17280*/  LDL.LU R5, [R1+0x3bc] ;  /* 0x0003bc0001057983 */ /* 0x001f620000300800 */
[C---:B------:R-:W-:Y:S02]  /*17290*/  ISETP.GT.U32.AND P5, PT, R29.reuse, R27, PT ;  /* 0x0000001b1d00720c */ /* 0x040fe40003fa4070 */
[C---:B------:R-:W-:Y:S02]  /*172a0*/  ISETP.GT.U32.AND P4, PT, R29.reuse, R15, PT ;  /* 0x0000000f1d00720c */ /* 0x040fe40003f84070 */
[----:B------:R-:W-:-:S02]  /*172b0*/  ISETP.GT.U32.AND P0, PT, R29, R16, PT ;  /* 0x000000101d00720c */ /* 0x000fc40003f04070 */
[C---:B------:R-:W-:Y:S02]  /*172c0*/  ISETP.GT.U32.AND P2, PT, R29.reuse, R22, PT ;  /* 0x000000161d00720c */ /* 0x040fe40003f44070 */
        /* <DEDUP_REMOVED lines=9> */
[--C-:B------:R-:W-:Y:S01]  /*17360*/  @!P3 IMAD.IADD R24, R24, 0x1, -R29.reuse ;  /* 0x000000011818b824 */ /* 0x100fe200078e0a1d */
[----:B------:R-:W-:Y:S01]  /*17370*/  ISETP.GT.U32.AND P2, PT, R29, R19, PT ;  /* 0x000000131d00720c */ /* 0x000fe20003f44070 */
[----:B------:R-:W-:Y:S04]  /*17380*/  STL [R1+0x3e8], R2 ;  /* 0x0003e80201007387 */ /* 0x000fe80000100800 */
[----:B------:R-:W-:Y:S04]  /*17390*/  STL [R1+0x3f4], R21 ;  /* 0x0003f41501007387 */ /* 0x000fe80000100800 */
[----:B------:R-:W-:Y:S04]  /*173a0*/  STL [R1+0x3f8], R22 ;  /* 0x0003f81601007387 */ /* 0x000fe80000100800 */
[----:B------:R0:W-:Y:S01]  /*173b0*/  STL [R1+0x3f0], R24 ;  /* 0x0003f01801007387 */ /* 0x0001e20000100800 */
[----:B------:R-:W-:-:S03]  /*173c0*/  @!P2 IMAD.IADD R19, R19, 0x1, -R29 ;  /* 0x000000011313a824 */ /* 0x000fc600078e0a1d */
[----:B0-----:R-:W5:Y:S04]  /*173d0*/  LDL.LU R24, [R1+0x3b4] ;  /* 0x0003b40001187983 */ /* 0x001f680000300800 */
[----:B------:R-:W5:Y:S04]  /*173e0*/  LDL.LU R2, [R1+0x3b0] ;  /* 0x0003b00001027983 */ /* 0x000f680000300800 */
[----:B------:R-:W5:Y:S04]  /*173f0*/  LDL.LU R21, [R1+0x398] ;  /* 0x0003980001157983 */ /* 0x000f680000300800 */
[----:B------:R0:W-:Y:S04]  /*17400*/  STL [R1+0x3ec], R25 ;  /* 0x0003ec1901007387 */ /* 0x0001e80000100800 */
[----:B------:R-:W5:Y:S04]  /*17410*/  LDL.LU R22, [R1+0x3a4] ;  /* 0x0003a40001167983 */ /* 0x000f680000300800 */
[----:B0-----:R-:W5:Y:S01]  /*17420*/  LDL.LU R25, [R1+0x3a8] ;  /* 0x0003a80001197983 */ /* 0x001f620000300800 */
[----:B---3--:R-:W-:-:S02]  /*17430*/  ISETP.GT.U32.AND P6, PT, R29, R12, PT ;  /* 0x0000000c1d00720c */ /* 0x008fc40003fc4070 */
[C---:B--2---:R-:W-:Y:S02]  /*17440*/  ISETP.GT.U32.AND P5, PT, R29.reuse, R17, PT ;  /* 0x000000111d00720c */ /* 0x044fe40003fa4070 */
[C---:B------:R-:W-:Y:S02]  /*17450*/  ISETP.GT.U32.AND P4, PT, R29.reuse, R4, PT ;  /* 0x000000041d00720c */ /* 0x040fe40003f84070 */
[----:B------:R-:W-:-:S07]  /*17460*/  ISETP.GT.U32.AND P0, PT, R29, R18, PT ;  /* 0x000000121d00720c */ /* 0x000fce0003f04070 */
[--C-:B------:R-:W-:Y:S01]  /*17470*/  @!P6 IMAD.IADD R12, R12, 0x1, -R29.reuse ;  /* 0x000000010c0ce824 */ /* 0x100fe200078e0a1d */
[----:B------:R-:W-:Y:S01]  /*17480*/  ISETP.GT.U32.AND P6, PT, R29, R27, PT ;  /* 0x0000001b1d00720c */ /* 0x000fe20003fc4070 */
[--C-:B------:R-:W-:Y:S01]  /*17490*/  @!P5 IMAD.IADD R17, R17, 0x1, -R29.reuse ;  /* 0x000000011111d824 */ /* 0x100fe200078e0a1d */
[C---:B------:R-:W-:Y:S01]  /*174a0*/  ISETP.GT.U32.AND P5, PT, R29.reuse, R15, PT ;  /* 0x0000000f1d00720c */ /* 0x040fe20003fa4070 */
[--C-:B------:R-:W-:Y:S01]  /*174b0*/  @!P4 IMAD.IADD R4, R4, 0x1, -R29.reuse ;  /* 0x000000010404c824 */ /* 0x100fe200078e0a1d */
[C---:B------:R-:W-:Y:S01]  /*174c0*/  ISETP.GT.U32.AND P4, PT, R29.reuse, R16, PT ;  /* 0x000000101d00720c */ /* 0x040fe20003f84070 */
[----:B------:R-:W-:Y:S01]  /*174d0*/  @!P0 IMAD.IADD R18, R18, 0x1, -R29 ;  /* 0x0000000112128824 */ /* 0x000fe200078e0a1d */
[C---:B------:R-:W-:Y:S02]  /*174e0*/  ISETP.GT.U32.AND P0, PT, R29.reuse, R3, PT ;  /* 0x000000031d00720c */ /* 0x040fe40003f04070 */
[----:B----4-:R-:W-:-:S05]  /*174f0*/  ISETP.GT.U32.AND P1, PT, R29, R20, PT ;  /* 0x000000141d00720c */ /* 0x010fca0003f24070 */
        /* <DEDUP_REMOVED lines=9> */
[----:B------:R-:W3:Y:S04]  /*17590*/  LDL.LU R13, [R1+0x39c] ;  /* 0x00039c00010d7983 */ /* 0x000ee80000300800 */
[----:B------:R1:W-:Y:S04]  /*175a0*/  STL [R1+0x3e4], R16 ;  /* 0x0003e41001007387 */ /* 0x0003e80000100800 */
[----:B------:R-:W4:Y:S04]  /*175b0*/  LDL.LU R14, [R1+0x384] ;  /* 0x00038400010e7983 */ /* 0x000f280000300800 */
[----:B------:R1:W-:Y:S04]  /*175c0*/  STL [R1+0x3dc], R3 ;  /* 0x0003dc0301007387 */ /* 0x0003e80000100800 */
[----:B0-----:R-:W2:Y:S04]  /*175d0*/  LDL.LU R15, [R1+0x390] ;  /* 0x00039000010f7983 */ /* 0x001ea80000300800 */
[----:B-1----:R-:W2:Y:S01]  /*175e0*/  LDL.LU R16, [R1+0x394] ;  /* 0x0003940001107983 */ /* 0x002ea20000300800 */
[----:B------:R-:W-:-:S05]  /*175f0*/  @!P1 IMAD.IADD R19, R19, 0x1, -R29 ;  /* 0x0000000113139824 */ /* 0x000fca00078e0a1d */
[----:B------:R0:W-:Y:S04]  /*17600*/  STL [R1+0x3d8], R19 ;  /* 0x0003d81301007387 */ /* 0x0001e80000100800 */
[----:B------:R-:W2:Y:S01]  /*17610*/  LDL.LU R3, [R1+0x38c] ;  /* 0x00038c0001037983 */ /* 0x000ea20000300800 */
[C---:B------:R-:W-:Y:S02]  /*17620*/  ISETP.GT.U32.AND P3, PT, R29.reuse, R26, PT ;  /* 0x0000001a1d00720c */ /* 0x040fe40003f64070 */
[C---:B------:R-:W-:Y:S02]  /*17630*/  ISETP.GT.U32.AND P2, PT, R29.reuse, R23, PT ;  /* 0x000000171d00720c */ /* 0x040fe40003f44070 */
[C---:B------:R-:W-:Y:S01]  /*17640*/  ISETP.GT.U32.AND P5, PT, R29.reuse, R17, PT ;  /* 0x000000111d00720c */ /* 0x040fe20003fa4070 */
[----:B0-----:R-:W2:Y:S08]  /*17650*/  LDL.LU R19, [R1+0x388] ;  /* 0x0003880001137983 */ /* 0x001eb00000300800 */
[--C-:B------:R-:W-:Y:S01]  /*17660*/  @!P3 IMAD.IADD R26, R26, 0x1, -R29.reuse ;  /* 0x000000011a1ab824 */ /* 0x100fe200078e0a1d */
[----:B-----5:R-:W-:Y:S01]  /*17670*/  ISETP.GT.U32.AND P3, PT, R29, R5, PT ;  /* 0x000000051d00720c */ /* 0x020fe20003f64070 */
[----:B------:R-:W-:-:S03]  /*17680*/  @!P2 IMAD.IADD R23, R23, 0x1, -R29 ;  /* 0x000000011717a824 */ /* 0x000fc600078e0a1d */
[C---:B------:R-:W-:Y:S02]  /*17690*/  ISETP.GT.U32.AND P2, PT, R29.reuse, R26, PT ;  /* 0x0000001a1d00720c */ /* 0x040fe40003f44070 */
[----:B------:R-:W-:-:S07]  /*176a0*/  ISETP.GT.U32.AND P4, PT, R29, R4, PT ;  /* 0x000000041d00720c */ /* 0x000fce0003f84070 */
[--C-:B------:R-:W-:Y:S01]  /*176b0*/  @!P3 IMAD.IADD R5, R5, 0x1, -R29.reuse ;  /* 0x000000010505b824 */ /* 0x100fe200078e0a1d */
[----:B------:R-:W-:Y:S01]  /*176c0*/  ISETP.GT.U32.AND P3, PT, R29, R12, PT ;  /* 0x0000000c1d00720c */ /* 0x000fe20003f64070 */
[----:B------:R-:W-:-:S03]  /*176d0*/  @!P5 IMAD.IADD R17, R17, 0x1, -R29 ;  /* 0x000000011111d824 */ /* 0x000fc600078e0a1d */
[C---:B------:R-:W-:Y:S01]  /*176e0*/  ISETP.GT.U32.AND P6, PT, R29.reuse, R5, PT ;  /* 0x000000051d00720c */ /* 0x040fe20003fc4070 */
[--C-:B------:R-:W-:Y:S01]  /*176f0*/  @!P2 IMAD.IADD R26, R26, 0x1, -R29.reuse ;  /* 0x000000011a1aa824 */ /* 0x100fe200078e0a1d */
[----:B------:R-:W-:Y:S01]  /*17700*/  ISETP.GT.U32.AND P0, PT, R29, R18, PT ;  /* 0x000000121d00720c */ /* 0x000fe20003f04070 */
[----:B------:R-:W-:-:S06]  /*17710*/  @!P4 IMAD.IADD R4, R4, 0x1, -R29 ;  /* 0x000000010404c824 */ /* 0x000fcc00078e0a1d */
[--C-:B------:R-:W-:Y:S01]  /*17720*/  @!P3 IMAD.IADD R12, R12, 0x1, -R29.reuse ;  /* 0x000000010c0cb824 */ /* 0x100fe200078e0a1d */
[----:B------:R0:W-:Y:S01]  /*17730*/  STL [R1+0x3c0], R26 ;  /* 0x0003c01a01007387 */ /* 0x0001e20000100800 */
[----:B------:R-:W-:Y:S02]  /*17740*/  ISETP.GT.U32.AND P1, PT, R29, R20, PT ;  /* 0x000000141d00720c */ /* 0x000fe40003f24070 */
[--C-:B------:R-:W-:Y:S01]  /*17750*/  @!P6 IMAD.IADD R5, R5, 0x1, -R29.reuse ;  /* 0x000000010505e824 */ /* 0x100fe200078e0a1d */
[----:B0-----:R-:W5:Y:S01]  /*17760*/  LDL.LU R26, [R1+0x370] ;  /* 0x00037000011a7983 */ /* 0x001f620000300800 */
[C---:B------:R-:W-:Y:S02]  /*17770*/  ISETP.GT.U32.AND P3, PT, R29.reuse, R24, PT ;  /* 0x000000181d00720c */ /* 0x040fe40003f64070 */
[C---:B------:R-:W-:Y:S02]  /*17780*/  ISETP.GT.U32.AND P5, PT, R29.reuse, R2, PT ;  /* 0x000000021d00720c */ /* 0x040fe40003fa4070 */
[C---:B------:R-:W-:Y:S01]  /*17790*/  ISETP.GT.U32.AND P4, PT, R29.reuse, R21, PT ;  /* 0x000000151d00720c */ /* 0x040fe20003f84070 */
[----:B------:R-:W-:Y:S01]  /*177a0*/  @!P0 IMAD.IADD R18, R18, 0x1, -R29 ;  /* 0x0000000112128824 */ /* 0x000fe200078e0a1d */
[----:B------:R-:W-:-:S07]  /*177b0*/  ISETP.GT.U32.AND P2, PT, R29, R23, PT ;  /* 0x000000171d00720c */ /* 0x000fce0003f44070 */
[--C-:B------:R-:W-:Y:S01]  /*177c0*/  @!P3 IMAD.IADD R24, R24, 0x1, -R29.reuse ;  /* 0x000000011818b824 */ /* 0x100fe200078e0a1d */
[----:B------:R-:W-:Y:S01]  /*177d0*/  ISETP.GT.U32.AND P0, PT, R29, R22, PT ;  /* 0x000000161d00720c */ /* 0x000fe20003f04070 */
[--C-:B------:R-:W-:Y:S02]  /*177e0*/  @!P5 IMAD.IADD R2, R2, 0x1, -R29.reuse ;  /* 0x000000010202d824 */ /* 0x100fe400078e0a1d */
[--C-:B------:R-:W-:Y:S01]  /*177f0*/  @!P4 IMAD.IADD R21, R21, 0x1, -R29.reuse ;  /* 0x000000011515c824 */ /* 0x100fe200078e0a1d */
[----:B------:R-:W-:Y:S01]  /*17800*/  STL [R1+0x3cc], R12 ;  /* 0x0003cc0c01007387 */ /* 0x000fe20000100800 */
[--C-:B------:R-:W-:Y:S01]  /*17810*/  @!P1 IMAD.IADD R20, R20, 0x1, -R29.reuse ;  /* 0x0000000114149824 */ /* 0x100fe200078e0a1d */
[----:B------:R-:W-:Y:S01]  /*17820*/  ISETP.GT.U32.AND P1, PT, R29, R25, PT ;  /* 0x000000191d00720c */ /* 0x000fe20003f24070 */
[--C-:B------:R-:W-:Y:S01]  /*17830*/  @!P2 IMAD.IADD R23, R23, 0x1, -R29.reuse ;  /* 0x000000011717a824 */ /* 0x100fe200078e0a1d */
[----:B------:R-:W-:Y:S05]  /*17840*/  STL [R1+0x3d0], R17 ;  /* 0x0003d01101007387 */ /* 0x000fea0000100800 */
[--C-:B------:R-:W-:Y:S01]  /*17850*/  @!P0 IMAD.IADD R22, R22, 0x1, -R29.reuse ;  /* 0x0000000116168824 */ /* 0x100fe200078e0a1d */
[----:B------:R-:W-:Y:S04]  /*17860*/  STL [R1+0x3c8], R4 ;  /* 0x0003c80401007387 */ /* 0x000fe80000100800 */
[----:B------:R-:W-:Y:S04]  /*17870*/  STL [R1+0x3c4], R18 ;  /* 0x0003c41201007387 */ /* 0x000fe80000100800 */
[----:B------:R-:W-:Y:S04]  /*17880*/  STL [R1+0x3ac], R20 ;  /* 0x0003ac1401007387 */ /* 0x000fe80000100800 */
[----:B------:R0:W-:Y:S04]  /*17890*/  STL [R1+0x3bc], R5 ;  /* 0x0003bc0501007387 */ /* 0x0001e80000100800 */
[----:B------:R1:W-:Y:S04]  /*178a0*/  STL [R1+0x3b8], R23 ;  /* 0x0003b81701007387 */ /* 0x0003e80000100800 */
[----:B0-----:R-:W5:Y:S04]  /*178b0*/  LDL R5, [R1+0x1fdc] ;  /* 0x001fdc0001057983 */ /* 0x001f680000100800 */
[----:B-1----:R-:W5:Y:S01]  /*178c0*/  LDL.LU R23, [R1+0x37c] ;  /* 0x00037c0001177983 */ /* 0x002f620000300800 */
[----:B------:R-:W-:-:S03]  /*178d0*/  @!P1 IMAD.IADD R25, R25, 0x1, -R29 ;  /* 0x0000000119199824 */ /* 0x000fc600078e0a1d */
[----:B------:R-:W5:Y:S04]  /*178e0*/  LDL.LU R17, [R1+0x380] ;  /* 0x0003800001117983 */ /* 0x000f680000300800 */
[----:B------:R-:W5:Y:S04]  /*178f0*/  LDL.LU R4, [R1+0x378] ;  /* 0x0003780001047983 */ /* 0x000f680000300800 */
[----:B------:R-:W5:Y:S04]  /*17900*/  LDL.LU R18, [R1+0x374] ;  /* 0x0003740001127983 */ /* 0x000f680000300800 */
[----:B------:R-:W5:Y:S01]  /*17910*/  LDL.LU R20, [R1+0x35c] ;  /* 0x00035c0001147983 */ /* 0x000f620000300800 */
[----:B---3--:R-:W-:-:S02]  /*17920*/  ISETP.GT.U32.AND P6, PT, R29, R13, PT ;  /* 0x0000000d1d00720c */ /* 0x008fc40003fc4070 */
[C---:B----4-:R-:W-:Y:S02]  /*17930*/  ISETP.GT.U32.AND P3, PT, R29.reuse, R14, PT ;  /* 0x0000000e1d00720c */ /* 0x050fe40003f64070 */
[C---:B--2---:R-:W-:Y:S02]  /*17940*/  ISETP.GT.U32.AND P5, PT, R29.reuse, R15, PT ;  /* 0x0000000f1d00720c */ /* 0x044fe40003fa4070 */
[----:B------:R-:W-:-:S07]  /*17950*/  ISETP.GT.U32.AND P4, PT, R29, R16, PT ;  /* 0x000000101d00720c */ /* 0x000fce0003f84070 */
[--C-:B------:R-:W-:Y:S01]  /*17960*/  @!P6 IMAD.IADD R13, R13, 0x1, -R29.reuse ;  /* 0x000000010d0de824 */ /* 0x100fe200078e0a1d */
[C---:B------:R-:W-:Y:S01]  /*17970*/  ISETP.GT.U32.AND P6, PT, R29.reuse, R24, PT ;  /* 0x000000181d00720c */ /* 0x040fe20003fc4070 */
[--C-:B------:R-:W-:Y:S01]  /*17980*/  @!P3 IMAD.IADD R14, R14, 0x1, -R29.reuse ;  /* 0x000000010e0eb824 */ /* 0x100fe200078e0a1d */
[----:B------:R-:W-:Y:S01]  /*17990*/  ISETP.GT.U32.AND P3, PT, R29, R2, PT ;  /* 0x000000021d00720c */ /* 0x000fe20003f64070 */
[--C-:B------:R-:W-:Y:S01]  /*179a0*/  @!P5 IMAD.IADD R15, R15, 0x1, -R29.reuse ;  /* 0x000000010f0fd824 */ /* 0x100fe200078e0a1d */
[C---:B------:R-:W-:Y:S02]  /*179b0*/  ISETP.GT.U32.AND P5, PT, R29.reuse, R21, PT ;  /* 0x000000151d00720c */ /* 0x040fe40003fa4070 */
[C---:B------:R-:W-:Y:S01]  /*179c0*/  ISETP.GT.U32.AND P0, PT, R29.reuse, R3, PT ;  /* 0x000000031d00720c */ /* 0x040fe20003f04070 */
[----:B------:R-:W-:Y:S01]  /*179d0*/  @!P4 IMAD.IADD R16, R16, 0x1, -R29 ;  /* 0x000000011010c824 */ /* 0x000fe200078e0a1d */
[----:B------:R-:W-:-:S05]  /*179e0*/  ISETP.GT.U32.AND P4, PT, R29, R22, PT ;  /* 0x000000161d00720c */ /* 0x000fca0003f84070 */
[--C-:B------:R-:W-:Y:S02]  /*179f0*/  @!P6 IMAD.IADD R24, R24, 0x1, -R29.reuse ;  /* 0x000000011818e824 */ /* 0x100fe400078e0a1d */
[----:B------:R-:W-:-:S03]  /*17a00*/  @!P3 IMAD.IADD R2, R2, 0x1, -R29 ;  /* 0x000000010202b824 */ /* 0x000fc600078e0a1d */
[----:B------:R0:W-:Y:S01]  /*17a10*/  STL [R1+0x3b4], R24 ;  /* 0x0003b41801007387 */ /* 0x0001e20000100800 */
[--C-:B------:R-:W-:Y:S02]  /*17a20*/  @!P5 IMAD.IADD R21, R21, 0x1, -R29.reuse ;  /* 0x000000011515d824 */ /* 0x100fe400078e0a1d */
[--C-:B------:R-:W-:Y:S01]  /*17a30*/  @!P0 IMAD.IADD R3, R3, 0x1, -R29.reuse ;  /* 0x0000000103038824 */ /* 0x100fe200078e0a1d */
[----:B------:R-:W-:Y:S01]  /*17a40*/  ISETP.GT.U32.AND P0, PT, R29, R25, PT ;  /* 0x000000191d00720c */ /* 0x000fe20003f04070 */
[--C-:B------:R-:W-:Y:S01]  /*17a50*/  @!P4 IMAD.IADD R22, R22, 0x1, -R29.reuse ;  /* 0x000000011616c824 */ /* 0x100fe200078e0a1d */
[----:B0-----:R-:W2:Y:S04]  /*17a60*/  LDL.LU R24, [R1+0x368] ;  /* 0x0003680001187983 */ /* 0x001ea80000300800 */
        /* <DEDUP_REMOVED lines=9> */
[----:B------:R-:W2:Y:S04]  /*17b00*/  LDL.LU R22, [R1+0x354] ;  /* 0x0003540001167983 */ /* 0x000ea80000300800 */
[----:B0-----:R-:W2:Y:S01]  /*17b10*/  LDL.LU R25, [R1+0x358] ;  /* 0x0003580001197983 */ /* 0x001ea20000300800 */
[C---:B------:R-:W-:Y:S02]  /*17b20*/  ISETP.GT.U32.AND P2, PT, R29.reuse, R27, PT ;  /* 0x0000001b1d00720c */ /* 0x040fe40003f44070 */
[----:B------:R-:W-:-:S11]  /*17b30*/  ISETP.GT.U32.AND P1, PT, R29, R19, PT ;  /* 0x000000131d00720c */ /* 0x000fd60003f24070 */
[--C-:B------:R-:W-:Y:S01]  /*17b40*/  @!P2 IMAD.IADD R27, R27, 0x1, -R29.reuse ;  /* 0x000000011b1ba824 */ /* 0x100fe200078e0a1d */
[----:B-----5:R-:W-:Y:S01]  /*17b50*/  ISETP.GT.U32.AND P2, PT, R29, R26, PT ;  /* 0x0000001a1d00720c */ /* 0x020fe20003f44070 */
[----:B------:R-:W-:Y:S01]  /*17b60*/  @!P1 IMAD.IADD R19, R19, 0x1, -R29 ;  /* 0x0000000113139824 */ /* 0x000fe200078e0a1d */
[C---:B------:R-:W-:Y:S02]  /*17b70*/  ISETP.GT.U32.AND P3, PT, R29.reuse, R14, PT ;  /* 0x0000000e1d00720c */ /* 0x040fe40003f64070 */
[C---:B------:R-:W-:Y:S02]  /*17b80*/  ISETP.GT.U32.AND P1, PT, R29.reuse, R27, PT ;  /* 0x0000001b1d00720c */ /* 0x040fe40003f24070 */
[----:B------:R-:W-:-:S07]  /*17b90*/  ISETP.GT.U32.AND P5, PT, R29, R15, PT ;  /* 0x0000000f1d00720c */ /* 0x000fce0003fa4070 */
[----:B------:R-:W-:Y:S01]  /*17ba0*/  @!P2 IMAD.IADD R26, R26, 0x1, -R29 ;  /* 0x000000011a1aa824 */ /* 0x000fe200078e0a1d */
[----:B------:R-:W-:-:S04]  /*17bb0*/  ISETP.GT.U32.AND P2, PT, R29, R13, PT ;  /* 0x0000000d1d00720c */ /* 0x000fc80003f44070 */
[----:B------:R-:W-:Y:S01]  /*17bc0*/  ISETP.GT.U32.AND P6, PT, R29, R26, PT ;  /* 0x0000001a1d00720c */ /* 0x000fe20003fc4070 */
[--C-:B------:R-:W-:Y:S01]  /*17bd0*/  @!P1 IMAD.IADD R27, R27, 0x1, -R29.reuse ;  /* 0x000000011b1b9824 */ /* 0x100fe200078e0a1d */
[----:B------:R-:W-:Y:S01]  /*17be0*/  ISETP.GT.U32.AND P4, PT, R29, R16, PT ;  /* 0x000000101d00720c */ /* 0x000fe20003f84070 */
[----:B------:R-:W-:-:S06]  /*17bf0*/  @!P3 IMAD.IADD R14, R14, 0x1, -R29 ;  /* 0x000000010e0eb824 */ /* 0x000fcc00078e0a1d */
[--C-:B------:R-:W-:Y:S01]  /*17c00*/  @!P2 IMAD.IADD R13, R13, 0x1, -R29.reuse ;  /* 0x000000010d0da824 */ /* 0x100fe200078e0a1d */
[----:B------:R-:W-:Y:S01]  /*17c10*/  ISETP.GT.U32.AND P2, PT, R29, R23, PT ;  /* 0x000000171d00720c */ /* 0x000fe20003f44070 */
[--C-:B------:R-:W-:Y:S01]  /*17c20*/  @!P5 IMAD.IADD R15, R15, 0x1, -R29.reuse ;  /* 0x000000010f0fd824 */ /* 0x100fe200078e0a1d */
[C---:B------:R-:W-:Y:S01]  /*17c30*/  ISETP.GT.U32.AND P3, PT, R29.reuse, R17, PT ;  /* 0x000000111d00720c */ /* 0x040fe20003f64070 */
[----:B------:R0:W-:Y:S01]  /*17c40*/  STL [R1+0x3a0], R27 ;  /* 0x0003a01b01007387 */ /* 0x0001e20000100800 */
[C---:B------:R-:W-:Y:S01]  /*17c50*/  ISETP.GT.U32.AND P5, PT, R29.reuse, R4, PT ;  /* 0x000000041d00720c */ /* 0x040fe20003fa4070 */
[--C-:B------:R-:W-:Y:S01]  /*17c60*/  @!P6 IMAD.IADD R26, R26, 0x1, -R29.reuse ;  /* 0x000000011a1ae824 */ /* 0x100fe200078e0a1d */
[----:B------:R-:W-:Y:S01]  /*17c70*/  ISETP.GT.U32.AND P0, PT, R29, R3, PT ;  /* 0x000000031d00720c */ /* 0x000fe20003f04070 */
[----:B0-----:R-:W5:Y:S06]  /*17c80*/  LDL.LU R27, [R1+0x350] ;  /* 0x00035000011b7983 */ /* 0x001f6c0000300800 */
[----:B------:R-:W-:-:S02]  /*17c90*/  @!P2 IMAD.IADD R23, R23, 0x1, -R29 ;  /* 0x000000011717a824 */ /* 0x000fc400078e0a1d */
[--C-:B------:R-:W-:Y:S01]  /*17ca0*/  @!P4 IMAD.IADD R16, R16, 0x1, -R29.reuse ;  /* 0x000000011010c824 */ /* 0x100fe200078e0a1d */
[----:B------:R-:W-:Y:S01]  /*17cb0*/  ISETP.GT.U32.AND P4, PT, R29, R18, PT ;  /* 0x000000121d00720c */ /* 0x000fe20003f84070 */
[--C-:B------:R-:W-:Y:S01]  /*17cc0*/  @!P3 IMAD.IADD R17, R17, 0x1, -R29.reuse ;  /* 0x000000011111b824 */ /* 0x100fe200078e0a1d */
[----:B------:R-:W-:Y:S01]  /*17cd0*/  ISETP.GT.U32.AND P1, PT, R29, R19, PT ;  /* 0x000000131d00720c */ /* 0x000fe20003f24070 */
[--C-:B------:R-:W-:Y:S02]  /*17ce0*/  @!P5 IMAD.IADD R4, R4, 0x1, -R29.reuse ;  /* 0x000000010404d824 */ /* 0x100fe400078e0a1d */
[--C-:B------:R-:W-:Y:S01]  /*17cf0*/  @!P0 IMAD.IADD R3, R3, 0x1, -R29.reuse ;  /* 0x0000000103038824 */ /* 0x100fe200078e0a1d */
[----:B------:R-:W-:Y:S01]  /*17d00*/  ISETP.GT.U32.AND P0, PT, R29, R20, PT ;  /* 0x000000141d00720c */ /* 0x000fe20003f04070 */
[----:B------:R-:W-:Y:S04]  /*17d10*/  STL [R1+0x39c], R13 ;  /* 0x00039c0d01007387 */ /* 0x000fe80000100800 */
[----:B------:R-:W-:Y:S02]  /*17d20*/  STL [R1+0x384], R14 ;  /* 0x0003840e01007387 */ /* 0x000fe40000100800 */
[----:B------:R-:W-:-:S02]  /*17d30*/  @!P4 IMAD.IADD R18, R18, 0x1, -R29 ;  /* 0x000000011212c824 */ /* 0x000fc400078e0a1d */
[--C-:B------:R-:W-:Y:S01]  /*17d40*/  @!P1 IMAD.IADD R19, R19, 0x1, -R29.reuse ;  /* 0x0000000113139824 */ /* 0x100fe200078e0a1d */
[----:B------:R-:W-:Y:S04]  /*17d50*/  STL [R1+0x390], R15 ;  /* 0x0003900f01007387 */ /* 0x000fe80000100800 */
[----:B------:R-:W-:Y:S04]  /*17d60*/  STL [R1+0x394], R16 ;  /* 0x0003941001007387 */ /* 0x000fe80000100800 */
[----:B------:R-:W-:Y:S04]  /*17d70*/  STL [R1+0x38c], R3 ;  /* 0x00038c0301007387 */ /* 0x000fe80000100800 */
[----:B------:R0:W-:Y:S04]  /*17d80*/  STL [R1+0x370], R26 ;  /* 0x0003701a01007387 */ /* 0x0001e80000100800 */
[----:B------:R1:W-:Y:S01]  /*17d90*/  STL [R1+0x388], R19 ;  /* 0x0003881301007387 */ /* 0x0003e20000100800 */
[----:B------:R-:W-:-:S03]  /*17da0*/  @!P0 IMAD.IADD R20, R20, 0x1, -R29 ;  /* 0x0000000114148824 */ /* 0x000fc600078e0a1d */
[----:B0-----:R-:W5:Y:S04]  /*17db0*/  LDL.LU R26, [R1+0x34c] ;  /* 0x00034c00011a7983 */ /* 0x001f680000300800 */
[----:B------:R-:W5:Y:S04]  /*17dc0*/  LDL.LU R15, [R1+0x334] ;  /* 0x00033400010f7983 */ /* 0x000f680000300800 */
[----:B------:R-:W5:Y:S04]  /*17dd0*/  LDL.LU R16, [R1+0x340] ;  /* 0x0003400001107983 */ /* 0x000f680000300800 */
[----:B------:R-:W5:Y:S04]  /*17de0*/  LDL.LU R3, [R1+0x344] ;  /* 0x0003440001037983 */ /* 0x000f680000300800 */
[----:B-1----:R-:W5:Y:S01]  /*17df0*/  LDL.LU R19, [R1+0x33c] ;  /* 0x00033c0001137983 */ /* 0x002f620000300800 */
[----:B---3--:R-:W-:-:S02]  /*17e00*/  ISETP.GT.U32.AND P6, PT, R29, R11, PT ;  /* 0x0000000b1d00720c */ /* 0x008fc40003fc4070 */
[C---:B----4-:R-:W-:Y:S02]  /*17e10*/  ISETP.GT.U32.AND P2, PT, R29.reuse, R12, PT ;  /* 0x0000000c1d00720c */ /* 0x050fe40003f44070 */
[C---:B--2---:R-:W-:Y:S02]  /*17e20*/  ISETP.GT.U32.AND P3, PT, R29.reuse, R2, PT ;  /* 0x000000021d00720c */ /* 0x044fe40003f64070 */
        /* <DEDUP_REMOVED lines=9> */
[C---:B------:R-:W-:Y:S02]  /*17ec0*/  ISETP.GT.U32.AND P5, PT, R29.reuse, R18, PT ;  /* 0x000000121d00720c */ /* 0x040fe40003fa4070 */
[----:B------:R-:W-:-:S03]  /*17ed0*/  ISETP.GT.U32.AND P1, PT, R29, R24, PT ;  /* 0x000000181d00720c */ /* 0x000fc60003f24070 */
[--C-:B------:R-:W-:Y:S01]  /*17ee0*/  @!P6 IMAD.IADD R23, R23, 0x1, -R29.reuse ;  /* 0x000000011717e824 */ /* 0x100fe200078e0a1d */
[----:B------:R-:W-:Y:S01]  /*17ef0*/  ISETP.GT.U32.AND P0, PT, R29, R25, PT ;  /* 0x000000191d00720c */ /* 0x000fe20003f04070 */
[----:B------:R-:W-:-:S03]  /*17f00*/  @!P2 IMAD.IADD R17, R17, 0x1, -R29 ;  /* 0x000000011111a824 */ /* 0x000fc600078e0a1d */
[----:B------:R0:W-:Y:S01]  /*17f10*/  STL [R1+0x37c], R23 ;  /* 0x00037c1701007387 */ /* 0x0001e20000100800 */
[--C-:B------:R-:W-:Y:S01]  /*17f20*/  @!P4 IMAD.IADD R22, R22, 0x1, -R29.reuse ;  /* 0x000000011616c824 */ /* 0x100fe200078e0a1d */
[----:B------:R-:W-:Y:S01]  /*17f30*/  ISETP.GT.U32.AND P4, PT, R29, R20, PT ;  /* 0x000000141d00720c */ /* 0x000fe20003f84070 */
[--C-:B------:R-:W-:Y:S02]  /*17f40*/  @!P3 IMAD.IADD R4, R4, 0x1, -R29.reuse ;  /* 0x000000010404b824 */ /* 0x100fe400078e0a1d */
[--C-:B------:R-:W-:Y:S01]  /*17f50*/  @!P5 IMAD.IADD R18, R18, 0x1, -R29.reuse ;  /* 0x000000011212d824 */ /* 0x100fe200078e0a1d */
[----:B0-----:R-:W2:Y:S04]  /*17f60*/  LDL.LU R23, [R1+0x338] ;  /* 0x0003380001177983 */ /* 0x001ea80000300800 */
[----:B------:R0:W-:Y:S01]  /*17f70*/  STL [R1+0x380], R17 ;  /* 0x0003801101007387 */ /* 0x0001e20000100800 */
[----:B------:R-:W-:-:S03]  /*17f80*/  @!P1 IMAD.IADD R24, R24, 0x1, -R29 ;  /* 0x0000000118189824 */ /* 0x000fc600078e0a1d */
[----:B------:R-:W3:Y:S04]  /*17f90*/  LDL.LU R13, [R1+0x320] ;  /* 0x00032000010d7983 */ /* 0x000ee80000300800 */
[----:B------:R1:W-:Y:S04]  /*17fa0*/  STL [R1+0x378], R4 ;  /* 0x0003780401007387 */ /* 0x0003e80000100800 */
[----:B------:R-:W4:Y:S01]  /*17fb0*/  LDL.LU R14, [R1+0x32c] ;  /* 0x00032c00010e7983 */ /* 0x000f220000300800 */
[----:B------:R-:W-:-:S03]  /*17fc0*/  @!P0 IMAD.IADD R25, R25, 0x1, -R29 ;  /* 0x0000000119198824 */ /* 0x000fc600078e0a1d */
[----:B------:R-:W-:Y:S01]  /*17fd0*/  STL [R1+0x374], R18 ;  /* 0x0003741201007387 */ /* 0x000fe20000100800 */
[----:B------:R-:W-:-:S03]  /*17fe0*/  ISETP.GT.U32.AND P0, PT, R29, R24, PT ;  /* 0x000000181d00720c */ /* 0x000fc60003f04070 */
[----:B0-----:R-:W2:Y:S01]  /*17ff0*/  LDL.LU R17, [R1+0x330] ;  /* 0x0003300001117983 */ /* 0x001ea20000300800 */
[----:B------:R-:W-:-:S03]  /*18000*/  @!P4 IMAD.IADD R20, R20, 0x1, -R29 ;  /* 0x000000011414c824 */ /* 0x000fc600078e0a1d */
[----:B-1----:R-:W2:Y:S04]  /*18010*/  LDL.LU R4, [R1+0x328] ;  /* 0x0003280001047983 */ /* 0x002ea80000300800 */
[----:B------:R0:W-:Y:S02]  /*18020*/  STL [R1+0x35c], R20 ;  /* 0x00035c1401007387 */ /* 0x0001e40000100800 */
[----:B------:R-:W-:Y:S02]  /*18030*/  @!P0 IMAD.IADD R24, R24, 0x1, -R29 ;  /* 0x0000000118188824 */ /* 0x000fe400078e0a1d */
[----:B0-----:R-:W2:Y:S04]  /*18040*/  LDL.LU R20, [R1+0x324] ;  /* 0x0003240001147983 */ /* 0x001ea80000300800 */
[----:B------:R-:W2:Y:S04]  /*18050*/  LDL.LU R18, [R1+0x30c] ;  /* 0x00030c0001127983 */ /* 0x000ea80000300800 */
[----:B------:R0:W-:Y:S04]  /*18060*/  STL [R1+0x368], R24 ;  /* 0x0003681801007387 */ /* 0x0001e80000100800 */
[----:B0-----:R-:W2:Y:S01]  /*18070*/  LDL.LU R24, [R1+0x318] ;  /* 0x0003180001187983 */ /* 0x001ea20000300800 */
[----:B-----5:R-:W-:-:S02]  /*18080*/  ISETP.GT.U32.AND P1, PT, R29, R27, PT ;  /* 0x0000001b1d00720c */ /* 0x020fc40003f24070 */
[----:B------:R-:W-:-:S11]  /*18090*/  ISETP.GT.U32.AND P2, PT, R29, R12, PT ;  /* 0x0000000c1d00720c */ /* 0x000fd60003f44070 */
[--C-:B------:R-:W-:Y:S01]  /*180a0*/  @!P1 IMAD.IADD R27, R27, 0x1, -R29.reuse ;  /* 0x000000011b1b9824 */ /* 0x100fe200078e0a1d */
[C---:B------:R-:W-:Y:S02]  /*180b0*/  ISETP.GT.U32.AND P1, PT, R29.reuse, R11, PT ;  /* 0x0000000b1d00720c */ /* 0x040fe40003f24070 */
[C---:B------:R-:W-:Y:S02]  /*180c0*/  ISETP.GT.U32.AND P3, PT, R29.reuse, R2, PT ;  /* 0x000000021d00720c */ /* 0x040fe40003f64070 */
[C---:B------:R-:W-:Y:S02]  /*180d0*/  ISETP.GT.U32.AND P6, PT, R29.reuse, R27, PT ;  /* 0x0000001b1d00720c */ /* 0x040fe40003fc4070 */
[----:B------:R-:W-:Y:S01]  /*180e0*/  ISETP.GT.U32.AND P5, PT, R29, R21, PT ;  /* 0x000000151d00720c */ /* 0x000fe20003fa4070 */
[----:B------:R-:W-:-:S06]  /*180f0*/  @!P2 IMAD.IADD R12, R12, 0x1, -R29 ;  /* 0x000000010c0ca824 */ /* 0x000fcc00078e0a1d */
[--C-:B------:R-:W-:Y:S01]  /*18100*/  @!P1 IMAD.IADD R11, R11, 0x1, -R29.reuse ;  /* 0x000000010b0b9824 */ /* 0x100fe200078e0a1d */
[C---:B------:R-:W-:Y:S02]  /*18110*/  ISETP.GT.U32.AND P1, PT, R29.reuse, R26, PT ;  /* 0x0000001a1d00720c */ /* 0x040fe40003f24070 */
[C---:B------:R-:W-:Y:S02]  /*18120*/  ISETP.GT.U32.AND P2, PT, R29.reuse, R15, PT ;  /* 0x0000000f1d00720c */ /* 0x040fe40003f44070 */
[----:B------:R-:W-:Y:S01]  /*18130*/  ISETP.GT.U32.AND P4, PT, R29, R22, PT ;  /* 0x000000161d00720c */ /* 0x000fe20003f84070 */
[--C-:B------:R-:W-:Y:S01]  /*18140*/  @!P6 IMAD.IADD R27, R27, 0x1, -R29.reuse ;  /* 0x000000011b1be824 */ /* 0x100fe200078e0a1d */
[C---:B------:R-:W-:Y:S01]  /*18150*/  ISETP.GT.U32.AND P0, PT, R29.reuse, R25, PT ;  /* 0x000000191d00720c */ /* 0x040fe20003f04070 */
[--C-:B------:R-:W-:Y:S01]  /*18160*/  @!P3 IMAD.IADD R2, R2, 0x1, -R29.reuse ;  /* 0x000000010202b824 */ /* 0x100fe200078e0a1d */
[----:B------:R-:W-:Y:S01]  /*18170*/  ISETP.GT.U32.AND P3, PT, R29, R16, PT ;  /* 0x000000101d00720c */ /* 0x000fe20003f64070 */
[----:B------:R-:W-:Y:S01]  /*18180*/  @!P5 IMAD.IADD R21, R21, 0x1, -R29 ;  /* 0x000000011515d824 */ /* 0x000fe200078e0a1d */
[----:B------:R-:W-:-:S03]  /*18190*/  ISETP.GT.U32.AND P5, PT, R29, R3, PT ;  /* 0x000000031d00720c */ /* 0x000fc60003fa4070 */
[--C-:B------:R-:W-:Y:S02]  /*181a0*/  @!P1 IMAD.IADD R26, R26, 0x1, -R29.reuse ;  /* 0x000000011a1a9824 */ /* 0x100fe400078e0a1d */
[--C-:B------:R-:W-:Y:S02]  /*181b0*/  @!P2 IMAD.IADD R15, R15, 0x1, -R29.reuse ;  /* 0x000000010f0fa824 */ /* 0x100fe400078e0a1d */
[--C-:B------:R-:W-:Y:S01]  /*181c0*/  @!P4 IMAD.IADD R22, R22, 0x1, -R29.reuse ;  /* 0x000000011616c824 */ /* 0x100fe200078e0a1d */
[----:B------:R-:W-:Y:S01]  /*181d0*/  ISETP.GT.U32.AND P4, PT, R29, R19, PT ;  /* 0x000000131d00720c */ /* 0x000fe20003f84070 */
[--C-:B------:R-:W-:Y:S01]  /*181e0*/  @!P0 IMAD.IADD R25, R25, 0x1, -R29.reuse ;  /* 0x0000000119198824 */ /* 0x100fe200078e0a1d */
[----:B------:R-:W-:Y:S01]  /*181f0*/  STL [R1+0x36c], R11 ;  /* 0x00036c0b01007387 */ /* 0x000fe20000100800 */
[--C-:B------:R-:W-:Y:S02]  /*18200*/  @!P3 IMAD.IADD R16, R16, 0x1, -R29.reuse ;  /* 0x000000011010b824 */ /* 0x100fe400078e0a1d */
[--C-:B------:R-:W-:Y:S01]  /*18210*/  @!P5 IMAD.IADD R3, R3, 0x1, -R29.reuse ;  /* 0x000000010303d824 */ /* 0x100fe200078e0a1d */
[----:B------:R-:W-:Y:S04]  /*18220*/  STL [R1+0x364], R12 ;  /* 0x0003640c01007387 */ /* 0x000fe80000100800 */
[----:B------:R-:W-:Y:S04]  /*18230*/  STL [R1+0x360], R2 ;  /* 0x0003600201007387 */ /* 0x000fe80000100800 */
[----:B------:R-:W-:Y:S04]  /*18240*/  STL [R1+0x348], R21 ;  /* 0x0003481501007387 */ /* 0x000fe80000100800 */
[----:B------:R-:W-:Y:S04]  /*18250*/  STL [R1+0x354], R22 ;  /* 0x0003541601007387 */ /* 0x000fe80000100800 */
[----:B------:R0:W-:Y:S01]  /*18260*/  STL [R1+0x350], R27 ;  /* 0x0003501b01007387 */ /* 0x0001e20000100800 */
[----:B------:R-:W-:-:S03]  /*18270*/  @!P4 IMAD.IADD R19, R19, 0x1, -R29 ;  /* 0x000000011313c824 */ /* 0x000fc600078e0a1d */
[----:B------:R1:W-:Y:S04]  /*18280*/  STL [R1+0x358], R25 ;  /* 0x0003581901007387 */ /* 0x0003e80000100800 */
[----:B0-----:R-:W5:Y:S04]  /*18290*/  LDL.LU R27, [R1+0x31c] ;  /* 0x00031c00011b7983 */ /* 0x001f680000300800 */
[----:B------:R-:W5:Y:S04]  /*182a0*/  LDL.LU R2, [R1+0x314] ;  /* 0x0003140001027983 */ /* 0x000f680000300800 */
[----:B------:R-:W5:Y:S04]  /*182b0*/  LDL.LU R21, [R1+0x310] ;  /* 0x0003100001157983 */ /* 0x000f680000300800 */
[----:B------:R-:W5:Y:S04]  /*182c0*/  LDL.LU R22, [R1+0x2f8] ;  /* 0x0002f80001167983 */ /* 0x000f680000300800 */
[----:B-1----:R-:W5:Y:S01]  /*182d0*/  LDL.LU R25, [R1+0x304] ;  /* 0x0003040001197983 */ /* 0x002f620000300800 */
[----:B---3--:R-:W-:-:S02]  /*182e0*/  ISETP.GT.U32.AND P6, PT, R29, R13, PT ;  /* 0x0000000d1d00720c */ /* 0x008fc40003fc4070 */
[C---:B----4-:R-:W-:Y:S02]  /*182f0*/  ISETP.GT.U32.AND P1, PT, R29.reuse, R14, PT ;  /* 0x0000000e1d00720c */ /* 0x050fe40003f24070 */
[----:B--2---:R-:W-:-:S09]  /*18300*/  ISETP.GT.U32.AND P2, PT, R29, R17, PT ;  /* 0x000000111d00720c */ /* 0x004fd20003f44070 */
[--C-:B------:R-:W-:Y:S01]  /*18310*/  @!P6 IMAD.IADD R13, R13, 0x1, -R29.reuse ;  /* 0x000000010d0de824 */ /* 0x100fe200078e0a1d */
[C---:B------:R-:W-:Y:S02]  /*18320*/  ISETP.GT.U32.AND P0, PT, R29.reuse, R23, PT ;  /* 0x000000171d00720c */ /* 0x040fe40003f04070 */
        /* <DEDUP_REMOVED lines=8> */
[C---:B------:R-:W-:Y:S01]  /*183b0*/  ISETP.GT.U32.AND P4, PT, R29.reuse, R18, PT ;  /* 0x000000121d00720c */ /* 0x040fe20003f84070 */
[--C-:B------:R-:W-:Y:S02]  /*183c0*/  @!P6 IMAD.IADD R26, R26, 0x1, -R29.reuse ;  /* 0x000000011a1ae824 */ /* 0x100fe400078e0a1d */
[--C-:B------:R-:W-:Y:S01]  /*183d0*/  @!P3 IMAD.IADD R4, R4, 0x1, -R29.reuse ;  /* 0x000000010404b824 */ /* 0x100fe200078e0a1d */
[----:B------:R-:W-:Y:S01]  /*183e0*/  ISETP.GT.U32.AND P3, PT, R29, R3, PT ;  /* 0x000000031d00720c */ /* 0x000fe20003f64070 */
[--C-:B------:R-:W-:Y:S01]  /*183f0*/  @!P1 IMAD.IADD R15, R15, 0x1, -R29.reuse ;  /* 0x000000010f0f9824 */ /* 0x100fe200078e0a1d */
[----:B------:R0:W-:Y:S03]  /*18400*/  STL [R1+0x34c], R26 ;  /* 0x00034c1a01007387 */ /* 0x0001e60000100800 */
[----:B------:R-:W-:Y:S01]  /*18410*/  @!P5 IMAD.IADD R20, R20, 0x1, -R29 ;  /* 0x000000011414d824 */ /* 0x000fe200078e0a1d */
[----:B------:R-:W-:-:S02]  /*18420*/  ISETP.GT.U32.AND P5, PT, R29, R19, PT ;  /* 0x000000131d00720c */ /* 0x000fc40003fa4070 */
[----:B------:R-:W-:Y:S01]  /*18430*/  ISETP.GT.U32.AND P0, PT, R29, R24, PT ;  /* 0x000000181d00720c */ /* 0x000fe20003f04070 */
[--C-:B------:R-:W-:Y:S01]  /*18440*/  @!P2 IMAD.IADD R16, R16, 0x1, -R29.reuse ;  /* 0x000000011010a824 */ /* 0x100fe200078e0a1d */
[----:B0-----:R-:W2:Y:S04]  /*18450*/  LDL.LU R26, [R1+0x308] ;  /* 0x00030800011a7983 */ /* 0x001ea80000300800 */
[----:B------:R-:W3:Y:S01]  /*18460*/  LDL.LU R11, [R1+0x300] ;  /* 0x00030000010b7983 */ /* 0x000ee20000300800 */
[----:B------:R-:W-:-:S03]  /*18470*/  @!P4 IMAD.IADD R18, R18, 0x1, -R29 ;  /* 0x000000011212c824 */ /* 0x000fc600078e0a1d */
[----:B------:R0:W-:Y:S01]  /*18480*/  STL [R1+0x334], R15 ;  /* 0x0003340f01007387 */ /* 0x0001e20000100800 */
[----:B------:R-:W-:-:S03]  /*18490*/  ISETP.GT.U32.AND P4, PT, R29, R23, PT ;  /* 0x000000171d00720c */ /* 0x000fc60003f84070 */
[----:B------:R-:W4:Y:S01]  /*184a0*/  LDL.LU R12, [R1+0x2fc] ;  /* 0x0002fc00010c7983 */ /* 0x000f220000300800 */
[----:B------:R-:W-:-:S03]  /*184b0*/  @!P0 IMAD.IADD R24, R24, 0x1, -R29 ;  /* 0x0000000118188824 */ /* 0x000fc600078e0a1d */
[----:B------:R1:W-:Y:S01]  /*184c0*/  STL [R1+0x340], R16 ;  /* 0x0003401001007387 */ /* 0x0003e20000100800 */
[----:B------:R-:W-:-:S03]  /*184d0*/  ISETP.GT.U32.AND P0, PT, R29, R13, PT ;  /* 0x0000000d1d00720c */ /* 0x000fc60003f04070 */
[----:B0-----:R-:W2:Y:S01]  /*184e0*/  LDL.LU R15, [R1+0x2e4] ;  /* 0x0002e400010f7983 */ /* 0x001ea20000300800 */
[----:B------:R-:W-:Y:S01]  /*184f0*/  ISETP.GT.U32.AND P1, PT, R29, R14, PT ;  /* 0x0000000e1d00720c */ /* 0x000fe20003f24070 */
[--C-:B------:R-:W-:Y:S01]  /*18500*/  @!P5 IMAD.IADD R19, R19, 0x1, -R29.reuse ;  /* 0x000000011313d824 */ /* 0x100fe200078e0a1d */
[----:B------:R-:W-:Y:S01]  /*18510*/  ISETP.GT.U32.AND P2, PT, R29, R17, PT ;  /* 0x000000111d00720c */ /* 0x000fe20003f44070 */
[----:B-1----:R-:W2:Y:S01]  /*18520*/  LDL.LU R16, [R1+0x2f0] ;  /* 0x0002f00001107983 */ /* 0x002ea20000300800 */
[--C-:B------:R-:W-:Y:S01]  /*18530*/  @!P3 IMAD.IADD R3, R3, 0x1, -R29.reuse ;  /* 0x000000010303b824 */ /* 0x100fe200078e0a1d */
[C---:B------:R-:W-:Y:S02]  /*18540*/  ISETP.GT.U32.AND P5, PT, R29.reuse, R20, PT ;  /* 0x000000141d00720c */ /* 0x040fe40003fa4070 */
[----:B------:R-:W-:Y:S01]  /*18550*/  ISETP.GT.U32.AND P3, PT, R29, R4, PT ;  /* 0x000000041d00720c */ /* 0x000fe20003f64070 */
[--C-:B------:R-:W-:Y:S01]  /*18560*/  @!P4 IMAD.IADD R23, R23, 0x1, -R29.reuse ;  /* 0x000000011717c824 */ /* 0x100fe200078e0a1d */
[----:B------:R0:W-:Y:S01]  /*18570*/  STL [R1+0x344], R3 ;  /* 0x0003440301007387 */ /* 0x0001e20000100800 */
[----:B------:R-:W-:-:S03]  /*18580*/  @!P0 IMAD.IADD R13, R13, 0x1, -R29 ;  /* 0x000000010d0d8824 */ /* 0x000fc600078e0a1d */
[--C-:B------:R-:W-:Y:S02]  /*18590*/  @!P1 IMAD.IADD R14, R14, 0x1, -R29.reuse ;  /* 0x000000010e0e9824 */ /* 0x100fe400078e0a1d */
[--C-:B------:R-:W-:Y:S01]  /*185a0*/  @!P2 IMAD.IADD R17, R17, 0x1, -R29.reuse ;  /* 0x000000011111a824 */ /* 0x100fe200078e0a1d */
[----:B0-----:R-:W2:Y:S02]  /*185b0*/  LDL.LU R3, [R1+0x2f4] ;  /* 0x0002f40001037983 */ /* 0x001ea40000300800 */
[--C-:B------:R-:W-:Y:S02]  /*185c0*/  @!P5 IMAD.IADD R20, R20, 0x1, -R29.reuse ;  /* 0x000000011414d824 */ /* 0x100fe400078e0a1d */
[----:B------:R0:W-:Y:S01]  /*185d0*/  STL [R1+0x33c], R19 ;  /* 0x00033c1301007387 */ /* 0x0001e20000100800 */
[----:B------:R-:W-:-:S03]  /*185e0*/  @!P3 IMAD.IADD R4, R4, 0x1, -R29 ;  /* 0x000000010404b824 */ /* 0x000fc600078e0a1d */
[----:B0-----:R-:W2:Y:S04]  /*185f0*/  LDL.LU R19, [R1+0x2ec] ;  /* 0x0002ec0001137983 */ /* 0x001ea80000300800 */
[----:B------:R0:W-:Y:S04]  /*18600*/  STL [R1+0x338], R23 ;  /* 0x0003381701007387 */ /* 0x0001e80000100800 */
[----:B0-----:R-:W2:Y:S04]  /*18610*/  LDL.LU R23, [R1+0x2e8] ;  /* 0x0002e80001177983 */ /* 0x001ea80000300800 */
[----:B------:R-:W-:Y:S04]  /*18620*/  STL [R1+0x320], R13 ;  /* 0x0003200d01007387 */ /* 0x000fe80000100800 */
[----:B------:R-:W-:Y:S04]  /*18630*/  STL [R1+0x32c], R14 ;  /* 0x00032c0e01007387 */ /* 0x000fe80000100800 */
[----:B------:R-:W-:Y:S04]  /*18640*/  STL [R1+0x330], R17 ;  /* 0x0003301101007387 */ /* 0x000fe80000100800 */
[----:B------:R0:W-:Y:S04]  /*18650*/  STL [R1+0x324], R20 ;  /* 0x0003241401007387 */ /* 0x0001e80000100800 */
[----:B------:R-:W-:Y:S04]  /*18660*/  STL [R1+0x328], R4 ;  /* 0x0003280401007387 */ /* 0x000fe80000100800 */
[----:B0-----:R-:W2:Y:S01]  /*18670*/  LDL R20, [R1+0x1fd8] ;  /* 0x001fd80001147983 */ /* 0x001ea20000100800 */
[----:B------:R-:W-:-:S02]  /*18680*/  ISETP.GT.U32.AND P6, PT, R29, R24, PT ;  /* 0x000000181d00720c */ /* 0x000fc40003fc4070 */
[C---:B-----5:R-:W-:Y:S02]  /*18690*/  ISETP.GT.U32.AND P0, PT, R29.reuse, R27, PT ;  /* 0x0000001b1d00720c */ /* 0x060fe40003f04070 */
[C---:B------:R-:W-:Y:S02]  /*186a0*/  ISETP.GT.U32.AND P1, PT, R29.reuse, R2, PT ;  /* 0x000000021d00720c */ /* 0x040fe40003f24070 */
        /* <DEDUP_REMOVED lines=8> */
[----:B------:R-:W-:Y:S01]  /*18730*/  ISETP.GT.U32.AND P5, PT, R29, R25, PT ;  /* 0x000000191d00720c */ /* 0x000fe20003fa4070 */
[----:B------:R0:W-:Y:S06]  /*18740*/  STL [R1+0x318], R24 ;  /* 0x0003181801007387 */ /* 0x0001ec0000100800 */
[----:B------:R-:W-:-:S05]  /*18750*/  @!P4 IMAD.IADD R18, R18, 0x1, -R29 ;  /* 0x000000011212c824 */ /* 0x000fca00078e0a1d */
[----:B------:R1:W-:Y:S04]  /*18760*/  STL [R1+0x30c], R18 ;  /* 0x00030c1201007387 */ /* 0x0003e80000100800 */
[----:B0-----:R-:W5:Y:S04]  /*18770*/  LDL.LU R24, [R1+0x2d0] ;  /* 0x0002d00001187983 */ /* 0x001f680000300800 */
[----:B------:R-:W5:Y:S04]  /*18780*/  LDL.LU R13, [R1+0x2dc] ;  /* 0x0002dc00010d7983 */ /* 0x000f680000300800 */
[----:B------:R-:W5:Y:S01]  /*18790*/  LDL.LU R17, [R1+0x2e0] ;  /* 0x0002e00001117983 */ /* 0x000f620000300800 */
[----:B------:R-:W-:-:S03]  /*187a0*/  @!P5 IMAD.IADD R25, R25, 0x1, -R29 ;  /* 0x000000011919d824 */ /* 0x000fc600078e0a1d */
[----:B-1----:R-:W5:Y:S01]  /*187b0*/  LDL.LU R18, [R1+0x2d8] ;  /* 0x0002d80001127983 */ /* 0x002f620000300800 */
[C---:B---3--:R-:W-:Y:S02]  /*187c0*/  ISETP.GT.U32.AND P6, PT, R29.reuse, R11, PT ;  /* 0x0000000b1d00720c */ /* 0x048fe40003fc4070 */
        /* <DEDUP_REMOVED lines=10> */
[C---:B------:R-:W-:Y:S02]  /*18870*/  ISETP.GT.U32.AND P2, PT, R29.reuse, R22, PT ;  /* 0x000000161d00720c */ /* 0x040fe40003f44070 */
[----:B------:R-:W-:-:S05]  /*18880*/  ISETP.GT.U32.AND P3, PT, R29, R3, PT ;  /* 0x000000031d00720c */ /* 0x000fca0003f64070 */
[--C-:B------:R-:W-:Y:S02]  /*18890*/  @!P6 IMAD.IADD R27, R27, 0x1, -R29.reuse ;  /* 0x000000011b1be824 */ /* 0x100fe400078e0a1d */
[--C-:B------:R-:W-:Y:S02]  /*188a0*/  @!P0 IMAD.IADD R2, R2, 0x1, -R29.reuse ;  /* 0x0000000102028824 */ /* 0x100fe400078e0a1d */
[--C-:B------:R-:W-:Y:S02]  /*188b0*/  @!P1 IMAD.IADD R21, R21, 0x1, -R29.reuse ;  /* 0x0000000115159824 */ /* 0x100fe400078e0a1d */
[--C-:B------:R-:W-:Y:S02]  /*188c0*/  @!P2 IMAD.IADD R22, R22, 0x1, -R29.reuse ;  /* 0x000000011616a824 */ /* 0x100fe400078e0a1d */
[----:B------:R-:W-:Y:S01]  /*188d0*/  @!P3 IMAD.IADD R3, R3, 0x1, -R29 ;  /* 0x000000010303b824 */ /* 0x000fe200078e0a1d */
[----:B------:R-:W-:-:S13]  /*188e0*/  ISETP.GT.U32.AND P3, PT, R29, R25, PT ;  /* 0x000000191d00720c */ /* 0x000fda0003f64070 */
[----:B------:R-:W-:Y:S01]  /*188f0*/  @!P3 IMAD.IADD R25, R25, 0x1, -R29 ;  /* 0x000000011919b824 */ /* 0x000fe200078e0a1d */
[----:B------:R-:W-:Y:S02]  /*18900*/  IABS R4, R20 ;  /* 0x0000001400047213 */ /* 0x000fe40000000000 */
[----:B------:R-:W2:Y:S04]  /*18910*/  LDL.LU R20, [R1+0x2d4] ;  /* 0x0002d40001147983 */ /* 0x000ea80000300800 */
[----:B------:R0:W-:Y:S04]  /*18920*/  STL [R1+0x31c], R27 ;  /* 0x00031c1b01007387 */ /* 0x0001e80000100800 */
[----:B0-----:R-:W3:Y:S04]  /*18930*/  LDL.LU R27, [R1+0x2bc] ;  /* 0x0002bc00011b7983 */ /* 0x001ee80000300800 */
[----:B------:R0:W-:Y:S04]  /*18940*/  STL [R1+0x314], R2 ;  /* 0x0003140201007387 */ /* 0x0001e80000100800 */
[----:B------:R-:W4:Y:S04]  /*18950*/  LDL.LU R10, [R1+0x2c8] ;  /* 0x0002c800010a7983 */ /* 0x000f280000300800 */
[----:B------:R1:W-:Y:S04]  /*18960*/  STL [R1+0x310], R21 ;  /* 0x0003101501007387 */ /* 0x0003e80000100800 */
[----:B------:R-:W3:Y:S04]  /*18970*/  LDL.LU R14, [R1+0x2cc] ;  /* 0x0002cc00010e7983 */ /* 0x000ee80000300800 */
[----:B------:R5:W-:Y:S04]  /*18980*/  STL [R1+0x2f8], R22 ;  /* 0x0002f81601007387 */ /* 0x000be80000100800 */
[----:B0-----:R-:W3:Y:S04]  /*18990*/  LDL.LU R2, [R1+0x2c4] ;  /* 0x0002c40001027983 */ /* 0x001ee80000300800 */
[----:B-1----:R-:W3:Y:S04]  /*189a0*/  LDL.LU R21, [R1+0x2c0] ;  /* 0x0002c00001157983 */ /* 0x002ee80000300800 */
[----:B------:R0:W-:Y:S04]  /*189b0*/  STL [R1+0x304], R25 ;  /* 0x0003041901007387 */ /* 0x0001e80000100800 */
[----:B-----5:R-:W5:Y:S01]  /*189c0*/  LDL.LU R22, [R1+0x2a8] ;  /* 0x0002a80001167983 */ /* 0x020f620000300800 */
[----:B------:R-:W-:-:S02]  /*189d0*/  ISETP.GT.U32.AND P4, PT, R29, R26, PT ;  /* 0x0000001a1d00720c */ /* 0x000fc40003f84070 */
[C---:B------:R-:W-:Y:S02]  /*189e0*/  ISETP.GT.U32.AND P5, PT, R29.reuse, R19, PT ;  /* 0x000000131d00720c */ /* 0x040fe40003fa4070 */
[C---:B------:R-:W-:Y:S01]  /*189f0*/  ISETP.GT.U32.AND P0, PT, R29.reuse, R12, PT ;  /* 0x0000000c1d00720c */ /* 0x040fe20003f04070 */
[----:B0-----:R-:W5:Y:S08]  /*18a00*/  LDL.LU R25, [R1+0x2b4] ;  /* 0x0002b40001197983 */ /* 0x001f700000300800 */
[--C-:B------:R-:W-:Y:S01]  /*18a10*/  @!P4 IMAD.IADD R26, R26, 0x1, -R29.reuse ;  /* 0x000000011a1ac824 */ /* 0x100fe200078e0a1d */
[----:B------:R-:W-:Y:S01]  /*18a20*/  ISETP.GT.U32.AND P4, PT, R29, R23, PT ;  /* 0x000000171d00720c */ /* 0x000fe20003f84070 */
[----:B------:R-:W-:Y:S01]  /*18a30*/  @!P5 IMAD.IADD R19, R19, 0x1, -R29 ;  /* 0x000000011313d824 */ /* 0x000fe200078e0a1d */
[----:B------:R-:W-:-:S02]  /*18a40*/  ISETP.GT.U32.AND P1, PT, R29, R15, PT ;  /* 0x0000000f1d00720c */ /* 0x000fc40003f24070 */
[----:B------:R-:W-:-:S09]  /*18a50*/  ISETP.GT.U32.AND P5, PT, R29, R26, PT ;  /* 0x0000001a1d00720c */ /* 0x000fd20003fa4070 */
        /* <DEDUP_REMOVED lines=10> */
[----:B------:R-:W-:Y:S01]  /*18b00*/  ISETP.GT.U32.AND P4, PT, R29, R24, PT ;  /* 0x000000181d00720c */ /* 0x000fe20003f84070 */
[----:B------:R0:W-:Y:S02]  /*18b10*/  STL [R1+0x308], R26 ;  /* 0x0003081a01007387 */ /* 0x0001e40000100800 */
[--C-:B------:R-:W-:Y:S01]  /*18b20*/  @!P6 IMAD.IADD R23, R23, 0x1, -R29.reuse ;  /* 0x000000011717e824 */ /* 0x100fe200078e0a1d */
[C---:B------:R-:W-:Y:S01]  /*18b30*/  ISETP.GT.U32.AND P3, PT, R29.reuse, R3, PT ;  /* 0x000000031d00720c */ /* 0x040fe20003f64070 */
[----:B------:R-:W-:Y:S01]  /*18b40*/  @!P2 IMAD.IADD R16, R16, 0x1, -R29 ;  /* 0x000000011010a824 */ /* 0x000fe200078e0a1d */
[----:B0-----:R-:W5:Y:S01]  /*18b50*/  LDL.LU R26, [R1+0x2b8] ;  /* 0x0002b800011a7983 */ /* 0x001f620000300800 */
[----:B------:R-:W-:-:S06]  /*18b60*/  ISETP.GT.U32.AND P2, PT, R29, R18, PT ;  /* 0x000000121d00720c */ /* 0x000fcc0003f44070 */
[--C-:B------:R-:W-:Y:S01]  /*18b70*/  @!P4 IMAD.IADD R24, R24, 0x1, -R29.reuse ;  /* 0x000000011818c824 */ /* 0x100fe200078e0a1d */
[----:B------:R-:W-:Y:S01]  /*18b80*/  ISETP.GT.U32.AND P5, PT, R29, R19, PT ;  /* 0x000000131d00720c */ /* 0x000fe20003fa4070 */
[--C-:B------:R-:W-:Y:S02]  /*18b90*/  @!P0 IMAD.IADD R13, R13, 0x1, -R29.reuse ;  /* 0x000000010d0d8824 */ /* 0x100fe400078e0a1d */
[--C-:B------:R-:W-:Y:S01]  /*18ba0*/  @!P1 IMAD.IADD R17, R17, 0x1, -R29.reuse ;  /* 0x0000000111119824 */ /* 0x100fe200078e0a1d */
[----:B------:R-:W-:Y:S01]  /*18bb0*/  STL [R1+0x300], R11 ;  /* 0x0003000b01007387 */ /* 0x000fe20000100800 */
        /* <DEDUP_REMOVED lines=15> */
[C---:B----4-:R-:W-:Y:S02]  /*18cb0*/  ISETP.GT.U32.AND P6, PT, R29.reuse, R10, PT ;  /* 0x0000000a1d00720c */ /* 0x050fe40003fc4070 */
[C---:B---3--:R-:W-:Y:S02]  /*18cc0*/  ISETP.GT.U32.AND P4, PT, R29.reuse, R14, PT ;  /* 0x0000000e1d00720c */ /* 0x048fe40003f84070 */
        /* <DEDUP_REMOVED lines=8> */
[----:B-----5:R-:W-:Y:S01]  /*18d50*/  ISETP.GT.U32.AND P2, PT, R29, R22, PT ;  /* 0x000000161d00720c */ /* 0x020fe20003f44070 */
[----:B------:R-:W-:Y:S01]  /*18d60*/  @!P1 IMAD.IADD R21, R21, 0x1, -R29 ;  /* 0x0000000115159824 */ /* 0x000fe200078e0a1d */
[----:B------:R-:W-:-:S05]  /*18d70*/  ISETP.GT.U32.AND P1, PT, R29, R18, PT ;  /* 0x000000121d00720c */ /* 0x000fca0003f24070 */
[--C-:B------:R-:W-:Y:S02]  /*18d80*/  @!P6 IMAD.IADD R24, R24, 0x1, -R29.reuse ;  /* 0x000000011818e824 */ /* 0x100fe400078e0a1d */
[--C-:B------:R-:W-:Y:S02]  /*18d90*/  @!P3 IMAD.IADD R20, R20, 0x1, -R29.reuse ;  /* 0x000000011414b824 */ /* 0x100fe400078e0a1d */
[--C-:B------:R-:W-:Y:S01]  /*18da0*/  @!P4 IMAD.IADD R13, R13, 0x1, -R29.reuse ;  /* 0x000000010d0dc824 */ /* 0x100fe200078e0a1d */
        /* <DEDUP_REMOVED lines=15> */
[----:B-----5:R-:W5:Y:S04]  /*18ea0*/  LDL.LU R18, [R1+0x288] ;  /* 0x0002880001127983 */ /* 0x020f680000300800 */
[----:B0-----:R-:W5:Y:S01]  /*18eb0*/  LDL.LU R20, [R1+0x284] ;  /* 0x0002840001147983 */ /* 0x001f620000300800 */
[C---:B------:R-:W-:Y:S02]  /*18ec0*/  ISETP.GT.U32.AND P5, PT, R29.reuse, R27, PT ;  /* 0x0000001b1d00720c */ /* 0x040fe40003fa4070 */
[----:B------:R-:W-:-:S11]  /*18ed0*/  ISETP.GT.U32.AND P3, PT, R29, R25, PT ;  /* 0x000000191d00720c */ /* 0x000fd60003f64070 */
[--C-:B------:R-:W-:Y:S01]  /*18ee0*/  @!P5 IMAD.IADD R27, R27, 0x1, -R29.reuse ;  /* 0x000000011b1bd824 */ /* 0x100fe200078e0a1d */
[----:B------:R-:W-:Y:S01]  /*18ef0*/  ISETP.GT.U32.AND P5, PT, R29, R26, PT ;  /* 0x0000001a1d00720c */ /* 0x000fe20003fa4070 */
[----:B------:R-:W-:Y:S01]  /*18f00*/  @!P3 IMAD.IADD R25, R25, 0x1, -R29 ;  /* 0x000000011919b824 */ /* 0x000fe200078e0a1d */
[C---:B------:R-:W-:Y:S02]  /*18f10*/  ISETP.GT.U32.AND P6, PT, R29.reuse, R14, PT ;  /* 0x0000000e1d00720c */ /* 0x040fe40003fc4070 */
[C---:B------:R-:W-:Y:S02]  /*18f20*/  ISETP.GT.U32.AND P3, PT, R29.reuse, R27, PT ;  /* 0x0000001b1d00720c */ /* 0x040fe40003f64070 */
[----:B------:R-:W-:-:S07]  /*18f30*/  ISETP.GT.U32.AND P0, PT, R29, R2, PT ;  /* 0x000000021d00720c */ /* 0x000fce0003f04070 */
[--C-:B------:R-:W-:Y:S01]  /*18f40*/  @!P5 IMAD.IADD R26, R26, 0x1, -R29.reuse ;  /* 0x000000011a1ad824 */ /* 0x100fe200078e0a1d */
[----:B------:R-:W-:Y:S01]  /*18f50*/  ISETP.GT.U32.AND P5, PT, R29, R10, PT ;  /* 0x0000000a1d00720c */ /* 0x000fe20003fa4070 */
[----:B------:R-:W-:-:S03]  /*18f60*/  @!P6 IMAD.IADD R14, R14, 0x1, -R29 ;  /* 0x000000010e0ee824 */ /* 0x000fc600078e0a1d */
[----:B------:R-:W-:Y:S01]  /*18f70*/  ISETP.GT.U32.AND P4, PT, R29, R26, PT ;  /* 0x0000001a1d00720c */ /* 0x000fe20003f84070 */
[----:B------:R-:W-:Y:S01]  /*18f80*/  @!P3 IMAD.IADD R27, R27, 0x1, -R29 ;  /* 0x000000011b1bb824 */ /* 0x000fe200078e0a1d */
[C---:B------:R-:W-:Y:S02]  /*18f90*/  ISETP.GT.U32.AND P1, PT, R29.reuse, R21, PT ;  /* 0x000000151d00720c */ /* 0x040fe40003f24070 */
[----:B------:R-:W-:-:S05]  /*18fa0*/  ISETP.GT.U32.AND P6, PT, R29, R15, PT ;  /* 0x0000000f1d00720c */ /* 0x000fca0003fc4070 */
[--C-:B------:R-:W-:Y:S01]  /*18fb0*/  @!P5 IMAD.IADD R10, R10, 0x1, -R29.reuse ;  /* 0x000000010a0ad824 */ /* 0x100fe200078e0a1d */
[C---:B------:R-:W-:Y:S01]  /*18fc0*/  ISETP.GT.U32.AND P5, PT, R29.reuse, R23, PT ;  /* 0x000000171d00720c */ /* 0x040fe20003fa4070 */
        /* <DEDUP_REMOVED lines=10> */
[--C-:B------:R-:W-:Y:S02]  /*19070*/  @!P6 IMAD.IADD R15, R15, 0x1, -R29.reuse ;  /* 0x000000010f0fe824 */ /* 0x100fe400078e0a1d */
[--C-:B------:R-:W-:Y:S01]  /*19080*/  @!P2 IMAD.IADD R22, R22, 0x1, -R29.reuse ;  /* 0x000000011616a824 */ /* 0x100fe200078e0a1d */
[----:B------:R-:W-:Y:S01]  /*19090*/  ISETP.GT.U32.AND P2, PT, R29, R19, PT ;  /* 0x000000131d00720c */ /* 0x000fe20003f44070 */
[--C-:B------:R-:W-:Y:S01]  /*190a0*/  @!P0 IMAD.IADD R16, R16, 0x1, -R29.reuse ;  /* 0x0000000110108824 */ /* 0x100fe200078e0a1d */
[----:B------:R-:W-:Y:S01]  /*190b0*/  STL [R1+0x2c8], R10 ;  /* 0x0002c80a01007387 */ /* 0x000fe20000100800 */
[----:B------:R-:W-:-:S03]  /*190c0*/  @!P3 IMAD.IADD R25, R25, 0x1, -R29 ;  /* 0x000000011919b824 */ /* 0x000fc600078e0a1d */
[----:B------:R-:W-:Y:S03]  /*190d0*/  STL [R1+0x2cc], R14 ;  /* 0x0002cc0e01007387 */ /* 0x000fe60000100800 */
[--C-:B------:R-:W-:Y:S01]  /*190e0*/  @!P1 IMAD.IADD R3, R3, 0x1, -R29.reuse ;  /* 0x0000000103039824 */ /* 0x100fe200078e0a1d */
[----:B------:R-:W-:Y:S03]  /*190f0*/  STL [R1+0x2c4], R2 ;  /* 0x0002c40201007387 */ /* 0x000fe60000100800 */
[----:B------:R-:W-:Y:S01]  /*19100*/  @!P2 IMAD.IADD R19, R19, 0x1, -R29 ;  /* 0x000000011313a824 */ /* 0x000fe200078e0a1d */
[----:B------:R-:W-:Y:S04]  /*19110*/  STL [R1+0x2c0], R21 ;  /* 0x0002c01501007387 */ /* 0x000fe80000100800 */
[----:B------:R-:W-:Y:S04]  /*19120*/  STL [R1+0x2a8], R22 ;  /* 0x0002a81601007387 */ /* 0x000fe80000100800 */
[----:B------:R0:W-:Y:S04]  /*19130*/  STL [R1+0x2b4], R25 ;  /* 0x0002b41901007387 */ /* 0x0001e80000100800 */
[----:B0-----:R-:W5:Y:S04]  /*19140*/  LDL R25, [R1+0x1fd4] ;  /* 0x001fd40001197983 */ /* 0x001f680000100800 */
[----:B------:R0:W-:Y:S04]  /*19150*/  STL [R1+0x2b8], R26 ;  /* 0x0002b81a01007387 */ /* 0x0001e80000100800 */
[----:B0-----:R-:W5:Y:S04]  /*19160*/  LDL.LU R26, [R1+0x278] ;  /* 0x00027800011a7983 */ /* 0x001f680000300800 */
        /* <DEDUP_REMOVED lines=11> */
[C---:B------:R-:W-:Y:S02]  /*19220*/  ISETP.GT.U32.AND P3, PT, R29.reuse, R24, PT ;  /* 0x000000181d00720c */ /* 0x040fe40003f64070 */
[----:B------:R-:W-:Y:S01]  /*19230*/  ISETP.GT.U32.AND P5, PT, R29, R15, PT ;  /* 0x0000000f1d00720c */ /* 0x000fe20003fa4070 */
[--C-:B------:R-:W-:Y:S01]  /*19240*/  @!P6 IMAD.IADD R13, R13, 0x1, -R29.reuse ;  /* 0x000000010d0de824 */ /* 0x100fe200078e0a1d */
[C---:B-----5:R-:W-:Y:S02]  /*19250*/  ISETP.GT.U32.AND P1, PT, R29.reuse, R18, PT ;  /* 0x000000121d00720c */ /* 0x060fe40003f24070 */
[----:B------:R-:W-:Y:S01]  /*19260*/  ISETP.GT.U32.AND P6, PT, R29, R16, PT ;  /* 0x000000101d00720c */ /* 0x000fe20003fc4070 */
[----:B------:R-:W-:Y:S01]  /*19270*/  @!P0 IMAD.IADD R17, R17, 0x1, -R29 ;  /* 0x0000000111118824 */ /* 0x000fe200078e0a1d */
[----:B------:R-:W-:-:S02]  /*19280*/  ISETP.GT.U32.AND P0, PT, R29, R3, PT ;  /* 0x000000031d00720c */ /* 0x000fc40003f04070 */
[----:B------:R-:W-:Y:S01]  /*19290*/  ISETP.GT.U32.AND P2, PT, R29, R20, PT ;  /* 0x000000141d00720c */ /* 0x000fe20003f44070 */
[--C-:B------:R-:W-:Y:S02]  /*192a0*/  @!P4 IMAD.IADD R23, R23, 0x1, -R29.reuse ;  /* 0x000000011717c824 */ /* 0x100fe400078e0a1d */
[--C-:B------:R-:W-:Y:S02]  /*192b0*/  @!P3 IMAD.IADD R24, R24, 0x1, -R29.reuse ;  /* 0x000000011818b824 */ /* 0x100fe400078e0a1d */
[--C-:B------:R-:W-:Y:S01]  /*192c0*/  @!P5 IMAD.IADD R15, R15, 0x1, -R29.reuse ;  /* 0x000000010f0fd824 */ /* 0x100fe200078e0a1d */
[----:B------:R0:W-:Y:S01]  /*192d0*/  STL [R1+0x2b0], R23 ;  /* 0x0002b01701007387 */ /* 0x0001e20000100800 */
[--C-:B------:R-:W-:Y:S01]  /*192e0*/  @!P1 IMAD.IADD R18, R18, 0x1, -R29.reuse ;  /* 0x0000000112129824 */ /* 0x100fe200078e0a1d */
[----:B------:R-:W-:Y:S01]  /*192f0*/  ISETP.GT.U32.AND P1, PT, R29, R19, PT ;  /* 0x000000131d00720c */ /* 0x000fe20003f24070 */
[--C-:B------:R-:W-:Y:S02]  /*19300*/  @!P6 IMAD.IADD R16, R16, 0x1, -R29.reuse ;  /* 0x000000011010e824 */ /* 0x100fe400078e0a1d */
[----:B------:R-:W-:-:S02]  /*19310*/  @!P0 IMAD.IADD R3, R3, 0x1, -R29 ;  /* 0x0000000103038824 */ /* 0x000fc400078e0a1d */
[--C-:B------:R-:W-:Y:S01]  /*19320*/  @!P2 IMAD.IADD R20, R20, 0x1, -R29.reuse ;  /* 0x000000011414a824 */ /* 0x100fe200078e0a1d */
[----:B------:R-:W-:Y:S01]  /*19330*/  ISETP.GT.U32.AND P2, PT, R29, R24, PT ;  /* 0x000000181d00720c */ /* 0x000fe20003f44070 */
[----:B0-----:R-:W2:Y:S04]  /*19340*/  LDL.LU R23, [R1+0x264] ;  /* 0x0002640001177983 */ /* 0x001ea80000300800 */
[----:B------:R0:W-:Y:S04]  /*19350*/  STL [R1+0x2ac], R15 ;  /* 0x0002ac0f01007387 */ /* 0x0001e80000100800 */
[----:B------:R-:W3:Y:S04]  /*19360*/  LDL.LU R9, [R1+0x268] ;  /* 0x0002680001097983 */ /* 0x000ee80000300800 */
[----:B------:R1:W-:Y:S04]  /*19370*/  STL [R1+0x294], R16 ;  /* 0x0002941001007387 */ /* 0x0003e80000100800 */
[----:B------:R-:W4:Y:S04]  /*19380*/  LDL.LU R10, [R1+0x260] ;  /* 0x00026000010a7983 */ /* 0x000f280000300800 */
[----:B------:R-:W-:Y:S04]  /*19390*/  STL [R1+0x2a0], R3 ;  /* 0x0002a00301007387 */ /* 0x000fe80000100800 */
[----:B0-----:R-:W5:Y:S01]  /*193a0*/  LDL.LU R15, [R1+0x25c] ;  /* 0x00025c00010f7983 */ /* 0x001f620000300800 */
[----:B------:R-:W-:-:S03]  /*193b0*/  @!P1 IMAD.IADD R19, R19, 0x1, -R29 ;  /* 0x0000000113139824 */ /* 0x000fc600078e0a1d */
[----:B-1----:R-:W2:Y:S01]  /*193c0*/  LDL.LU R16, [R1+0x244] ;  /* 0x0002440001107983 */ /* 0x002ea20000300800 */
[----:B------:R-:W-:-:S03]  /*193d0*/  @!P2 IMAD.IADD R24, R24, 0x1, -R29 ;  /* 0x000000011818a824 */ /* 0x000fc600078e0a1d */
[----:B------:R0:W-:Y:S04]  /*193e0*/  STL [R1+0x2a4], R19 ;  /* 0x0002a41301007387 */ /* 0x0001e80000100800 */
[----:B0-----:R-:W2:Y:S04]  /*193f0*/  LDL.LU R19, [R1+0x250] ;  /* 0x0002500001137983 */ /* 0x001ea80000300800 */
[----:B------:R0:W-:Y:S04]  /*19400*/  STL [R1+0x29c], R24 ;  /* 0x00029c1801007387 */ /* 0x0001e80000100800 */
[----:B0-----:R-:W2:Y:S01]  /*19410*/  LDL.LU R24, [R1+0x254] ;  /* 0x0002540001187983 */ /* 0x001ea20000300800 */
[----:B------:R-:W-:-:S02]  /*19420*/  ISETP.GT.U32.AND P3, PT, R29, R27, PT ;  /* 0x0000001b1d00720c */ /* 0x000fc40003f64070 */
[C---:B------:R-:W-:Y:S02]  /*19430*/  ISETP.GT.U32.AND P4, PT, R29.reuse, R12, PT ;  /* 0x0000000c1d00720c */ /* 0x040fe40003f84070 */
[----:B------:R-:W-:-:S09]  /*19440*/  ISETP.GT.U32.AND P5, PT, R29, R13, PT ;  /* 0x0000000d1d00720c */ /* 0x000fd20003fa4070 */
[----:B------:R-:W-:Y:S01]  /*19450*/  @!P3 IMAD.IADD R27, R27, 0x1, -R29 ;  /* 0x000000011b1bb824 */ /* 0x000fe200078e0a1d */
[----:B------:R-:W-:-:S04]  /*19460*/  ISETP.GT.U32.AND P3, PT, R29, R11, PT ;  /* 0x0000000b1d00720c */ /* 0x000fc80003f64070 */
[C---:B------:R-:W-:Y:S01]  /*19470*/  ISETP.GT.U32.AND P2, PT, R29.reuse, R27, PT ;  /* 0x0000001b1d00720c */ /* 0x040fe20003f44070 */
[----:B------:R-:W-:Y:S01]  /*19480*/  @!P4 IMAD.IADD R12, R12, 0x1, -R29 ;  /* 0x000000010c0cc824 */ /* 0x000fe200078e0a1d */
[C---:B------:R-:W-:Y:S02]  /*19490*/  ISETP.GT.U32.AND P0, PT, R29.reuse, R17, PT ;  /* 0x000000111d00720c */ /* 0x040fe40003f04070 */
[----:B------:R-:W-:-:S05]  /*194a0*/  ISETP.GT.U32.AND P1, PT, R29, R18, PT ;  /* 0x000000121d00720c */ /* 0x000fca0003f24070 */
[--C-:B------:R-:W-:Y:S02]  /*194b0*/  @!P3 IMAD.IADD R11, R11, 0x1, -R29.reuse ;  /* 0x000000010b0bb824 */ /* 0x100fe400078e0a1d */
[--C-:B------:R-:W-:Y:S01]  /*194c0*/  @!P5 IMAD.IADD R13, R13, 0x1, -R29.reuse ;  /* 0x000000010d0dd824 */ /* 0x100fe200078e0a1d */
[C---:B------:R-:W-:Y:S02]  /*194d0*/  ISETP.GT.U32.AND P3, PT, R29.reuse, R26, PT ;  /* 0x0000001a1d00720c */ /* 0x040fe40003f64070 */
[C---:B------:R-:W-:Y:S02]  /*194e0*/  ISETP.GT.U32.AND P4, PT, R29.reuse, R14, PT ;  /* 0x0000000e1d00720c */ /* 0x040fe40003f84070 */
[----:B------:R-:W-:Y:S01]  /*194f0*/  ISETP.GT.U32.AND P5, PT, R29, R2, PT ;  /* 0x000000021d00720c */ /* 0x000fe20003fa4070 */
[--C-:B------:R-:W-:Y:S01]  /*19500*/  @!P2 IMAD.IADD R27, R27, 0x1, -R29.reuse ;  /* 0x000000011b1ba824 */ /* 0x100fe200078e0a1d */
[----:B------:R-:W-:Y:S01]  /*19510*/  ISETP.GT.U32.AND P6, PT, R29, R20, PT ;  /* 0x000000141d00720c */ /* 0x000fe20003fc4070 */
[----:B------:R-:W-:Y:S01]  /*19520*/  @!P0 IMAD.IADD R17, R17, 0x1, -R29 ;  /* 0x0000000111118824 */ /* 0x000fe200078e0a1d */
[----:B------:R-:W-:-:S05]  /*19530*/  IABS R3, R25 ;  /* 0x0000001900037213 */ /* 0x000fca0000000000 */
[--C-:B------:R-:W-:Y:S01]  /*19540*/  @!P3 IMAD.IADD R26, R26, 0x1, -R29.reuse ;  /* 0x000000011a1ab824 */ /* 0x100fe200078e0a1d */
[----:B------:R-:W2:Y:S01]  /*19550*/  LDL.LU R25, [R1+0x24c] ;  /* 0x00024c0001197983 */ /* 0x000ea20000300800 */
[C---:B------:R-:W-:Y:S01]  /*19560*/  ISETP.GT.U32.AND P0, PT, R29.reuse, R21, PT ;  /* 0x000000151d00720c */ /* 0x040fe20003f04070 */
[--C-:B------:R-:W-:Y:S01]  /*19570*/  @!P1 IMAD.IADD R18, R18, 0x1, -R29.reuse ;  /* 0x0000000112129824 */ /* 0x100fe200078e0a1d */
[----:B------:R-:W-:Y:S01]  /*19580*/  ISETP.GT.U32.AND P1, PT, R29, R22, PT ;  /* 0x000000161d00720c */ /* 0x000fe20003f24070 */
[--C-:B------:R-:W-:Y:S02]  /*19590*/  @!P4 IMAD.IADD R14, R14, 0x1, -R29.reuse ;  /* 0x000000010e0ec824 */ /* 0x100fe400078e0a1d */
[--C-:B------:R-:W-:Y:S02]  /*195a0*/  @!P5 IMAD.IADD R2, R2, 0x1, -R29.reuse ;  /* 0x000000010202d824 */ /* 0x100fe400078e0a1d */
[--C-:B------:R-:W-:Y:S01]  /*195b0*/  @!P6 IMAD.IADD R20, R20, 0x1, -R29.reuse ;  /* 0x000000011414e824 */ /* 0x100fe200078e0a1d */
[----:B------:R-:W-:Y:S05]  /*195c0*/  STL [R1+0x298], R11 ;  /* 0x0002980b01007387 */ /* 0x000fea0000100800 */
        /* <DEDUP_REMOVED lines=8> */
[----:B0-----:R-:W2:Y:S04]  /*19650*/  LDL.LU R27, [R1+0x248] ;  /* 0x00024800011b7983 */ /* 0x001ea80000300800 */
[----:B------:R-:W2:Y:S04]  /*19660*/  LDL.LU R11, [R1+0x230] ;  /* 0x00023000010b7983 */ /* 0x000ea80000300800 */
[----:B------:R-:W2:Y:S04]  /*19670*/  LDL.LU R17, [R1+0x23c] ;  /* 0x00023c0001117983 */ /* 0x000ea80000300800 */
[----:B------:R-:W2:Y:S04]  /*19680*/  LDL.LU R18, [R1+0x240] ;  /* 0x0002400001127983 */ /* 0x000ea80000300800 */
[----:B-1----:R-:W2:Y:S01]  /*19690*/  LDL.LU R20, [R1+0x238] ;  /* 0x0002380001147983 */ /* 0x002ea20000300800 */
[----:B---3--:R-:W-:-:S02]  /*196a0*/  ISETP.GT.U32.AND P2, PT, R29, R9, PT ;  /* 0x000000091d00720c */ /* 0x008fc40003f44070 */
[C---:B----4-:R-:W-:Y:S02]  /*196b0*/  ISETP.GT.U32.AND P3, PT, R29.reuse, R10, PT ;  /* 0x0000000a1d00720c */ /* 0x050fe40003f64070 */
[C---:B-----5:R-:W-:Y:S02]  /*196c0*/  ISETP.GT.U32.AND P4, PT, R29.reuse, R15, PT ;  /* 0x0000000f1d00720c */ /* 0x060fe40003f84070 */
[----:B--2---:R-:W-:-:S07]  /*196d0*/  ISETP.GT.U32.AND P5, PT, R29, R16, PT ;  /* 0x000000101d00720c */ /* 0x004fce0003fa4070 */
[--C-:B------:R-:W-:Y:S01]  /*196e0*/  @!P2 IMAD.IADD R9, R9, 0x1, -R29.reuse ;  /* 0x000000010909a824 */ /* 0x100fe200078e0a1d */
[C---:B------:R-:W-:Y:S01]  /*196f0*/  ISETP.GT.U32.AND P6, PT, R29.reuse, R23, PT ;  /* 0x000000171d00720c */ /* 0x040fe20003fc4070 */
[--C-:B------:R-:W-:Y:S01]  /*19700*/  @!P3 IMAD.IADD R10, R10, 0x1, -R29.reuse ;  /* 0x000000010a0ab824 */ /* 0x100fe200078e0a1d */
[C---:B------:R-:W-:Y:S02]  /*19710*/  ISETP.GT.U32.AND P2, PT, R29.reuse, R26, PT ;  /* 0x0000001a1d00720c */ /* 0x040fe40003f44070 */
[----:B------:R-:W-:Y:S01]  /*19720*/  ISETP.GT.U32.AND P3, PT, R29, R14, PT ;  /* 0x0000000e1d00720c */ /* 0x000fe20003f64070 */
[--C-:B------:R-:W-:Y:S01]  /*19730*/  @!P4 IMAD.IADD R15, R15, 0x1, -R29.reuse ;  /* 0x000000010f0fc824 */ /* 0x100fe200078e0a1d */
[C---:B------:R-:W-:Y:S02]  /*19740*/  ISETP.GT.U32.AND P4, PT, R29.reuse, R2, PT ;  /* 0x000000021d00720c */ /* 0x040fe40003f84070 */
[C---:B------:R-:W-:Y:S01]  /*19750*/  ISETP.GT.U32.AND P0, PT, R29.reuse, R19, PT ;  /* 0x000000131d00720c */ /* 0x040fe20003f04070 */
[----:B------:R-:W-:Y:S01]  /*19760*/  @!P5 IMAD.IADD R16, R16, 0x1, -R29 ;  /* 0x000000011010d824 */ /* 0x000fe200078e0a1d */
[----:B------:R-:W-:-:S03]  /*19770*/  ISETP.GT.U32.AND P5, PT, R29, R21, PT ;  /* 0x000000151d00720c */ /* 0x000fc60003fa4070 */
[--C-:B------:R-:W-:Y:S02]  /*19780*/  @!P6 IMAD.IADD R23, R23, 0x1, -R29.reuse ;  /* 0x000000011717e824 */ /* 0x100fe400078e0a1d */
[--C-:B------:R-:W-:Y:S01]  /*19790*/  @!P2 IMAD.IADD R26, R26, 0x1, -R29.reuse ;  /* 0x000000011a1aa824 */ /* 0x100fe200078e0a1d */
[----:B------:R-:W-:Y:S01]  /*197a0*/  ISETP.GT.U32.AND P1, PT, R29, R24, PT ;  /* 0x000000181d00720c */ /* 0x000fe20003f24070 */
[----:B------:R-:W-:-:S04]  /*197b0*/  @!P3 IMAD.IADD R14, R14, 0x1, -R29 ;  /* 0x000000010e0eb824 */ /* 0x000fc800078e0a1d */
[--C-:B------:R-:W-:Y:S01]  /*197c0*/  @!P0 IMAD.IADD R19, R19, 0x1, -R29.reuse ;  /* 0x0000000113138824 */ /* 0x100fe200078e0a1d */
[----:B------:R-:W-:Y:S01]  /*197d0*/  ISETP.GT.U32.AND P0, PT, R29, R22, PT ;  /* 0x000000161d00720c */ /* 0x000fe20003f04070 */
[----:B------:R0:W-:Y:S01]  /*197e0*/  STL [R1+0x278], R26 ;  /* 0x0002781a01007387 */ /* 0x0001e20000100800 */
[--C-:B------:R-:W-:Y:S02]  /*197f0*/  @!P4 IMAD.IADD R2, R2, 0x1, -R29.reuse ;  /* 0x000000010202c824 */ /* 0x100fe400078e0a1d */
[----:B------:R-:W-:-:S03]  /*19800*/  @!P5 IMAD.IADD R21, R21, 0x1, -R29 ;  /* 0x000000011515d824 */ /* 0x000fc600078e0a1d */
        /* <DEDUP_REMOVED lines=9> */
[----:B------:R-:W-:-:S02]  /*198a0*/  @!P0 IMAD.IADD R22, R22, 0x1, -R29 ;  /* 0x0000000116168824 */ /* 0x000fc400078e0a1d */
[----:B------:R-:W-:Y:S01]  /*198b0*/  @!P1 IMAD.IADD R23, R23, 0x1, -R29 ;  /* 0x0000000117179824 */ /* 0x000fe200078e0a1d */
[----:B-1----:R-:W2:Y:S04]  /*198c0*/  LDL.LU R2, [R1+0x224] ;  /* 0x0002240001027983 */ /* 0x002ea80000300800 */
[----:B------:R-:W-:Y:S04]  /*198d0*/  STL [R1+0x258], R22 ;  /* 0x0002581601007387 */ /* 0x000fe80000100800 */
[----:B------:R0:W-:Y:S04]  /*198e0*/  STL [R1+0x264], R23 ;  /* 0x0002641701007387 */ /* 0x0001e80000100800 */
[----:B0-----:R-:W2:Y:S04]  /*198f0*/  LDL.LU R23, [R1+0x220] ;  /* 0x0002200001177983 */ /* 0x001ea80000300800 */
[----:B------:R-:W2:Y:S04]  /*19900*/  LDL.LU R21, [R1+0x208] ;  /* 0x0002080001157983 */ /* 0x000ea80000300800 */
[----:B------:R-:W2:Y:S01]  /*19910*/  LDL.LU R22, [R1+0x214] ;  /* 0x0002140001167983 */ /* 0x000ea20000300800 */
[----:B------:R-:W-:-:S02]  /*19920*/  ISETP.GT.U32.AND P6, PT, R29, R25, PT ;  /* 0x000000191d00720c */ /* 0x000fc40003fc4070 */
[C---:B------:R-:W-:Y:S02]  /*19930*/  ISETP.GT.U32.AND P2, PT, R29.reuse, R9, PT ;  /* 0x000000091d00720c */ /* 0x040fe40003f44070 */
[C---:B------:R-:W-:Y:S02]  /*19940*/  ISETP.GT.U32.AND P3, PT, R29.reuse, R10, PT ;  /* 0x0000000a1d00720c */ /* 0x040fe40003f64070 */
[----:B------:R-:W-:-:S07]  /*19950*/  ISETP.GT.U32.AND P4, PT, R29, R15, PT ;  /* 0x0000000f1d00720c */ /* 0x000fce0003f84070 */
[--C-:B------:R-:W-:Y:S01]  /*19960*/  @!P6 IMAD.IADD R25, R25, 0x1, -R29.reuse ;  /* 0x000000011919e824 */ /* 0x100fe200078e0a1d */
[----:B------:R-:W-:Y:S01]  /*19970*/  ISETP.GT.U32.AND P5, PT, R29, R16, PT ;  /* 0x000000101d00720c */ /* 0x000fe20003fa4070 */
[----:B------:R-:W-:-:S03]  /*19980*/  @!P2 IMAD.IADD R9, R9, 0x1, -R29 ;  /* 0x000000010909a824 */ /* 0x000fc600078e0a1d */
[C---:B------:R-:W-:Y:S01]  /*19990*/  ISETP.GT.U32.AND P6, PT, R29.reuse, R25, PT ;  /* 0x000000191d00720c */ /* 0x040fe20003fc4070 */
[--C-:B------:R-:W-:Y:S01]  /*199a0*/  @!P3 IMAD.IADD R10, R10, 0x1, -R29.reuse ;  /* 0x000000010a0ab824 */ /* 0x100fe200078e0a1d */
[C---:B------:R-:W-:Y:S02]  /*199b0*/  ISETP.GT.U32.AND P2, PT, R29.reuse, R27, PT ;  /* 0x0000001b1d00720c */ /* 0x040fe40003f44070 */
[C---:B------:R-:W-:Y:S02]  /*199c0*/  ISETP.GT.U32.AND P3, PT, R29.reuse, R11, PT ;  /* 0x0000000b1d00720c */ /* 0x040fe40003f64070 */
[----:B------:R-:W-:Y:S01]  /*199d0*/  ISETP.GT.U32.AND P0, PT, R29, R19, PT ;  /* 0x000000131d00720c */ /* 0x000fe20003f04070 */
[----:B------:R-:W-:Y:S01]  /*199e0*/  @!P4 IMAD.IADD R15, R15, 0x1, -R29 ;  /* 0x000000010f0fc824 */ /* 0x000fe200078e0a1d */
[----:B------:R-:W-:-:S05]  /*199f0*/  ISETP.GT.U32.AND P1, PT, R29, R24, PT ;  /* 0x000000181d00720c */ /* 0x000fca0003f24070 */
[--C-:B------:R-:W-:Y:S01]  /*19a00*/  @!P6 IMAD.IADD R25, R25, 0x1, -R29.reuse ;  /* 0x000000011919e824 */ /* 0x100fe200078e0a1d */
[C---:B------:R-:W-:Y:S01]  /*19a10*/  ISETP.GT.U32.AND P4, PT, R29.reuse, R17, PT ;  /* 0x000000111d00720c */ /* 0x040fe20003f84070 */
[--C-:B------:R-:W-:Y:S01]  /*19a20*/  @!P5 IMAD.IADD R16, R16, 0x1, -R29.reuse ;  /* 0x000000011010d824 */ /* 0x100fe200078e0a1d */
[----:B------:R-:W-:Y:S01]  /*19a30*/  ISETP.GT.U32.AND P5, PT, R29, R18, PT ;  /* 0x000000121d00720c */ /* 0x000fe20003fa4070 */
[--C-:B------:R-:W-:Y:S02]  /*19a40*/  @!P2 IMAD.IADD R27, R27, 0x1, -R29.reuse ;  /* 0x000000011b1ba824 */ /* 0x100fe400078e0a1d */
[--C-:B------:R-:W-:Y:S02]  /*19a50*/  @!P3 IMAD.IADD R11, R11, 0x1, -R29.reuse ;  /* 0x000000010b0bb824 */ /* 0x100fe400078e0a1d */
[--C-:B------:R-:W-:Y:S01]  /*19a60*/  @!P0 IMAD.IADD R19, R19, 0x1, -R29.reuse ;  /* 0x0000000113138824 */ /* 0x100fe200078e0a1d */
[----:B------:R-:W-:Y:S01]  /*19a70*/  ISETP.GT.U32.AND P0, PT, R29, R20, PT ;  /* 0x000000141d00720c */ /* 0x000fe20003f04070 */
[----:B------:R-:W-:-:S04]  /*19a80*/  @!P1 IMAD.IADD R24, R24, 0x1, -R29 ;  /* 0x0000000118189824 */ /* 0x000fc800078e0a1d */
        /* <DEDUP_REMOVED lines=9> */
[----:B0-----:R-:W2:Y:S04]  /*19b20*/  LDL.LU R24, [R1+0x218] ;  /* 0x0002180001187983 */ /* 0x001ea80000300800 */
[----:B------:R-:W2:Y:S04]  /*19b30*/  LDL.LU R15, [R1+0x210] ;  /* 0x00021000010f7983 */ /* 0x000ea80000300800 */
[----:B------:R-:W2:Y:S04]  /*19b40*/  LDL.LU R16, [R1+0x20c] ;  /* 0x00020c0001107983 */ /* 0x000ea80000300800 */
[----:B------:R0:W-:Y:S04]  /*19b50*/  STL [R1+0x24c], R25 ;  /* 0x00024c1901007387 */ /* 0x0001e80000100800 */
[----:B------:R-:W2:Y:S04]  /*19b60*/  LDL.LU R19, [R1+0x1f4] ;  /* 0x0001f40001137983 */ /* 0x000ea80000300800 */
[----:B0-----:R-:W2:Y:S01]  /*19b70*/  LDL.LU R25, [R1+0x200] ;  /* 0x0002000001197983 */ /* 0x001ea20000300800 */
[----:B---3--:R-:W-:-:S02]  /*19b80*/  ISETP.GT.U32.AND P6, PT, R29, R12, PT ;  /* 0x0000000c1d00720c */ /* 0x008fc40003fc4070 */
[C---:B----4-:R-:W-:Y:S02]  /*19b90*/  ISETP.GT.U32.AND P2, PT, R29.reuse, R13, PT ;  /* 0x0000000d1d00720c */ /* 0x050fe40003f44070 */
[----:B-----5:R-:W-:-:S09]  /*19ba0*/  ISETP.GT.U32.AND P3, PT, R29, R14, PT ;  /* 0x0000000e1d00720c */ /* 0x020fd20003f64070 */
[--C-:B------:R-:W-:Y:S01]  /*19bb0*/  @!P6 IMAD.IADD R12, R12, 0x1, -R29.reuse ;  /* 0x000000010c0ce824 */ /* 0x100fe200078e0a1d */
[C---:B--2---:R-:W-:Y:S02]  /*19bc0*/  ISETP.GT.U32.AND P1, PT, R29.reuse, R26, PT ;  /* 0x0000001a1d00720c */ /* 0x044fe40003f24070 */
[----:B------:R-:W-:Y:S01]  /*19bd0*/  ISETP.GT.U32.AND P6, PT, R29, R27, PT ;  /* 0x0000001b1d00720c */ /* 0x000fe20003fc4070 */
[--C-:B------:R-:W-:Y:S01]  /*19be0*/  @!P2 IMAD.IADD R13, R13, 0x1, -R29.reuse ;  /* 0x000000010d0da824 */ /* 0x100fe200078e0a1d */
[C---:B------:R-:W-:Y:S02]  /*19bf0*/  ISETP.GT.U32.AND P4, PT, R29.reuse, R2, PT ;  /* 0x000000021d00720c */ /* 0x040fe40003f84070 */
[C---:B------:R-:W-:Y:S01]  /*19c00*/  ISETP.GT.U32.AND P2, PT, R29.reuse, R11, PT ;  /* 0x0000000b1d00720c */ /* 0x040fe20003f44070 */
[----:B------:R-:W-:Y:S01]  /*19c10*/  @!P3 IMAD.IADD R14, R14, 0x1, -R29 ;  /* 0x000000010e0eb824 */ /* 0x000fe200078e0a1d */
[C---:B------:R-:W-:Y:S02]  /*19c20*/  ISETP.GT.U32.AND P3, PT, R29.reuse, R17, PT ;  /* 0x000000111d00720c */ /* 0x040fe40003f64070 */
[----:B------:R-:W-:-:S03]  /*19c30*/  ISETP.GT.U32.AND P5, PT, R29, R23, PT ;  /* 0x000000171d00720c */ /* 0x000fc60003fa4070 */
[--C-:B------:R-:W-:Y:S01]  /*19c40*/  @!P1 IMAD.IADD R26, R26, 0x1, -R29.reuse ;  /* 0x000000011a1a9824 */ /* 0x100fe200078e0a1d */
[----:B------:R-:W-:Y:S01]  /*19c50*/  ISETP.GT.U32.AND P0, PT, R29, R21, PT ;  /* 0x000000151d00720c */ /* 0x000fe20003f04070 */
[--C-:B------:R-:W-:Y:S01]  /*19c60*/  @!P6 IMAD.IADD R27, R27, 0x1, -R29.reuse ;  /* 0x000000011b1be824 */ /* 0x100fe200078e0a1d */
[C---:B------:R-:W-:Y:S01]  /*19c70*/  ISETP.GT.U32.AND P1, PT, R29.reuse, R22, PT ;  /* 0x000000161d00720c */ /* 0x040fe20003f24070 */
[--C-:B------:R-:W-:Y:S01]  /*19c80*/  @!P4 IMAD.IADD R2, R2, 0x1, -R29.reuse ;  /* 0x000000010202c824 */ /* 0x100fe200078e0a1d */
[----:B------:R-:W-:Y:S01]  /*19c90*/  ISETP.GT.U32.AND P4, PT, R29, R18, PT ;  /* 0x000000121d00720c */ /* 0x000fe20003f84070 */
[----:B------:R-:W-:-:S04]  /*19ca0*/  @!P2 IMAD.IADD R11, R11, 0x1, -R29 ;  /* 0x000000010b0ba824 */ /* 0x000fc800078e0a1d */
[--C-:B------:R-:W-:Y:S01]  /*19cb0*/  @!P5 IMAD.IADD R23, R23, 0x1, -R29.reuse ;  /* 0x000000011717d824 */ /* 0x100fe200078e0a1d */
[----:B------:R-:W-:Y:S01]  /*19cc0*/  ISETP.GT.U32.AND P5, PT, R29, R20, PT ;  /* 0x000000141d00720c */ /* 0x000fe20003fa4070 */
[----:B------:R0:W-:Y:S01]  /*19cd0*/  STL [R1+0x248], R27 ;  /* 0x0002481b01007387 */ /* 0x0001e20000100800 */
[--C-:B------:R-:W-:Y:S02]  /*19ce0*/  @!P3 IMAD.IADD R17, R17, 0x1, -R29.reuse ;  /* 0x000000011111b824 */ /* 0x100fe400078e0a1d */
[--C-:B------:R-:W-:Y:S01]  /*19cf0*/  @!P0 IMAD.IADD R21, R21, 0x1, -R29.reuse ;  /* 0x0000000115158824 */ /* 0x100fe200078e0a1d */
[----:B------:R-:W-:Y:S01]  /*19d00*/  ISETP.GT.U32.AND P0, PT, R29, R26, PT ;  /* 0x0000001a1d00720c */ /* 0x000fe20003f04070 */
[----:B0-----:R-:W2:Y:S04]  /*19d10*/  LDL.LU R27, [R1+0x204] ;  /* 0x00020400011b7983 */ /* 0x001ea80000300800 */
[----:B------:R-:W3:Y:S04]  /*19d20*/  LDL.LU R9, [R1+0x1fc] ;  /* 0x0001fc0001097983 */ /* 0x000ee80000300800 */
[----:B------:R0:W-:Y:S04]  /*19d30*/  STL [R1+0x230], R11 ;  /* 0x0002300b01007387 */ /* 0x0001e80000100800 */
[----:B------:R-:W4:Y:S01]  /*19d40*/  LDL.LU R10, [R1+0x1f8] ;  /* 0x0001f800010a7983 */ /* 0x000f220000300800 */
[----:B------:R-:W-:-:S03]  /*19d50*/  @!P1 IMAD.IADD R22, R22, 0x1, -R29 ;  /* 0x0000000116169824 */ /* 0x000fc600078e0a1d */
[----:B------:R1:W-:Y:S01]  /*19d60*/  STL [R1+0x23c], R17 ;  /* 0x00023c1101007387 */ /* 0x0003e20000100800 */
[----:B------:R-:W-:-:S03]  /*19d70*/  ISETP.GT.U32.AND P1, PT, R29, R12, PT ;  /* 0x0000000c1d00720c */ /* 0x000fc60003f24070 */
[----:B0-----:R-:W5:Y:S01]  /*19d80*/  LDL.LU R11, [R1+0x1e0] ;  /* 0x0001e000010b7983 */ /* 0x001f620000300800 */
[C---:B------:R-:W-:Y:S01]  /*19d90*/  ISETP.GT.U32.AND P2, PT, R29.reuse, R13, PT ;  /* 0x0000000d1d00720c */ /* 0x040fe20003f44070 */
[--C-:B------:R-:W-:Y:S01]  /*19da0*/  @!P5 IMAD.IADD R20, R20, 0x1, -R29.reuse ;  /* 0x000000011414d824 */ /* 0x100fe200078e0a1d */
[C---:B------:R-:W-:Y:S01]  /*19db0*/  ISETP.GT.U32.AND P3, PT, R29.reuse, R14, PT ;  /* 0x0000000e1d00720c */ /* 0x040fe20003f64070 */
        /* <DEDUP_REMOVED lines=23> */
[C---:B------:R-:W-:Y:S02]  /*19f30*/  ISETP.GT.U32.AND P1, PT, R29.reuse, R24, PT ;  /* 0x000000181d00720c */ /* 0x040fe40003f24070 */
        /* <DEDUP_REMOVED lines=13> */
[----:B0-----:R-:W2:Y:S04]  /*1a010*/  LDL.LU R22, [R1+0x1cc] ;  /* 0x0001cc0001167983 */ /* 0x001ea80000300800 */
[----:B------:R-:W2:Y:S04]  /*1a020*/  LDL.LU R12, [R1+0x1d8] ;  /* 0x0001d800010c7983 */ /* 0x000ea80000300800 */
[----:B------:R-:W2:Y:S01]  /*1a030*/  LDL.LU R13, [R1+0x1dc] ;  /* 0x0001dc00010d7983 */ /* 0x000ea20000300800 */
[----:B------:R-:W-:-:S03]  /*1a040*/  @!P5 IMAD.IADD R25, R25, 0x1, -R29 ;  /* 0x000000011919d824 */ /* 0x000fc600078e0a1d */
[----:B-1----:R-:W2:Y:S01]  /*1a050*/  LDL.LU R21, [R1+0x1d4] ;  /* 0x0001d40001157983 */ /* 0x002ea20000300800 */
[C---:B---3--:R-:W-:Y:S02]  /*1a060*/  ISETP.GT.U32.AND P0, PT, R29.reuse, R9, PT ;  /* 0x000000091d00720c */ /* 0x048fe40003f04070 */
[C---:B----4-:R-:W-:Y:S02]  /*1a070*/  ISETP.GT.U32.AND P1, PT, R29.reuse, R10, PT ;  /* 0x0000000a1d00720c */ /* 0x050fe40003f24070 */
[C---:B-----5:R-:W-:Y:S02]  /*1a080*/  ISETP.GT.U32.AND P2, PT, R29.reuse, R11, PT ;  /* 0x0000000b1d00720c */ /* 0x060fe40003f44070 */
[----:B--2---:R-:W-:-:S07]  /*1a090*/  ISETP.GT.U32.AND P3, PT, R29, R17, PT ;  /* 0x000000111d00720c */ /* 0x004fce0003f64070 */
        /* <DEDUP_REMOVED lines=23> */
[----:B------:R-:W5:Y:S04]  /*1a210*/  LDL.LU R14, [R1+0x1c8] ;  /* 0x0001c800010e7983 */ /* 0x000f680000300800 */
[----:B------:R1:W-:Y:S04]  /*1a220*/  STL [R1+0x1f4], R19 ;  /* 0x0001f41301007387 */ /* 0x0003e80000100800 */
[----:B0-----:R-:W3:Y:S04]  /*1a230*/  LDL.LU R15, [R1+0x1c0] ;  /* 0x0001c000010f7983 */ /* 0x001ee80000300800 */
[----:B-1----:R-:W3:Y:S04]  /*1a240*/  LDL.LU R16, [R1+0x1bc] ;  /* 0x0001bc0001107983 */ /* 0x002ee80000300800 */
[----:B------:R0:W-:Y:S04]  /*1a250*/  STL [R1+0x200], R25 ;  /* 0x0002001901007387 */ /* 0x0001e80000100800 */
[----:B------:R-:W3:Y:S01]  /*1a260*/  LDL.LU R19, [R1+0x1a0] ;  /* 0x0001a00001137983 */ /* 0x000ee20000300800 */
[----:B------:R-:W-:-:S02]  /*1a270*/  ISETP.GT.U32.AND P6, PT, R29, R27, PT ;  /* 0x0000001b1d00720c */ /* 0x000fc40003fc4070 */
[C---:B------:R-:W-:Y:S02]  /*1a280*/  ISETP.GT.U32.AND P5, PT, R29.reuse, R20, PT ;  /* 0x000000141d00720c */ /* 0x040fe40003fa4070 */
[----:B------:R-:W-:Y:S01]  /*1a290*/  ISETP.GT.U32.AND P0, PT, R29, R9, PT ;  /* 0x000000091d00720c */ /* 0x000fe20003f04070 */
[----:B0-----:R-:W3:Y:S08]  /*1a2a0*/  LDL.LU R25, [R1+0x1ac] ;  /* 0x0001ac0001197983 */ /* 0x001ef00000300800 */
[--C-:B------:R-:W-:Y:S01]  /*1a2b0*/  @!P6 IMAD.IADD R27, R27, 0x1, -R29.reuse ;  /* 0x000000011b1be824 */ /* 0x100fe200078e0a1d */
[C---:B------:R-:W-:Y:S01]  /*1a2c0*/  ISETP.GT.U32.AND P6, PT, R29.reuse, R26, PT ;  /* 0x0000001a1d00720c */ /* 0x040fe20003fc4070 */
[----:B------:R-:W-:Y:S01]  /*1a2d0*/  @!P5 IMAD.IADD R20, R20, 0x1, -R29 ;  /* 0x000000011414d824 */ /* 0x000fe200078e0a1d */
[----:B------:R-:W-:-:S02]  /*1a2e0*/  ISETP.GT.U32.AND P1, PT, R29, R10, PT ;  /* 0x0000000a1d00720c */ /* 0x000fc40003f24070 */
[C---:B------:R-:W-:Y:S02]  /*1a2f0*/  ISETP.GT.U32.AND P5, PT, R29.reuse, R27, PT ;  /* 0x0000001b1d00720c */ /* 0x040fe40003fa4070 */
[----:B------:R-:W-:Y:S01]  /*1a300*/  ISETP.GT.U32.AND P2, PT, R29, R11, PT ;  /* 0x0000000b1d00720c */ /* 0x000fe20003f44070 */
[----:B------:R-:W-:-:S06]  /*1a310*/  @!P0 IMAD.IADD R9, R9, 0x1, -R29 ;  /* 0x0000000109098824 */ /* 0x000fcc00078e0a1d */
[----:B------:R-:W-:Y:S01]  /*1a320*/  @!P6 IMAD.IADD R26, R26, 0x1, -R29 ;  /* 0x000000011a1ae824 */ /* 0x000fe200078e0a1d */
[----:B------:R-:W-:-:S04]  /*1a330*/  ISETP.GT.U32.AND P0, PT, R29, R22, PT ;  /* 0x000000161d00720c */ /* 0x000fc80003f04070 */
[----:B------:R-:W-:Y:S01]  /*1a340*/  ISETP.GT.U32.AND P6, PT, R29, R26, PT ;  /* 0x0000001a1d00720c */ /* 0x000fe20003fc4070 */
[--C-:B------:R-:W-:Y:S01]  /*1a350*/  @!P5 IMAD.IADD R27, R27, 0x1, -R29.reuse ;  /* 0x000000011b1bd824 */ /* 0x100fe200078e0a1d */
[C---:B------:R-:W-:Y:S01]  /*1a360*/  ISETP.GT.U32.AND P3, PT, R29.reuse, R17, PT ;  /* 0x000000111d00720c */ /* 0x040fe20003f64070 */
[--C-:B------:R-:W-:Y:S01]  /*1a370*/  @!P1 IMAD.IADD R10, R10, 0x1, -R29.reuse ;  /* 0x000000010a0a9824 */ /* 0x100fe200078e0a1d */
[----:B------:R-:W-:Y:S01]  /*1a380*/  ISETP.GT.U32.AND P1, PT, R29, R12, PT ;  /* 0x0000000c1d00720c */ /* 0x000fe20003f24070 */
[--C-:B------:R-:W-:Y:S01]  /*1a390*/  @!P2 IMAD.IADD R11, R11, 0x1, -R29.reuse ;  /* 0x000000010b0ba824 */ /* 0x100fe200078e0a1d */
[----:B------:R0:W-:Y:S01]  /*1a3a0*/  STL [R1+0x204], R27 ;  /* 0x0002041b01007387 */ /* 0x0001e20000100800 */
[----:B------:R-:W-:Y:S02]  /*1a3b0*/  ISETP.GT.U32.AND P2, PT, R29, R13, PT ;  /* 0x0000000d1d00720c */ /* 0x000fe40003f44070 */
[----:B------:R-:W-:-:S04]  /*1a3c0*/  @!P0 IMAD.IADD R22, R22, 0x1, -R29 ;  /* 0x0000000116168824 */ /* 0x000fc800078e0a1d */
[--C-:B------:R-:W-:Y:S01]  /*1a3d0*/  @!P6 IMAD.IADD R26, R26, 0x1, -R29.reuse ;  /* 0x000000011a1ae824 */ /* 0x100fe200078e0a1d */
[----:B0-----:R-:W3:Y:S01]  /*1a3e0*/  LDL.LU R27, [R1+0x1b0] ;  /* 0x0001b000011b7983 */ /* 0x001ee20000300800 */
[----:B------:R-:W-:Y:S01]  /*1a3f0*/  ISETP.GT.U32.AND P4, PT, R29, R18, PT ;  /* 0x000000121d00720c */ /* 0x000fe20003f84070 */
[--C-:B------:R-:W-:Y:S01]  /*1a400*/  @!P3 IMAD.IADD R17, R17, 0x1, -R29.reuse ;  /* 0x000000011111b824 */ /* 0x100fe200078e0a1d */
[C---:B------:R-:W-:Y:S01]  /*1a410*/  ISETP.GT.U32.AND P5, PT, R29.reuse, R20, PT ;  /* 0x000000141d00720c */ /* 0x040fe20003fa4070 */
[--C-:B------:R-:W-:Y:S01]  /*1a420*/  @!P1 IMAD.IADD R12, R12, 0x1, -R29.reuse ;  /* 0x000000010c0c9824 */ /* 0x100fe200078e0a1d */
[----:B------:R-:W-:Y:S01]  /*1a430*/  ISETP.GT.U32.AND P3, PT, R29, R21, PT ;  /* 0x000000151d00720c */ /* 0x000fe20003f64070 */
[--C-:B------:R-:W-:Y:S01]  /*1a440*/  @!P2 IMAD.IADD R13, R13, 0x1, -R29.reuse ;  /* 0x000000010d0da824 */ /* 0x100fe200078e0a1d */
[----:B------:R-:W-:Y:S04]  /*1a450*/  STL [R1+0x1fc], R9 ;  /* 0x0001fc0901007387 */ /* 0x000fe80000100800 */
[----:B------:R-:W-:Y:S03]  /*1a460*/  STL [R1+0x1f8], R10 ;  /* 0x0001f80a01007387 */ /* 0x000fe60000100800 */
[--C-:B------:R-:W-:Y:S01]  /*1a470*/  @!P4 IMAD.IADD R18, R18, 0x1, -R29.reuse ;  /* 0x000000011212c824 */ /* 0x100fe200078e0a1d */
[----:B------:R-:W-:Y:S01]  /*1a480*/  STL [R1+0x1e0], R11 ;  /* 0x0001e00b01007387 */ /* 0x000fe20000100800 */
[----:B------:R-:W-:-:S02]  /*1a490*/  @!P5 IMAD.IADD R20, R20, 0x1, -R29 ;  /* 0x000000011414d824 */ /* 0x000fc400078e0a1d */
[----:B------:R-:W-:Y:S01]  /*1a4a0*/  @!P3 IMAD.IADD R21, R21, 0x1, -R29 ;  /* 0x000000011515b824 */ /* 0x000fe200078e0a1d */
[----:B------:R-:W-:Y:S04]  /*1a4b0*/  STL [R1+0x1ec], R17 ;  /* 0x0001ec1101007387 */ /* 0x000fe80000100800 */
[----:B------:R-:W-:Y:S04]  /*1a4c0*/  STL [R1+0x1f0], R18 ;  /* 0x0001f01201007387 */ /* 0x000fe80000100800 */
[----:B------:R0:W-:Y:S04]  /*1a4d0*/  STL [R1+0x1e4], R26 ;  /* 0x0001e41a01007387 */ /* 0x0001e80000100800 */
[----:B------:R1:W-:Y:S04]  /*1a4e0*/  STL [R1+0x1e8], R20 ;  /* 0x0001e81401007387 */ /* 0x0003e80000100800 */
[----:B0-----:R-:W3:Y:S04]  /*1a4f0*/  LDL.LU R26, [R1+0x1a8] ;  /* 0x0001a800011a7983 */ /* 0x001ee80000300800 */
[----:B------:R-:W3:Y:S04]  /*1a500*/  LDL.LU R11, [R1+0x1a4] ;  /* 0x0001a400010b7983 */ /* 0x000ee80000300800 */
[----:B------:R-:W3:Y:S04]  /*1a510*/  LDL.LU R17, [R1+0x18c] ;  /* 0x00018c0001117983 */ /* 0x000ee80000300800 */
[----:B------:R-:W3:Y:S04]  /*1a520*/  LDL.LU R18, [R1+0x198] ;  /* 0x0001980001127983 */ /* 0x000ee80000300800 */
[----:B-1----:R-:W3:Y:S01]  /*1a530*/  LDL.LU R20, [R1+0x19c] ;  /* 0x00019c0001147983 */ /* 0x002ee20000300800 */
[----:B--2---:R-:W-:-:S02]  /*1a540*/  ISETP.GT.U32.AND P4, PT, R29, R23, PT ;  /* 0x000000171d00720c */ /* 0x004fc40003f84070 */
[C---:B----4-:R-:W-:Y:S02]  /*1a550*/  ISETP.GT.U32.AND P6, PT, R29.reuse, R8, PT ;  /* 0x000000081d00720c */ /* 0x050fe40003fc4070 */
[C---:B-----5:R-:W-:Y:S02]  /*1a560*/  ISETP.GT.U32.AND P0, PT, R29.reuse, R14, PT ;  /* 0x0000000e1d00720c */ /* 0x060fe40003f04070 */
[C---:B---3--:R-:W-:Y:S02]  /*1a570*/  ISETP.GT.U32.AND P1, PT, R29.reuse, R15, PT ;  /* 0x0000000f1d00720c */ /* 0x048fe40003f24070 */
        /* <DEDUP_REMOVED lines=28> */
[----:B-----5:R-:W5:Y:S01]  /*1a740*/  LDL.LU R21, [R1+0x178] ;  /* 0x0001780001157983 */ /* 0x020f620000300800 */
[C---:B------:R-:W-:Y:S02]  /*1a750*/  ISETP.GT.U32.AND P5, PT, R29.reuse, R24, PT ;  /* 0x000000181d00720c */ /* 0x040fe40003fa4070 */
[C---:B------:R-:W-:Y:S02]  /*1a760*/  ISETP.GT.U32.AND P4, PT, R29.reuse, R25, PT ;  /* 0x000000191d00720c */ /* 0x040fe40003f84070 */
[C---:B------:R-:W-:Y:S01]  /*1a770*/  ISETP.GT.U32.AND P0, PT, R29.reuse, R14, PT ;  /* 0x0000000e1d00720c */ /* 0x040fe20003f04070 */
[----:B0-----:R-:W5:Y:S08]  /*1a780*/  LDL.LU R23, [R1+0x170] ;  /* 0x0001700001177983 */ /* 0x001f700000300800 */
[--C-:B------:R-:W-:Y:S01]  /*1a790*/  @!P5 IMAD.IADD R24, R24, 0x1, -R29.reuse ;  /* 0x000000011818d824 */ /* 0x100fe200078e0a1d */
[----:B------:R-:W-:Y:S01]  /*1a7a0*/  ISETP.GT.U32.AND P5, PT, R29, R27, PT ;  /* 0x0000001b1d00720c */ /* 0x000fe20003fa4070 */
[----:B------:R-:W-:-:S03]  /*1a7b0*/  @!P4 IMAD.IADD R25, R25, 0x1, -R29 ;  /* 0x000000011919c824 */ /* 0x000fc600078e0a1d */
[C---:B------:R-:W-:Y:S02]  /*1a7c0*/  ISETP.GT.U32.AND P4, PT, R29.reuse, R24, PT ;  /* 0x000000181d00720c */ /* 0x040fe40003f84070 */
[----:B------:R-:W-:-:S07]  /*1a7d0*/  ISETP.GT.U32.AND P1, PT, R29, R15, PT ;  /* 0x0000000f1d00720c */ /* 0x000fce0003f24070 */
[----:B------:R-:W-:Y:S01]  /*1a7e0*/  @!P5 IMAD.IADD R27, R27, 0x1, -R29 ;  /* 0x000000011b1bd824 */ /* 0x000fe200078e0a1d */
[----:B------:R-:W-:-:S03]  /*1a7f0*/  ISETP.GT.U32.AND P5, PT, R29, R8, PT ;  /* 0x000000081d00720c */ /* 0x000fc60003fa4070 */
[--C-:B------:R-:W-:Y:S01]  /*1a800*/  @!P4 IMAD.IADD R24, R24, 0x1, -R29.reuse ;  /* 0x000000011818c824 */ /* 0x100fe200078e0a1d */
[C---:B------:R-:W-:Y:S01]  /*1a810*/  ISETP.GT.U32.AND P4, PT, R29.reuse, R27, PT ;  /* 0x0000001b1d00720c */ /* 0x040fe20003f84070 */
[--C-:B------:R-:W-:Y:S01]  /*1a820*/  @!P0 IMAD.IADD R14, R14, 0x1, -R29.reuse ;  /* 0x000000010e0e8824 */ /* 0x100fe200078e0a1d */
[----:B------:R-:W-:Y:S01]  /*1a830*/  ISETP.GT.U32.AND P2, PT, R29, R16, PT ;  /* 0x000000101d00720c */ /* 0x000fe20003f44070 */
[----:B------:R-:W-:Y:S01]  /*1a840*/  @!P1 IMAD.IADD R15, R15, 0x1, -R29 ;  /* 0x000000010f0f9824 */ /* 0x000fe200078e0a1d */
[----:B------:R-:W-:-:S05]  /*1a850*/  ISETP.GT.U32.AND P0, PT, R29, R11, PT ;  /* 0x0000000b1d00720c */ /* 0x000fca0003f04070 */
[--C-:B------:R-:W-:Y:S01]  /*1a860*/  @!P5 IMAD.IADD R8, R8, 0x1, -R29.reuse ;  /* 0x000000010808d824 */ /* 0x100fe200078e0a1d */
[C---:B------:R-:W-:Y:S02]  /*1a870*/  ISETP.GT.U32.AND P5, PT, R29.reuse, R26, PT ;  /* 0x0000001a1d00720c */ /* 0x040fe40003fa4070 */
[----:B------:R-:W-:Y:S01]  /*1a880*/  ISETP.GT.U32.AND P1, PT, R29, R17, PT ;  /* 0x000000111d00720c */ /* 0x000fe20003f24070 */
[--C-:B------:R-:W-:Y:S01]  /*1a890*/  @!P4 IMAD.IADD R27, R27, 0x1, -R29.reuse ;  /* 0x000000011b1bc824 */ /* 0x100fe200078e0a1d */
[C---:B------:R-:W-:Y:S01]  /*1a8a0*/  ISETP.GT.U32.AND P3, PT, R29.reuse, R19, PT ;  /* 0x000000131d00720c */ /* 0x040fe20003f64070 */
[----:B------:R0:W-:Y:S01]  /*1a8b0*/  STL [R1+0x1b4], R24 ;  /* 0x0001b41801007387 */ /* 0x0001e20000100800 */
[--C-:B------:R-:W-:Y:S01]  /*1a8c0*/  @!P2 IMAD.IADD R16, R16, 0x1, -R29.reuse ;  /* 0x000000011010a824 */ /* 0x100fe200078e0a1d */
[----:B------:R-:W-:Y:S01]  /*1a8d0*/  ISETP.GT.U32.AND P2, PT, R29, R18, PT ;  /* 0x000000121d00720c */ /* 0x000fe20003f44070 */
[----:B------:R-:W-:Y:S01]  /*1a8e0*/  @!P0 IMAD.IADD R11, R11, 0x1, -R29 ;  /* 0x000000010b0b8824 */ /* 0x000fe200078e0a1d */
[----:B------:R-:W-:-:S04]  /*1a8f0*/  ISETP.GT.U32.AND P6, PT, R29, R25, PT ;  /* 0x000000191d00720c */ /* 0x000fc80003fc4070 */
[--C-:B------:R-:W-:Y:S01]  /*1a900*/  @!P5 IMAD.IADD R26, R26, 0x1, -R29.reuse ;  /* 0x000000011a1ad824 */ /* 0x100fe200078e0a1d */
[----:B0-----:R-:W5:Y:S01]  /*1a910*/  LDL.LU R24, [R1+0x154] ;  /* 0x0001540001187983 */ /* 0x001f620000300800 */
[--C-:B------:R-:W-:Y:S02]  /*1a920*/  @!P1 IMAD.IADD R17, R17, 0x1, -R29.reuse ;  /* 0x0000000111119824 */ /* 0x100fe400078e0a1d */
[--C-:B------:R-:W-:Y:S01]  /*1a930*/  @!P3 IMAD.IADD R19, R19, 0x1, -R29.reuse ;  /* 0x000000011313b824 */ /* 0x100fe200078e0a1d */
[----:B------:R-:W-:Y:S01]  /*1a940*/  ISETP.GT.U32.AND P3, PT, R29, R20, PT ;  /* 0x000000141d00720c */ /* 0x000fe20003f64070 */
[----:B------:R-:W-:Y:S01]  /*1a950*/  STL [R1+0x1c4], R8 ;  /* 0x0001c40801007387 */ /* 0x000fe20000100800 */
[--C-:B------:R-:W-:Y:S02]  /*1a960*/  @!P2 IMAD.IADD R18, R18, 0x1, -R29.reuse ;  /* 0x000000011212a824 */ /* 0x100fe400078e0a1d */
[--C-:B------:R-:W-:Y:S01]  /*1a970*/  @!P6 IMAD.IADD R25, R25, 0x1, -R29.reuse ;  /* 0x000000011919e824 */ /* 0x100fe200078e0a1d */
[----:B------:R-:W-:Y:S04]  /*1a980*/  STL [R1+0x1c8], R14 ;  /* 0x0001c80e01007387 */ /* 0x000fe80000100800 */
[----:B------:R-:W-:Y:S04]  /*1a990*/  STL [R1+0x1c0], R15 ;  /* 0x0001c00f01007387 */ /* 0x000fe80000100800 */
[----:B------:R-:W-:Y:S04]  /*1a9a0*/  STL [R1+0x1bc], R16 ;  /* 0x0001bc1001007387 */ /* 0x000fe80000100800 */
[----:B------:R-:W-:Y:S04]  /*1a9b0*/  STL [R1+0x1a0], R19 ;  /* 0x0001a01301007387 */ /* 0x000fe80000100800 */
[----:B------:R0:W-:Y:S04]  /*1a9c0*/  STL [R1+0x1b0], R27 ;  /* 0x0001b01b01007387 */ /* 0x0001e80000100800 */
[----:B------:R1:W-:Y:S01]  /*1a9d0*/  STL [R1+0x1ac], R25 ;  /* 0x0001ac1901007387 */ /* 0x0003e20000100800 */
[----:B------:R-:W-:-:S03]  /*1a9e0*/  @!P3 IMAD.IADD R20, R20, 0x1, -R29 ;  /* 0x000000011414b824 */ /* 0x000fc600078e0a1d */
[----:B0-----:R-:W5:Y:S04]  /*1a9f0*/  LDL R27, [R1+0x1fd0] ;  /* 0x001fd000011b7983 */ /* 0x001f680000100800 */
[----:B-1----:R-:W5:Y:S04]  /*1aa00*/  LDL.LU R25, [R1+0x164] ;  /* 0x0001640001197983 */ /* 0x002f680000300800 */
        /* <DEDUP_REMOVED lines=12> */
[C---:B-----5:R-:W-:Y:S02]  /*1aad0*/  ISETP.GT.U32.AND P2, PT, R29.reuse, R21, PT ;  /* 0x000000151d00720c */ /* 0x060fe40003f44070 */
[----:B------:R-:W-:Y:S01]  /*1aae0*/  ISETP.GT.U32.AND P0, PT, R29, R17, PT ;  /* 0x000000111d00720c */ /* 0x000fe20003f04070 */
[----:B------:R-:W-:Y:S01]  /*1aaf0*/  @!P1 IMAD.IADD R13, R13, 0x1, -R29 ;  /* 0x000000010d0d9824 */ /* 0x000fe200078e0a1d */
[----:B------:R-:W-:-:S05]  /*1ab00*/  ISETP.GT.U32.AND P1, PT, R29, R18, PT ;  /* 0x000000121d00720c */ /* 0x000fca0003f24070 */
[--C-:B------:R-:W-:Y:S02]  /*1ab10*/  @!P4 IMAD.IADD R26, R26, 0x1, -R29.reuse ;  /* 0x000000011a1ac824 */ /* 0x100fe400078e0a1d */
[----:B------:R-:W-:-:S03]  /*1ab20*/  @!P5 IMAD.IADD R11, R11, 0x1, -R29 ;  /* 0x000000010b0bd824 */ /* 0x000fc600078e0a1d */
[----:B------:R0:W-:Y:S01]  /*1ab30*/  STL [R1+0x1a8], R26 ;  /* 0x0001a81a01007387 */ /* 0x0001e20000100800 */
[--C-:B------:R-:W-:Y:S01]  /*1ab40*/  @!P2 IMAD.IADD R21, R21, 0x1, -R29.reuse ;  /* 0x000000011515a824 */ /* 0x100fe200078e0a1d */
[----:B------:R-:W-:Y:S01]  /*1ab50*/  ISETP.GT.U32.AND P2, PT, R29, R20, PT ;  /* 0x000000141d00720c */ /* 0x000fe20003f44070 */
[--C-:B------:R-:W-:Y:S02]  /*1ab60*/  @!P0 IMAD.IADD R17, R17, 0x1, -R29.reuse ;  /* 0x0000000111118824 */ /* 0x100fe400078e0a1d */
[--C-:B------:R-:W-:Y:S01]  /*1ab70*/  @!P1 IMAD.IADD R18, R18, 0x1, -R29.reuse ;  /* 0x0000000112129824 */ /* 0x100fe200078e0a1d */
[----:B0-----:R-:W2:Y:S04]  /*1ab80*/  LDL.LU R26, [R1+0x130] ;  /* 0x00013000011a7983 */ /* 0x001ea80000300800 */
[----:B------:R-:W3:Y:S04]  /*1ab90*/  LDL.LU R19, [R1+0x144] ;  /* 0x0001440001137983 */ /* 0x000ee80000300800 */
[----:B------:R0:W-:Y:S04]  /*1aba0*/  STL [R1+0x1a4], R11 ;  /* 0x0001a40b01007387 */ /* 0x0001e80000100800 */
[----:B------:R-:W4:Y:S04]  /*1abb0*/  LDL.LU R8, [R1+0x14c] ;  /* 0x00014c0001087983 */ /* 0x000f280000300800 */
[----:B------:R1:W-:Y:S04]  /*1abc0*/  STL [R1+0x18c], R17 ;  /* 0x00018c1101007387 */ /* 0x0003e80000100800 */
[----:B0-----:R-:W5:Y:S04]  /*1abd0*/  LDL.LU R11, [R1+0x13c] ;  /* 0x00013c00010b7983 */ /* 0x001f680000300800 */
[----:B------:R0:W-:Y:S04]  /*1abe0*/  STL [R1+0x198], R18 ;  /* 0x0001981201007387 */ /* 0x0001e80000100800 */
[----:B-1----:R-:W2:Y:S01]  /*1abf0*/  LDL.LU R17, [R1+0x134] ;  /* 0x0001340001117983 */ /* 0x002ea20000300800 */
[----:B------:R-:W-:-:S03]  /*1ac00*/  @!P2 IMAD.IADD R20, R20, 0x1, -R29 ;  /* 0x000000011414a824 */ /* 0x000fc600078e0a1d */
[----:B0-----:R-:W3:Y:S04]  /*1ac10*/  LDL.LU R18, [R1+0x11c] ;  /* 0x00011c0001127983 */ /* 0x001ee80000300800 */
[----:B------:R0:W-:Y:S04]  /*1ac20*/  STL [R1+0x19c], R20 ;  /* 0x00019c1401007387 */ /* 0x0001e80000100800 */
[----:B0-----:R-:W3:Y:S01]  /*1ac30*/  LDL.LU R20, [R1+0x128] ;  /* 0x0001280001147983 */ /* 0x001ee20000300800 */
[----:B------:R-:W-:-:S05]  /*1ac40*/  IABS R6, R6 ;  /* 0x0000000600067213 */ /* 0x000fca0000000000 */
[----:B------:R-:W-:Y:S01]  /*1ac50*/  IMAD.HI.U32 R0, R28, R6, RZ ;  /* 0x000000061c007227 */ /* 0x000fe200078e00ff */
[----:B------:R-:W-:Y:S02]  /*1ac60*/  IABS R5, R5 ;  /* 0x0000000500057213 */ /* 0x000fe40000000000 */
[C---:B------:R-:W-:Y:S01]  /*1ac70*/  ISETP.GT.U32.AND P6, PT, R29.reuse, R22, PT ;  /* 0x000000161d00720c */ /* 0x040fe20003fc4070 */
[----:B------:R-:W-:Y:S01]  /*1ac80*/  IMAD.MOV R0, RZ, RZ, -R0 ;  /* 0x000000ffff007224 */ /* 0x000fe200078e0a00 */
[----:B------:R-:W-:-:S03]  /*1ac90*/  ISETP.GT.U32.AND P3, PT, R29, R23, PT ;  /* 0x000000171d00720c */ /* 0x000fc60003f64070 */
[----:B------:R-:W-:Y:S02]  /*1aca0*/  IMAD R6, R29, R0, R6 ;  /* 0x000000001d067224 */ /* 0x000fe400078e0206 */
[----:B------:R-:W-:-:S04]  /*1acb0*/  IMAD.HI.U32 R0, R28, R5, RZ ;  /* 0x000000051c007227 */ /* 0x000fc800078e00ff */
[----:B------:R-:W-:Y:S02]  /*1acc0*/  IMAD.MOV R0, RZ, RZ, -R0 ;  /* 0x000000ffff007224 */ /* 0x000fe400078e0a00 */
[----:B------:R-:W-:Y:S02]  /*1acd0*/  @!P6 IMAD.IADD R22, R22, 0x1, -R29 ;  /* 0x000000011616e824 */ /* 0x000fe400078e0a1d */
[C---:B------:R-:W-:Y:S01]  /*1ace0*/  IMAD R5, R29.reuse, R0, R5 ;  /* 0x000000001d057224 */ /* 0x040fe200078e0205 */
[----:B------:R-:W-:Y:S01]  /*1acf0*/  ISETP.GT.U32.AND P6, PT, R29, R24, PT ;  /* 0x000000181d00720c */ /* 0x000fe20003fc4070 */
[----:B------:R-:W-:-:S04]  /*1ad00*/  IMAD.HI.U32 R0, R28, R4, RZ ;  /* 0x000000041c007227 */ /* 0x000fc800078e00ff */
[----:B------:R-:W-:Y:S02]  /*1ad10*/  IMAD.MOV R0, RZ, RZ, -R0 ;  /* 0x000000ffff007224 */ /* 0x000fe400078e0a00 */
[----:B------:R-:W-:Y:S01]  /*1ad20*/  @!P3 IMAD.IADD R23, R23, 0x1, -R29 ;  /* 0x000000011717b824 */ /* 0x000fe200078e0a1d */
[C---:B------:R-:W-:Y:S01]  /*1ad30*/  ISETP.GT.U32.AND P3, PT, R29.reuse, R22, PT ;  /* 0x000000161d00720c */ /* 0x040fe20003f64070 */
[C---:B------:R-:W-:Y:S01]  /*1ad40*/  IMAD R4, R29.reuse, R0, R4 ;  /* 0x000000001d047224 */ /* 0x040fe200078e0204 */
[C---:B------:R-:W-:Y:S01]  /*1ad50*/  ISETP.GT.U32.AND P4, PT, R29.reuse, R9, PT ;  /* 0x000000091d00720c */ /* 0x040fe20003f84070 */
[----:B------:R-:W-:Y:S01]  /*1ad60*/  IMAD.HI.U32 R0, R28, R3, RZ ;  /* 0x000000031c007227 */ /* 0x000fe200078e00ff */
[----:B------:R-:W-:-:S03]  /*1ad70*/  ISETP.GT.U32.AND P5, PT, R29, R10, PT ;  /* 0x0000000a1d00720c */ /* 0x000fc60003fa4070 */
[----:B------:R-:W-:Y:S02]  /*1ad80*/  IMAD.MOV R0, RZ, RZ, -R0 ;  /* 0x000000ffff007224 */ /* 0x000fe400078e0a00 */
[----:B------:R-:W-:Y:S02]  /*1ad90*/  @!P6 IMAD.IADD R24, R24, 0x1, -R29 ;  /* 0x000000011818e824 */ /* 0x000fe400078e0a1d */
[C---:B------:R-:W-:Y:S02]  /*1ada0*/  IMAD R3, R29.reuse, R0, R3 ;  /* 0x000000001d037224 */ /* 0x040fe400078e0203 */
[----:B------:R-:W-:Y:S01]  /*1adb0*/  IMAD.HI.U32 R0, R28, R2, RZ ;  /* 0x000000021c007227 */ /* 0x000fe200078e00ff */
[----:B------:R-:W-:-:S03]  /*1adc0*/  ISETP.GT.U32.AND P6, PT, R29, R24, PT ;  /* 0x000000181d00720c */ /* 0x000fc60003fc4070 */
[--C-:B------:R-:W-:Y:S01]  /*1add0*/  @!P3 IMAD.IADD R22, R22, 0x1, -R29.reuse ;  /* 0x000000011616b824 */ /* 0x100fe200078e0a1d */
[C---:B------:R-:W-:Y:S01]  /*1ade0*/  ISETP.GT.U32.AND P0, PT, R29.reuse, R12, PT ;  /* 0x0000000c1d00720c */ /* 0x040fe20003f04070 */
[----:B------:R-:W-:Y:S01]  /*1adf0*/  IMAD.MOV R0, RZ, RZ, -R0 ;  /* 0x000000ffff007224 */ /* 0x000fe200078e0a00 */
[----:B------:R-:W-:Y:S01]  /*1ae00*/  ISETP.GT.U32.AND P1, PT, R29, R13, PT ;  /* 0x0000000d1d00720c */ /* 0x000fe20003f24070 */
[--C-:B------:R-:W-:Y:S01]  /*1ae10*/  @!P4 IMAD.IADD R9, R9, 0x1, -R29.reuse ;  /* 0x000000010909c824 */ /* 0x100fe200078e0a1d */
[C---:B------:R-:W-:Y:S01]  /*1ae20*/  ISETP.GT.U32.AND P4, PT, R29.reuse, R25, PT ;  /* 0x000000191d00720c */ /* 0x040fe20003f84070 */
[----:B------:R0:W-:Y:S01]  /*1ae30*/  STL [R1+0x194], R22 ;  /* 0x0001941601007387 */ /* 0x0001e20000100800 */
[--C-:B------:R-:W-:Y:S01]  /*1ae40*/  @!P5 IMAD.IADD R10, R10, 0x1, -R29.reuse ;  /* 0x000000010a0ad824 */ /* 0x100fe200078e0a1d */
[C---:B------:R-:W-:Y:S01]  /*1ae50*/  ISETP.GT.U32.AND P5, PT, R29.reuse, R14, PT ;  /* 0x0000000e1d00720c */ /* 0x040fe20003fa4070 */
[C---:B------:R-:W-:Y:S01]  /*1ae60*/  IMAD R2, R29.reuse, R0, R2 ;  /* 0x000000001d027224 */ /* 0x040fe200078e0202 */
[----:B------:R-:W-:Y:S01]  /*1ae70*/  IABS R0, R27 ;  /* 0x0000001b00007213 */ /* 0x000fe20000000000 */
[----:B0-----:R-:W3:Y:S04]  /*1ae80*/  LDL.LU R22, [R1+0x12c] ;  /* 0x00012c0001167983 */ /* 0x001ee80000300800 */
[----:B------:R-:W3:Y:S01]  /*1ae90*/  LDL.LU R27, [R1+0x124] ;  /* 0x00012400011b7983 */ /* 0x000ee20000300800 */
[----:B------:R-:W-:Y:S01]  /*1aea0*/  ISETP.GT.U32.AND P2, PT, R29, R21, PT ;  /* 0x000000151d00720c */ /* 0x000fe20003f44070 */
[----:B------:R-:W-:-:S02]  /*1aeb0*/  @!P6 IMAD.IADD R24, R24, 0x1, -R29 ;  /* 0x000000011818e824 */ /* 0x000fc400078e0a1d */
[--C-:B------:R-:W-:Y:S01]  /*1aec0*/  @!P0 IMAD.IADD R12, R12, 0x1, -R29.reuse ;  /* 0x000000010c0c8824 */ /* 0x100fe200078e0a1d */
[----:B------:R-:W-:Y:S01]  /*1aed0*/  ISETP.GT.U32.AND P0, PT, R29, R15, PT ;  /* 0x0000000f1d00720c */ /* 0x000fe20003f04070 */
[--C-:B------:R-:W-:Y:S01]  /*1aee0*/  @!P1 IMAD.IADD R13, R13, 0x1, -R29.reuse ;  /* 0x000000010d0d9824 */ /* 0x100fe200078e0a1d */
[----:B------:R-:W-:Y:S01]  /*1aef0*/  ISETP.GT.U32.AND P1, PT, R29, R16, PT ;  /* 0x000000101d00720c */ /* 0x000fe20003f24070 */
[--C-:B------:R-:W-:Y:S01]  /*1af00*/  @!P4 IMAD.IADD R25, R25, 0x1, -R29.reuse ;  /* 0x000000011919c824 */ /* 0x100fe200078e0a1d */
[----:B------:R-:W-:Y:S01]  /*1af10*/  ISETP.GT.U32.AND P3, PT, R29, R23, PT ;  /* 0x000000171d00720c */ /* 0x000fe20003f64070 */
[----:B------:R-:W-:-:S04]  /*1af20*/  @!P5 IMAD.IADD R14, R14, 0x1, -R29 ;  /* 0x000000010e0ed824 */ /* 0x000fc800078e0a1d */
[--C-:B------:R-:W-:Y:S01]  /*1af30*/  @!P2 IMAD.IADD R21, R21, 0x1, -R29.reuse ;  /* 0x000000011515a824 */ /* 0x100fe200078e0a1d */
[----:B------:R-:W-:Y:S03]  /*1af40*/  STL [R1+0x190], R9 ;  /* 0x0001900901007387 */ /* 0x000fe60000100800 */
[--C-:B------:R-:W-:Y:S01]  /*1af50*/  @!P0 IMAD.IADD R15, R15, 0x1, -R29.reuse ;  /* 0x000000010f0f8824 */ /* 0x100fe200078e0a1d */
[----:B------:R-:W-:Y:S01]  /*1af60*/  STL [R1+0x16c], R10 ;  /* 0x00016c0a01007387 */ /* 0x000fe20000100800 */
[--C-:B------:R-:W-:Y:S02]  /*1af70*/  @!P1 IMAD.IADD R16, R16, 0x1, -R29.reuse ;  /* 0x0000000110109824 */ /* 0x100fe400078e0a1d */
[----:B------:R-:W-:Y:S01]  /*1af80*/  @!P3 IMAD.IADD R23, R23, 0x1, -R29 ;  /* 0x000000011717b824 */ /* 0x000fe200078e0a1d */
[----:B------:R-:W-:Y:S04]  /*1af90*/  STL [R1+0x180], R12 ;  /* 0x0001800c01007387 */ /* 0x000fe80000100800 */
        /* <DEDUP_REMOVED lines=9> */
[----:B----4-:R-:W-:-:S02]  /*1b030*/  ISETP.GT.U32.AND P6, PT, R29, R8, PT ;  /* 0x000000081d00720c */ /* 0x010fc40003fc4070 */
[C---:B-----5:R-:W-:Y:S02]  /*1b040*/  ISETP.GT.U32.AND P4, PT, R29.reuse, R11, PT ;  /* 0x0000000b1d00720c */ /* 0x060fe40003f84070 */
[----:B--2---:R-:W-:-:S09]  /*1b050*/  ISETP.GT.U32.AND P5, PT, R29, R17, PT ;  /* 0x000000111d00720c */ /* 0x004fd20003fa4070 */
[--C-:B------:R-:W-:Y:S01]  /*1b060*/  @!P6 IMAD.IADD R8, R8, 0x1, -R29.reuse ;  /* 0x000000010808e824 */ /* 0x100fe200078e0a1d */
[C---:B------:R-:W-:Y:S02]  /*1b070*/  ISETP.GT.U32.AND P2, PT, R29.reuse, R26, PT ;  /* 0x0000001a1d00720c */ /* 0x040fe40003f44070 */
[----:B------:R-:W-:Y:S01]  /*1b080*/  ISETP.GT.U32.AND P6, PT, R29, R25, PT ;  /* 0x000000191d00720c */ /* 0x000fe20003fc4070 */
[--C-:B------:R-:W-:Y:S01]  /*1b090*/  @!P4 IMAD.IADD R11, R11, 0x1, -R29.reuse ;  /* 0x000000010b0bc824 */ /* 0x100fe200078e0a1d */
[C---:B---3--:R-:W-:Y:S02]  /*1b0a0*/  ISETP.GT.U32.AND P0, PT, R29.reuse, R18, PT ;  /* 0x000000121d00720c */ /* 0x048fe40003f04070 */
[----:B------:R-:W-:Y:S01]  /*1b0b0*/  ISETP.GT.U32.AND P4, PT, R29, R14, PT ;  /* 0x0000000e1d00720c */ /* 0x000fe20003f84070 */
[----:B------:R-:W-:Y:S01]  /*1b0c0*/  @!P5 IMAD.IADD R17, R17, 0x1, -R29 ;  /* 0x000000011111d824 */ /* 0x000fe200078e0a1d */
[C---:B------:R-:W-:Y:S02]  /*1b0d0*/  ISETP.GT.U32.AND P5, PT, R29.reuse, R15, PT ;  /* 0x0000000f1d00720c */ /* 0x040fe40003fa4070 */
[----:B------:R-:W-:-:S03]  /*1b0e0*/  ISETP.GT.U32.AND P1, PT, R29, R20, PT ;  /* 0x000000141d00720c */ /* 0x000fc60003f24070 */
[--C-:B------:R-:W-:Y:S02]  /*1b0f0*/  @!P2 IMAD.IADD R26, R26, 0x1, -R29.reuse ;  /* 0x000000011a1aa824 */ /* 0x100fe400078e0a1d */
[--C-:B------:R-:W-:Y:S02]  /*1b100*/  @!P6 IMAD.IADD R25, R25, 0x1, -R29.reuse ;  /* 0x000000011919e824 */ /* 0x100fe400078e0a1d */
[--C-:B------:R-:W-:Y:S01]  /*1b110*/  @!P0 IMAD.IADD R18, R18, 0x1, -R29.reuse ;  /* 0x0000000112128824 */ /* 0x100fe200078e0a1d */
[----:B------:R-:W-:Y:S01]  /*1b120*/  ISETP.GT.U32.AND P0, PT, R29, R16, PT ;  /* 0x000000101d00720c */ /* 0x000fe20003f04070 */
[--C-:B------:R-:W-:Y:S01]  /*1b130*/  @!P4 IMAD.IADD R14, R14, 0x1, -R29.reuse ;  /* 0x000000010e0ec824 */ /* 0x100fe200078e0a1d */
[----:B------:R0:W-:Y:S01]  /*1b140*/  STL [R1+0x164], R25 ;  /* 0x0001641901007387 */ /* 0x0001e20000100800 */
[--C-:B------:R-:W-:Y:S02]  /*1b150*/  @!P5 IMAD.IADD R15, R15, 0x1, -R29.reuse ;  /* 0x000000010f0fd824 */ /* 0x100fe400078e0a1d */
[--C-:B------:R-:W-:Y:S01]  /*1b160*/  @!P1 IMAD.IADD R20, R20, 0x1, -R29.reuse ;  /* 0x0000000114149824 */ /* 0x100fe200078e0a1d */
[----:B------:R-:W-:Y:S01]  /*1b170*/  ISETP.GT.U32.AND P1, PT, R29, R26, PT ;  /* 0x0000001a1d00720c */ /* 0x000fe20003f24070 */
[----:B0-----:R-:W2:Y:S04]  /*1b180*/  LDL.LU R25, [R1+0xf8] ;  /* 0x0000f80001197983 */ /* 0x001ea80000300800 */
[----:B------:R-:W3:Y:S04]  /*1b190*/  LDL.LU R12, [R1+0xd8] ;  /* 0x0000d800010c7983 */ /* 0x000ee80000300800 */
[----:B------:R0:W-:Y:S04]  /*1b1a0*/  STL [R1+0x168], R14 ;  /* 0x0001680e01007387 */ /* 0x0001e80000100800 */
[----:B------:R-:W4:Y:S04]  /*1b1b0*/  LDL.LU R13, [R1+0xec] ;  /* 0x0000ec00010d7983 */ /* 0x000f280000300800 */
[----:B------:R1:W-:Y:S04]  /*1b1c0*/  STL [R1+0x160], R15 ;  /* 0x0001600f01007387 */ /* 0x0003e80000100800 */
[----:B0-----:R-:W5:Y:S01]  /*1b1d0*/  LDL.LU R14, [R1+0xf0] ;  /* 0x0000f000010e7983 */ /* 0x001f620000300800 */
[----:B------:R-:W-:-:S02]  /*1b1e0*/  @!P0 IMAD.IADD R16, R16, 0x1, -R29 ;  /* 0x0000000110108824 */ /* 0x000fc400078e0a1d */
[----:B------:R-:W-:Y:S01]  /*1b1f0*/  @!P1 IMAD.IADD R26, R26, 0x1, -R29 ;  /* 0x000000011a1a9824 */ /* 0x000fe200078e0a1d */
[----:B-1----:R-:W2:Y:S04]  /*1b200*/  LDL.LU R15, [R1+0xe8] ;  /* 0x0000e800010f7983 */ /* 0x002ea80000300800 */
[----:B------:R-:W-:Y:S04]  /*1b210*/  STL [R1+0x15c], R16 ;  /* 0x00015c1001007387 */ /* 0x000fe80000100800 */
[----:B------:R0:W-:Y:S04]  /*1b220*/  STL [R1+0x130], R26 ;  /* 0x0001301a01007387 */ /* 0x0001e80000100800 */
[----:B0-----:R-:W2:Y:S04]  /*1b230*/  LDL.LU R26, [R1+0xe0] ;  /* 0x0000e000011a7983 */ /* 0x001ea80000300800 */
        /* <DEDUP_REMOVED lines=12> */
[C---:B------:R-:W-:Y:S02]  /*1b300*/  ISETP.GT.U32.AND P2, PT, R29.reuse, R27, PT ;  /* 0x0000001b1d00720c */ /* 0x040fe40003f44070 */
[----:B------:R-:W-:Y:S01]  /*1b310*/  ISETP.GT.U32.AND P0, PT, R29, R18, PT ;  /* 0x000000121d00720c */ /* 0x000fe20003f04070 */
[----:B------:R-:W-:-:S06]  /*1b320*/  @!P4 IMAD.IADD R11, R11, 0x1, -R29 ;  /* 0x000000010b0bc824 */ /* 0x000fcc00078e0a1d */
[--C-:B------:R-:W-:Y:S01]  /*1b330*/  @!P3 IMAD.IADD R8, R8, 0x1, -R29.reuse ;  /* 0x000000010808b824 */ /* 0x100fe200078e0a1d */
[C---:B------:R-:W-:Y:S02]  /*1b340*/  ISETP.GT.U32.AND P3, PT, R29.reuse, R24, PT ;  /* 0x000000181d00720c */ /* 0x040fe40003f64070 */
[----:B------:R-:W-:Y:S01]  /*1b350*/  ISETP.GT.U32.AND P4, PT, R29, R9, PT ;  /* 0x000000091d00720c */ /* 0x000fe20003f84070 */
[--C-:B------:R-:W-:Y:S01]  /*1b360*/  @!P5 IMAD.IADD R17, R17, 0x1, -R29.reuse ;  /* 0x000000011111d824 */ /* 0x100fe200078e0a1d */
[----:B------:R-:W-:Y:S01]  /*1b370*/  ISETP.GT.U32.AND P1, PT, R29, R20, PT ;  /* 0x000000141d00720c */ /* 0x000fe20003f24070 */
[--C-:B------:R-:W-:Y:S01]  /*1b380*/  @!P2 IMAD.IADD R27, R27, 0x1, -R29.reuse ;  /* 0x000000011b1ba824 */ /* 0x100fe200078e0a1d */
[C---:B------:R-:W-:Y:S01]  /*1b390*/  ISETP.GT.U32.AND P5, PT, R29.reuse, R10, PT ;  /* 0x0000000a1d00720c */ /* 0x040fe20003fa4070 */
[----:B------:R0:W-:Y:S01]  /*1b3a0*/  STL [R1+0x144], R19 ;  /* 0x0001441301007387 */ /* 0x0001e20000100800 */
[----:B------:R-:W-:Y:S01]  /*1b3b0*/  @!P0 IMAD.IADD R18, R18, 0x1, -R29 ;  /* 0x0000000112128824 */ /* 0x000fe200078e0a1d */
[----:B------:R-:W-:-:S02]  /*1b3c0*/  ISETP.GT.U32.AND P6, PT, R29, R22, PT ;  /* 0x000000161d00720c */ /* 0x000fc40003fc4070 */
[----:B------:R-:W-:Y:S02]  /*1b3d0*/  ISETP.GT.U32.AND P0, PT, R29, R21, PT ;  /* 0x000000151d00720c */ /* 0x000fe40003f04070 */
[--C-:B------:R-:W-:Y:S02]  /*1b3e0*/  @!P3 IMAD.IADD R24, R24, 0x1, -R29.reuse ;  /* 0x000000011818b824 */ /* 0x100fe400078e0a1d */
[--C-:B------:R-:W-:Y:S01]  /*1b3f0*/  @!P4 IMAD.IADD R9, R9, 0x1, -R29.reuse ;  /* 0x000000010909c824 */ /* 0x100fe200078e0a1d */
[----:B0-----:R-:W2:Y:S01]  /*1b400*/  LDL.LU R19, [R1+0xc8] ;  /* 0x0000c80001137983 */ /* 0x001ea20000300800 */
[--C-:B------:R-:W-:Y:S01]  /*1b410*/  @!P1 IMAD.IADD R20, R20, 0x1, -R29.reuse ;  /* 0x0000000114149824 */ /* 0x100fe200078e0a1d */
[----:B------:R-:W-:Y:S01]  /*1b420*/  ISETP.GT.U32.AND P1, PT, R29, R23, PT ;  /* 0x000000171d00720c */ /* 0x000fe20003f24070 */
[--C-:B------:R-:W-:Y:S01]  /*1b430*/  @!P5 IMAD.IADD R10, R10, 0x1, -R29.reuse ;  /* 0x000000010a0ad824 */ /* 0x100fe200078e0a1d */
[----:B------:R-:W-:Y:S02]  /*1b440*/  STL [R1+0x14c], R8 ;  /* 0x00014c0801007387 */ /* 0x000fe40000100800 */
[----:B------:R-:W-:-:S02]  /*1b450*/  @!P6 IMAD.IADD R22, R22, 0x1, -R29 ;  /* 0x000000011616e824 */ /* 0x000fc400078e0a1d */
        /* <DEDUP_REMOVED lines=8> */
[----:B0-----:R-:W2:Y:S04]  /*1b4e0*/  LDL.LU R27, [R1+0xd0] ;  /* 0x0000d000011b7983 */ /* 0x001ea80000300800 */
[----:B------:R-:W2:Y:S01]  /*1b4f0*/  LDL.LU R17, [R1+0xc0] ;  /* 0x0000c00001117983 */ /* 0x000ea20000300800 */
[----:B------:R-:W-:-:S03]  /*1b500*/  IMAD.HI.U32 R7, R28, R0, RZ ;  /* 0x000000001c077227 */ /* 0x000fc600078e00ff */
[----:B------:R-:W2:Y:S01]  /*1b510*/  LDL.LU R18, [R1+0xbc] ;  /* 0x0000bc0001127983 */ /* 0x000ea20000300800 */
[----:B------:R-:W-:-:S03]  /*1b520*/  IMAD.MOV R11, RZ, RZ, -R7 ;  /* 0x000000ffff0b7224 */ /* 0x000fc600078e0a07 */
[----:B------:R-:W2:Y:S04]  /*1b530*/  LDL.LU R20, [R1+0xa4] ;  /* 0x0000a40001147983 */ /* 0x000ea80000300800 */
[----:B-1----:R-:W2:Y:S01]  /*1b540*/  LDL.LU R22, [R1+0xb0] ;  /* 0x0000b00001167983 */ /* 0x002ea20000300800 */
[C---:B---3--:R-:W-:Y:S02]  /*1b550*/  ISETP.GT.U32.AND P2, PT, R29.reuse, R12, PT ;  /* 0x0000000c1d00720c */ /* 0x048fe40003f44070 */
[C---:B----4-:R-:W-:Y:S02]  /*1b560*/  ISETP.GT.U32.AND P3, PT, R29.reuse, R13, PT ;  /* 0x0000000d1d00720c */ /* 0x050fe40003f64070 */
[----:B-----5:R-:W-:-:S09]  /*1b570*/  ISETP.GT.U32.AND P4, PT, R29, R14, PT ;  /* 0x0000000e1d00720c */ /* 0x020fd20003f84070 */
[--C-:B------:R-:W-:Y:S01]  /*1b580*/  @!P2 IMAD.IADD R12, R12, 0x1, -R29.reuse ;  /* 0x000000010c0ca824 */ /* 0x100fe200078e0a1d */
[C---:B------:R-:W-:Y:S02]  /*1b590*/  ISETP.GT.U32.AND P2, PT, R29.reuse, R24, PT ;  /* 0x000000181d00720c */ /* 0x040fe40003f44070 */
[----:B--2---:R-:W-:Y:S01]  /*1b5a0*/  ISETP.GT.U32.AND P5, PT, R29, R15, PT ;  /* 0x0000000f1d00720c */ /* 0x004fe20003fa4070 */
        /* <DEDUP_REMOVED lines=13> */
[--C-:B------:R-:W-:Y:S01]  /*1b680*/  @!P0 IMAD.IADD R26, R26, 0x1, -R29.reuse ;  /* 0x000000011a1a8824 */ /* 0x100fe200078e0a1d */
        /* <DEDUP_REMOVED lines=11> */
[----:B0-----:R-:W5:Y:S01]  /*1b740*/  LDL.LU R9, [R1+0x90] ;  /* 0x0000900001097983 */ /* 0x001f620000300800 */
[----:B------:R-:W-:Y:S01]  /*1b750*/  ISETP.GT.U32.AND P3, PT, R29, R13, PT ;  /* 0x0000000d1d00720c */ /* 0x000fe20003f64070 */
[--C-:B------:R-:W-:Y:S01]  /*1b760*/  @!P0 IMAD.IADD R23, R23, 0x1, -R29.reuse ;  /* 0x0000000117178824 */ /* 0x100fe200078e0a1d */
[C---:B------:R-:W-:Y:S01]  /*1b770*/  ISETP.GT.U32.AND P4, PT, R29.reuse, R14, PT ;  /* 0x0000000e1d00720c */ /* 0x040fe20003f84070 */
[----:B-1----:R-:W2:Y:S01]  /*1b780*/  LDL.LU R10, [R1+0x9c] ;  /* 0x00009c00010a7983 */ /* 0x002ea20000300800 */
[C---:B------:R-:W-:Y:S02]  /*1b790*/  ISETP.GT.U32.AND P0, PT, R29.reuse, R26, PT ;  /* 0x0000001a1d00720c */ /* 0x040fe40003f04070 */
[----:B------:R-:W-:Y:S01]  /*1b7a0*/  ISETP.GT.U32.AND P5, PT, R29, R15, PT ;  /* 0x0000000f1d00720c */ /* 0x000fe20003fa4070 */
[----:B------:R0:W-:Y:S01]  /*1b7b0*/  STL [R1+0x110], R21 ;  /* 0x0001101501007387 */ /* 0x0001e20000100800 */
[----:B------:R-:W-:-:S03]  /*1b7c0*/  @!P1 IMAD.IADD R25, R25, 0x1, -R29 ;  /* 0x0000000119199824 */ /* 0x000fc600078e0a1d */
[----:B0-----:R-:W2:Y:S01]  /*1b7d0*/  LDL.LU R21, [R1+0xa0] ;  /* 0x0000a00001157983 */ /* 0x001ea20000300800 */
[--C-:B------:R-:W-:Y:S02]  /*1b7e0*/  @!P2 IMAD.IADD R12, R12, 0x1, -R29.reuse ;  /* 0x000000010c0ca824 */ /* 0x100fe400078e0a1d */
[--C-:B------:R-:W-:Y:S01]  /*1b7f0*/  @!P3 IMAD.IADD R13, R13, 0x1, -R29.reuse ;  /* 0x000000010d0db824 */ /* 0x100fe200078e0a1d */
[----:B------:R0:W-:Y:S01]  /*1b800*/  STL [R1+0x104], R23 ;  /* 0x0001041701007387 */ /* 0x0001e20000100800 */
[--C-:B------:R-:W-:Y:S02]  /*1b810*/  @!P4 IMAD.IADD R14, R14, 0x1, -R29.reuse ;  /* 0x000000010e0ec824 */ /* 0x100fe400078e0a1d */
[--C-:B------:R-:W-:Y:S02]  /*1b820*/  @!P0 IMAD.IADD R26, R26, 0x1, -R29.reuse ;  /* 0x000000011a1a8824 */ /* 0x100fe400078e0a1d */
[----:B------:R-:W-:Y:S01]  /*1b830*/  @!P5 IMAD.IADD R15, R15, 0x1, -R29 ;  /* 0x000000010f0fd824 */ /* 0x000fe200078e0a1d */
        /* <DEDUP_REMOVED lines=11> */
[----:B------:R-:W-:-:S09]  /*1b8f0*/  ISETP.GT.U32.AND P3, PT, R29, R17, PT ;  /* 0x000000111d00720c */ /* 0x000fd20003f64070 */
[----:B------:R-:W-:-:S05]  /*1b900*/  @!P6 IMAD.IADD R19, R19, 0x1, -R29 ;  /* 0x000000011313e824 */ /* 0x000fca00078e0a1d */
[C---:B------:R-:W-:Y:S02]  /*1b910*/  ISETP.GT.U32.AND P6, PT, R29.reuse, R19, PT ;  /* 0x000000131d00720c */ /* 0x040fe40003fc4070 */
[C---:B------:R-:W-:Y:S02]  /*1b920*/  ISETP.GT.U32.AND P4, PT, R29.reuse, R18, PT ;  /* 0x000000121d00720c */ /* 0x040fe40003f84070 */
[----:B------:R-:W-:Y:S01]  /*1b930*/  ISETP.GT.U32.AND P5, PT, R29, R20, PT ;  /* 0x000000141d00720c */ /* 0x000fe20003fa4070 */
[--C-:B------:R-:W-:Y:S02]  /*1b940*/  @!P2 IMAD.IADD R27, R27, 0x1, -R29.reuse ;  /* 0x000000011b1ba824 */ /* 0x100fe400078e0a1d */
[----:B------:R-:W-:-:S06]  /*1b950*/  @!P3 IMAD.IADD R17, R17, 0x1, -R29 ;  /* 0x000000011111b824 */ /* 0x000fcc00078e0a1d */
[--C-:B------:R-:W-:Y:S01]  /*1b960*/  @!P6 IMAD.IADD R19, R19, 0x1, -R29.reuse ;  /* 0x000000011313e824 */ /* 0x100fe200078e0a1d */
[C---:B------:R-:W-:Y:S01]  /*1b970*/  ISETP.GT.U32.AND P1, PT, R29.reuse, R16, PT ;  /* 0x000000101d00720c */ /* 0x040fe20003f24070 */
[--C-:B------:R-:W-:Y:S01]  /*1b980*/  @!P4 IMAD.IADD R18, R18, 0x1, -R29.reuse ;  /* 0x000000011212c824 */ /* 0x100fe200078e0a1d */
[C---:B------:R-:W-:Y:S01]  /*1b990*/  ISETP.GT.U32.AND P0, PT, R29.reuse, R22, PT ;  /* 0x000000161d00720c */ /* 0x040fe20003f04070 */
[--C-:B------:R-:W-:Y:S02]  /*1b9a0*/  @!P5 IMAD.IADD R20, R20, 0x1, -R29.reuse ;  /* 0x000000011414d824 */ /* 0x100fe400078e0a1d */
[----:B------:R-:W-:Y:S02]  /*1b9b0*/  IMAD R0, R29, R11, R0 ;  /* 0x0000000b1d007224 */ /* 0x000fe400078e0200 */
[----:B------:R-:W2:Y:S06]  /*1b9c0*/  LDL.LU R11, [R1+0x7c] ;  /* 0x00007c00010b7983 */ /* 0x000eac0000300800 */
[----:B------:R-:W-:-:S02]  /*1b9d0*/  @!P1 IMAD.IADD R16, R16, 0x1, -R29 ;  /* 0x0000000110109824 */ /* 0x000fc400078e0a1d */
[----:B------:R-:W-:-:S03]  /*1b9e0*/  @!P0 IMAD.IADD R22, R22, 0x1, -R29 ;  /* 0x0000000116168824 */ /* 0x000fc600078e0a1d */
[----:B------:R-:W-:Y:S04]  /*1b9f0*/  STL [R1+0xb8], R16 ;  /* 0x0000b81001007387 */ /* 0x000fe80000100800 */
[----:B------:R-:W2:Y:S04]  /*1ba00*/  LDL.LU R12, [R1+0x88] ;  /* 0x00008800010c7983 */ /* 0x000ea80000300800 */
[----:B------:R0:W-:Y:S04]  /*1ba10*/  STL [R1+0xc8], R19 ;  /* 0x0000c81301007387 */ /* 0x0001e80000100800 */
[----:B------:R-:W2:Y:S04]  /*1ba20*/  LDL.LU R13, [R1+0x8c] ;  /* 0x00008c00010d7983 */ /* 0x000ea80000300800 */
[----:B------:R-:W2:Y:S01]  /*1ba30*/  LDL.LU R14, [R1+0x84] ;  /* 0x00008400010e7983 */ /* 0x000ea20000300800 */
[----:B---3--:R-:W-:-:S02]  /*1ba40*/  ISETP.GT.U32.AND P6, PT, R29, R7, PT ;  /* 0x000000071d00720c */ /* 0x008fc40003fc4070 */
        /* <DEDUP_REMOVED lines=14> */
[--C-:B------:R-:W-:Y:S02]  /*1bb30*/  @!P3 IMAD.IADD R18, R18, 0x1, -R29.reuse ;  /* 0x000000011212b824 */ /* 0x100fe400078e0a1d */
[--C-:B------:R-:W-:Y:S01]  /*1bb40*/  @!P5 IMAD.IADD R21, R21, 0x1, -R29.reuse ;  /* 0x000000011515d824 */ /* 0x100fe200078e0a1d */
[----:B------:R-:W-:Y:S01]  /*1bb50*/  ISETP.GT.U32.AND P5, PT, R29, R22, PT ;  /* 0x000000161d00720c */ /* 0x000fe20003fa4070 */
[----:B------:R-:W-:-:S12]  /*1bb60*/  @!P4 IMAD.IADD R20, R20, 0x1, -R29 ;  /* 0x000000011414c824 */ /* 0x000fd800078e0a1d */
[----:B------:R-:W-:Y:S01]  /*1bb70*/  @!P5 IMAD.IADD R22, R22, 0x1, -R29 ;  /* 0x000000011616d824 */ /* 0x000fe200078e0a1d */
[----:B0-----:R-:W-:Y:S02]  /*1bb80*/  IABS R19, R26 ;  /* 0x0000001a00137213 */ /* 0x001fe40000000000 */
        /* <DEDUP_REMOVED lines=11> */
[----:B------:R-:W3:Y:S04]  /*1bc40*/  LDL.LU R20, [R1+0x64] ;  /* 0x0000640001147983 */ /* 0x000ee80000300800 */
[----:B0-----:R-:W3:Y:S01]  /*1bc50*/  LDL.LU R22, [R1+0x68] ;  /* 0x0000680001167983 */ /* 0x001ee20000300800 */
[----:B------:R-:W-:-:S02]  /*1bc60*/  ISETP.GT.U32.AND P1, PT, R29, R24, PT ;  /* 0x000000181d00720c */ /* 0x000fc40003f24070 */
[----:B------:R-:W-:-:S11]  /*1bc70*/  ISETP.GT.U32.AND P0, PT, R29, R23, PT ;  /* 0x000000171d00720c */ /* 0x000fd60003f04070 */
[--C-:B------:R-:W-:Y:S01]  /*1bc80*/  @!P1 IMAD.IADD R24, R24, 0x1, -R29.reuse ;  /* 0x0000000118189824 */ /* 0x100fe200078e0a1d */
[----:B------:R-:W-:Y:S01]  /*1bc90*/  ISETP.GT.U32.AND P1, PT, R29, R25, PT ;  /* 0x000000191d00720c */ /* 0x000fe20003f24070 */
[----:B------:R-:W-:-:S03]  /*1bca0*/  @!P0 IMAD.IADD R23, R23, 0x1, -R29 ;  /* 0x0000000117178824 */ /* 0x000fc600078e0a1d */
[C---:B------:R-:W-:Y:S02]  /*1bcb0*/  ISETP.GT.U32.AND P0, PT, R29.reuse, R24, PT ;  /* 0x000000181d00720c */ /* 0x040fe40003f04070 */
[C---:B------:R-:W-:Y:S02]  /*1bcc0*/  ISETP.GT.U32.AND P2, PT, R29.reuse, R8, PT ;  /* 0x000000081d00720c */ /* 0x040fe40003f44070 */
[----:B------:R-:W-:-:S05]  /*1bcd0*/  ISETP.GT.U32.AND P3, PT, R29, R9, PT ;  /* 0x000000091d00720c */ /* 0x000fca0003f64070 */
[--C-:B------:R-:W-:Y:S01]  /*1bce0*/  @!P1 IMAD.IADD R25, R25, 0x1, -R29.reuse ;  /* 0x0000000119199824 */ /* 0x100fe200078e0a1d */
[C---:B------:R-:W-:Y:S02]  /*1bcf0*/  ISETP.GT.U32.AND P1, PT, R29.reuse, R7, PT ;  /* 0x000000071d00720c */ /* 0x040fe40003f24070 */
[C---:B------:R-:W-:Y:S01]  /*1bd00*/  ISETP.GT.U32.AND P4, PT, R29.reuse, R10, PT ;  /* 0x0000000a1d00720c */ /* 0x040fe20003f84070 */
        /* <DEDUP_REMOVED lines=8> */
[C---:B------:R-:W-:Y:S01]  /*1bd90*/  ISETP.GT.U32.AND P3, PT, R29.reuse, R13, PT ;  /* 0x0000000d1d00720c */ /* 0x040fe20003f64070 */
[--C-:B------:R-:W-:Y:S01]  /*1bda0*/  @!P4 IMAD.IADD R10, R10, 0x1, -R29.reuse ;  /* 0x000000010a0ac824 */ /* 0x100fe200078e0a1d */
[C---:B------:R-:W-:Y:S02]  /*1bdb0*/  ISETP.GT.U32.AND P4, PT, R29.reuse, R14, PT ;  /* 0x0000000e1d00720c */ /* 0x040fe40003f84070 */
[----:B------:R-:W-:Y:S01]  /*1bdc0*/  ISETP.GT.U32.AND P6, PT, R29, R23, PT ;  /* 0x000000171d00720c */ /* 0x000fe20003fc4070 */
[--C-:B------:R-:W-:Y:S01]  /*1bdd0*/  @!P0 IMAD.IADD R25, R25, 0x1, -R29.reuse ;  /* 0x0000000119198824 */ /* 0x100fe200078e0a1d */
[----:B------:R0:W-:Y:S01]  /*1bde0*/  STL [R1+0xb4], R24 ;  /* 0x0000b41801007387 */ /* 0x0001e20000100800 */
[----:B------:R-:W-:-:S02]  /*1bdf0*/  @!P5 IMAD.IADD R21, R21, 0x1, -R29 ;  /* 0x000000011515d824 */ /* 0x000fc400078e0a1d */
[--C-:B------:R-:W-:Y:S02]  /*1be00*/  @!P2 IMAD.IADD R12, R12, 0x1, -R29.reuse ;  /* 0x000000010c0ca824 */ /* 0x100fe400078e0a1d */
[--C-:B------:R-:W-:Y:S02]  /*1be10*/  @!P1 IMAD.IADD R11, R11, 0x1, -R29.reuse ;  /* 0x000000010b0b9824 */ /* 0x100fe400078e0a1d */
[--C-:B------:R-:W-:Y:S01]  /*1be20*/  @!P3 IMAD.IADD R13, R13, 0x1, -R29.reuse ;  /* 0x000000010d0db824 */ /* 0x100fe200078e0a1d */
[----:B0-----:R-:W3:Y:S01]  /*1be30*/  LDL.LU R24, [R1+0x188] ;  /* 0x0001880001187983 */ /* 0x001ee20000300800 */
[--C-:B------:R-:W-:Y:S02]  /*1be40*/  @!P4 IMAD.IADD R14, R14, 0x1, -R29.reuse ;  /* 0x000000010e0ec824 */ /* 0x100fe400078e0a1d */
[----:B------:R-:W-:Y:S01]  /*1be50*/  @!P6 IMAD.IADD R23, R23, 0x1, -R29 ;  /* 0x000000011717e824 */ /* 0x000fe200078e0a1d */
[----:B------:R-:W-:Y:S04]  /*1be60*/  STL [R1+0xac], R7 ;  /* 0x0000ac0701007387 */ /* 0x000fe80000100800 */
[----:B------:R-:W-:Y:S04]  /*1be70*/  STL [R1+0xa8], R8 ;  /* 0x0000a80801007387 */ /* 0x000fe80000100800 */
[----:B------:R-:W-:Y:S04]  /*1be80*/  STL [R1+0x90], R9 ;  /* 0x0000900901007387 */ /* 0x000fe80000100800 */
[----:B------:R-:W-:Y:S04]  /*1be90*/  STL [R1+0x9c], R10 ;  /* 0x00009c0a01007387 */ /* 0x000fe80000100800 */
[----:B------:R-:W-:Y:S04]  /*1bea0*/  STL [R1+0xa0], R21 ;  /* 0x0000a01501007387 */ /* 0x000fe80000100800 */
[----:B------:R0:W-:Y:S04]  /*1beb0*/  STL [R1+0x94], R25 ;  /* 0x0000941901007387 */ /* 0x0001e80000100800 */
[----:B------:R1:W-:Y:S04]  /*1bec0*/  STL [R1+0x98], R23 ;  /* 0x0000981701007387 */ /* 0x0003e80000100800 */
[----:B0-----:R-:W3:Y:S04]  /*1bed0*/  LDL.LU R25, [R1+0x17c] ;  /* 0x00017c0001197983 */ /* 0x001ee80000300800 */
[----:B-1----:R-:W3:Y:S04]  /*1bee0*/  LDL.LU R23, [R1+0x174] ;  /* 0x0001740001177983 */ /* 0x002ee80000300800 */
[----:B------:R-:W3:Y:S04]  /*1bef0*/  LDL.LU R21, [R1+0x138] ;  /* 0x0001380001157983 */ /* 0x000ee80000300800 */
[----:B------:R-:W3:Y:S04]  /*1bf00*/  LDL.LU R7, [R1+0x150] ;  /* 0x0001500001077983 */ /* 0x000ee80000300800 */
[----:B------:R-:W3:Y:S04]  /*1bf10*/  LDL.LU R8, [R1+0x158] ;  /* 0x0001580001087983 */ /* 0x000ee80000300800 */
[----:B------:R-:W3:Y:S01]  /*1bf20*/  LDL.LU R9, [R1+0x148] ;  /* 0x0001480001097983 */ /* 0x000ee20000300800 */
[----:B--2---:R-:W-:-:S02]  /*1bf30*/  ISETP.GT.U32.AND P5, PT, R29, R26, PT ;  /* 0x0000001a1d00720c */ /* 0x004fc40003fa4070 */
[C---:B----4-:R-:W-:Y:S02]  /*1bf40*/  ISETP.GT.U32.AND P0, PT, R29.reuse, R15, PT ;  /* 0x0000000f1d00720c */ /* 0x050fe40003f04070 */
[C---:B-----5:R-:W-:Y:S02]  /*1bf50*/  ISETP.GT.U32.AND P1, PT, R29.reuse, R16, PT ;  /* 0x000000101d00720c */ /* 0x060fe40003f24070 */
[C---:B---3--:R-:W-:Y:S02]  /*1bf60*/  ISETP.GT.U32.AND P2, PT, R29.reuse, R17, PT ;  /* 0x000000111d00720c */ /* 0x048fe40003f44070 */
[C---:B------:R-:W-:Y:S02]  /*1bf70*/  ISETP.GT.U32.AND P3, PT, R29.reuse, R18, PT ;  /* 0x000000121d00720c */ /* 0x040fe40003f64070 */
[----:B------:R-:W-:-:S05]  /*1bf80*/  ISETP.GT.U32.AND P6, PT, R29, R27, PT ;  /* 0x0000001b1d00720c */ /* 0x000fca0003fc4070 */
[--C-:B------:R-:W-:Y:S01]  /*1bf90*/  @!P0 IMAD.IADD R15, R15, 0x1, -R29.reuse ;  /* 0x000000010f0f8824 */ /* 0x100fe200078e0a1d */
[C---:B------:R-:W-:Y:S01]  /*1bfa0*/  ISETP.GT.U32.AND P4, PT, R29.reuse, R20, PT ;  /* 0x000000141d00720c */ /* 0x040fe20003f84070 */
[--C-:B------:R-:W-:Y:S01]  /*1bfb0*/  @!P5 IMAD.IADD R26, R26, 0x1, -R29.reuse ;  /* 0x000000011a1ad824 */ /* 0x100fe200078e0a1d */
[C---:B------:R-:W-:Y:S01]  /*1bfc0*/  ISETP.GT.U32.AND P0, PT, R29.reuse, R11, PT ;  /* 0x0000000b1d00720c */ /* 0x040fe20003f04070 */
[--C-:B------:R-:W-:Y:S01]  /*1bfd0*/  @!P1 IMAD.IADD R16, R16, 0x1, -R29.reuse ;  /* 0x0000000110109824 */ /* 0x100fe200078e0a1d */
[----:B------:R-:W-:Y:S01]  /*1bfe0*/  ISETP.GT.U32.AND P1, PT, R29, R12, PT ;  /* 0x0000000c1d00720c */ /* 0x000fe20003f24070 */
[--C-:B------:R-:W-:Y:S01]  /*1bff0*/  @!P2 IMAD.IADD R17, R17, 0x1, -R29.reuse ;  /* 0x000000011111a824 */ /* 0x100fe200078e0a1d */
[C---:B------:R-:W-:Y:S01]  /*1c000*/  ISETP.GT.U32.AND P5, PT, R29.reuse, R22, PT ;  /* 0x000000161d00720c */ /* 0x040fe20003fa4070 */
[--C-:B------:R-:W-:Y:S01]  /*1c010*/  @!P3 IMAD.IADD R18, R18, 0x1, -R29.reuse ;  /* 0x000000011212b824 */ /* 0x100fe200078e0a1d */
[C---:B------:R-:W-:Y:S02]  /*1c020*/  ISETP.GT.U32.AND P2, PT, R29.reuse, R13, PT ;  /* 0x0000000d1d00720c */ /* 0x040fe40003f44070 */
[----:B------:R-:W-:Y:S01]  /*1c030*/  ISETP.GT.U32.AND P3, PT, R29, R14, PT ;  /* 0x0000000e1d00720c */ /* 0x000fe20003f64070 */
[----:B------:R-:W-:-:S02]  /*1c040*/  @!P6 IMAD.IADD R27, R27, 0x1, -R29 ;  /* 0x000000011b1be824 */ /* 0x000fc400078e0a1d */
[--C-:B------:R-:W-:Y:S01]  /*1c050*/  @!P4 IMAD.IADD R20, R20, 0x1, -R29.reuse ;  /* 0x000000011414c824 */ /* 0x100fe200078e0a1d */
[----:B------:R-:W-:Y:S01]  /*1c060*/  ISETP.GT.U32.AND P4, PT, R29, R26, PT ;  /* 0x0000001a1d00720c */ /* 0x000fe20003f84070 */
[--C-:B------:R-:W-:Y:S02]  /*1c070*/  @!P0 IMAD.IADD R11, R11, 0x1, -R29.reuse ;  /* 0x000000010b0b8824 */ /* 0x100fe400078e0a1d */
[--C-:B------:R-:W-:Y:S02]  /*1c080*/  @!P1 IMAD.IADD R12, R12, 0x1, -R29.reuse ;  /* 0x000000010c0c9824 */ /* 0x100fe400078e0a1d */
[--C-:B------:R-:W-:Y:S01]  /*1c090*/  @!P5 IMAD.IADD R22, R22, 0x1, -R29.reuse ;  /* 0x000000011616d824 */ /* 0x100fe200078e0a1d */
[----:B------:R-:W-:Y:S01]  /*1c0a0*/  ISETP.GT.U32.AND P5, PT, R29, R27, PT ;  /* 0x0000001b1d00720c */ /* 0x000fe20003fa4070 */
[--C-:B------:R-:W-:Y:S01]  /*1c0b0*/  @!P2 IMAD.IADD R13, R13, 0x1, -R29.reuse ;  /* 0x000000010d0da824 */ /* 0x100fe200078e0a1d */
[----:B------:R0:W-:Y:S01]  /*1c0c0*/  STL [R1+0x7c], R11 ;  /* 0x00007c0b01007387 */ /* 0x0001e20000100800 */
[----:B------:R-:W-:-:S03]  /*1c0d0*/  @!P3 IMAD.IADD R14, R14, 0x1, -R29 ;  /* 0x000000010e0eb824 */ /* 0x000fc600078e0a1d */
[----:B------:R1:W-:Y:S01]  /*1c0e0*/  STL [R1+0x88], R12 ;  /* 0x0000880c01007387 */ /* 0x0003e20000100800 */
[----:B------:R-:W-:-:S03]  /*1c0f0*/  @!P4 IMAD.IADD R26, R26, 0x1, -R29 ;  /* 0x000000011a1ac824 */ /* 0x000fc600078e0a1d */
[----:B------:R-:W2:Y:S04]  /*1c100*/  LDL.LU R10, [R1+0x140] ;  /* 0x00014000010a7983 */ /* 0x000ea80000300800 */
[----:B------:R3:W-:Y:S04]  /*1c110*/  STL [R1+0x8c], R13 ;  /* 0x00008c0d01007387 */ /* 0x0007e80000100800 */
[----:B0-----:R-:W4:Y:S04]  /*1c120*/  LDL.LU R11, [R1+0xfc] ;  /* 0x0000fc00010b7983 */ /* 0x001f280000300800 */
[----:B------:R0:W-:Y:S04]  /*1c130*/  STL [R1+0x84], R14 ;  /* 0x0000840e01007387 */ /* 0x0001e80000100800 */
[----:B-1----:R-:W5:Y:S01]  /*1c140*/  LDL.LU R12, [R1+0x114] ;  /* 0x00011400010c7983 */ /* 0x002f620000300800 */
[----:B------:R-:W-:-:S03]  /*1c150*/  @!P5 IMAD.IADD R27, R27, 0x1, -R29 ;  /* 0x000000011b1bd824 */ /* 0x000fc600078e0a1d */
[----:B---3--:R-:W3:Y:S04]  /*1c160*/  LDL.LU R13, [R1+0x118] ;  /* 0x00011800010d7983 */ /* 0x008ee80000300800 */
[----:B------:R1:W-:Y:S04]  /*1c170*/  STL [R1+0x80], R26 ;  /* 0x0000801a01007387 */ /* 0x0003e80000100800 */
[----:B0-----:R-:W3:Y:S04]  /*1c180*/  LDL.LU R14, [R1+0x108] ;  /* 0x00010800010e7983 */ /* 0x001ee80000300800 */
[----:B-1----:R-:W3:Y:S04]  /*1c190*/  LDL.LU R26, [R1+0x100] ;  /* 0x00010000011a7983 */ /* 0x002ee80000300800 */
[----:B------:R0:W-:Y:S04]  /*1c1a0*/  STL [R1+0x6c], R27 ;  /* 0x00006c1b01007387 */ /* 0x0001e80000100800 */
[----:B0-----:R-:W3:Y:S01]  /*1c1b0*/  LDL.LU R27, [R1+0xc4] ;  /* 0x0000c400011b7983 */ /* 0x001ee20000300800 */
[----:B------:R-:W-:-:S02]  /*1c1c0*/  ISETP.GT.U32.AND P6, PT, R29, R24, PT ;  /* 0x000000181d00720c */ /* 0x000fc40003fc4070 */
[C---:B------:R-:W-:Y:S02]  /*1c1d0*/  ISETP.GT.U32.AND P0, PT, R29.reuse, R15, PT ;  /* 0x0000000f1d00720c */ /* 0x040fe40003f04070 */
[C---:B------:R-:W-:Y:S02]  /*1c1e0*/  ISETP.GT.U32.AND P1, PT, R29.reuse, R16, PT ;  /* 0x000000101d00720c */ /* 0x040fe40003f24070 */
[C---:B------:R-:W-:Y:S02]  /*1c1f0*/  ISETP.GT.U32.AND P2, PT, R29.reuse, R17, PT ;  /* 0x000000111d00720c */ /* 0x040fe40003f44070 */
[C---:B------:R-:W-:Y:S02]  /*1c200*/  ISETP.GT.U32.AND P3, PT, R29.reuse, R18, PT ;  /* 0x000000121d00720c */ /* 0x040fe40003f64070 */
[----:B------:R-:W-:-:S03]  /*1c210*/  ISETP.GT.U32.AND P4, PT, R29, R20, PT ;  /* 0x000000141d00720c */ /* 0x000fc60003f84070 */
[--C-:B------:R-:W-:Y:S01]  /*1c220*/  @!P6 IMAD.IADD R24, R24, 0x1, -R29.reuse ;  /* 0x000000011818e824 */ /* 0x100fe200078e0a1d */
[----:B------:R-:W-:Y:S01]  /*1c230*/  ISETP.GT.U32.AND P5, PT, R29, R22, PT ;  /* 0x000000161d00720c */ /* 0x000fe20003fa4070 */
[----:B------:R-:W-:-:S03]  /*1c240*/  @!P0 IMAD.IADD R15, R15, 0x1, -R29 ;  /* 0x000000010f0f8824 */ /* 0x000fc600078e0a1d */
[C---:B------:R-:W-:Y:S01]  /*1c250*/  ISETP.GT.U32.AND P6, PT, R29.reuse, R24, PT ;  /* 0x000000181d00720c */ /* 0x040fe20003fc4070 */
[--C-:B------:R-:W-:Y:S01]  /*1c260*/  @!P1 IMAD.IADD R16, R16, 0x1, -R29.reuse ;  /* 0x0000000110109824 */ /* 0x100fe200078e0a1d */
[----:B------:R-:W-:Y:S01]  /*1c270*/  ISETP.GT.U32.AND P0, PT, R29, R25, PT ;  /* 0x000000191d00720c */ /* 0x000fe20003f04070 */
[--C-:B------:R-:W-:Y:S01]  /*1c280*/  @!P2 IMAD.IADD R17, R17, 0x1, -R29.reuse ;  /* 0x000000011111a824 */ /* 0x100fe200078e0a1d */
[C---:B------:R-:W-:Y:S01]  /*1c290*/  ISETP.GT.U32.AND P1, PT, R29.reuse, R23, PT ;  /* 0x000000171d00720c */ /* 0x040fe20003f24070 */
[--C-:B------:R-:W-:Y:S01]  /*1c2a0*/  @!P3 IMAD.IADD R18, R18, 0x1, -R29.reuse ;  /* 0x000000011212b824 */ /* 0x100fe200078e0a1d */
[C---:B------:R-:W-:Y:S01]  /*1c2b0*/  ISETP.GT.U32.AND P2, PT, R29.reuse, R21, PT ;  /* 0x000000151d00720c */ /* 0x040fe20003f44070 */
[--C-:B------:R-:W-:Y:S01]  /*1c2c0*/  @!P4 IMAD.IADD R20, R20, 0x1, -R29.reuse ;  /* 0x000000011414c824 */ /* 0x100fe200078e0a1d */
[----:B------:R-:W-:Y:S01]  /*1c2d0*/  ISETP.GT.U32.AND P3, PT, R29, R7, PT ;  /* 0x000000071d00720c */ /* 0x000fe20003f64070 */
[----:B------:R-:W-:-:S04]  /*1c2e0*/  @!P5 IMAD.IADD R22, R22, 0x1, -R29 ;  /* 0x000000011616d824 */ /* 0x000fc800078e0a1d */
[--C-:B------:R-:W-:Y:S01]  /*1c2f0*/  @!P6 IMAD.IADD R24, R24, 0x1, -R29.reuse ;  /* 0x000000011818e824 */ /* 0x100fe200078e0a1d */
[----:B------:R-:W-:Y:S01]  /*1c300*/  ISETP.GT.U32.AND P4, PT, R29, R8, PT ;  /* 0x000000081d00720c */ /* 0x000fe20003f84070 */
[--C-:B------:R-:W-:Y:S01]  /*1c310*/  @!P0 IMAD.IADD R25, R25, 0x1, -R29.reuse ;  /* 0x0000000119198824 */ /* 0x100fe200078e0a1d */
[----:B------:R-:W-:Y:S01]  /*1c320*/  ISETP.GT.U32.AND P5, PT, R29, R9, PT ;  /* 0x000000091d00720c */ /* 0x000fe20003fa4070 */
[--C-:B------:R-:W-:Y:S02]  /*1c330*/  @!P1 IMAD.IADD R23, R23, 0x1, -R29.reuse ;  /* 0x0000000117179824 */ /* 0x100fe400078e0a1d */
[--C-:B------:R-:W-:Y:S02]  /*1c340*/  @!P2 IMAD.IADD R21, R21, 0x1, -R29.reuse ;  /* 0x000000011515a824 */ /* 0x100fe400078e0a1d */
[----:B------:R-:W-:-:S06]  /*1c350*/  @!P3 IMAD.IADD R7, R7, 0x1, -R29 ;  /* 0x000000010707b824 */ /* 0x000fcc00078e0a1d */
[--C-:B------:R-:W-:Y:S02]  /*1c360*/  @!P4 IMAD.IADD R8, R8, 0x1, -R29.reuse ;  /* 0x000000010808c824 */ /* 0x100fe400078e0a1d */
[----:B------:R-:W-:Y:S01]  /*1c370*/  @!P5 IMAD.IADD R9, R9, 0x1, -R29 ;  /* 0x000000010909d824 */ /* 0x000fe200078e0a1d */
[----:B------:R0:W-:Y:S01]  /*1c380*/  STL [R1+0x78], R15 ;  /* 0x0000780f01007387 */ /* 0x0001e20000100800 */
[----:B------:R-:W-:-:S03]  /*1c390*/  IMAD.HI.U32 R28, R28, R19, RZ ;  /* 0x000000131c1c7227 */ /* 0x000fc600078e00ff */
[----:B------:R1:W-:Y:S04]  /*1c3a0*/  STL [R1+0x1b8], R16 ;  /* 0x0001b81001007387 */ /* 0x0003e80000100800 */
[----:B------:R0:W-:Y:S01]  /*1c3b0*/  STL [R1+0x74], R17 ;  /* 0x0000741101007387 */ /* 0x0001e20000100800 */
[----:B------:R-:W-:-:S03]  /*1c3c0*/  IMAD.MOV R28, RZ, RZ, -R28 ;  /* 0x000000ffff1c7224 */ /* 0x000fc600078e0a1c */
[----:B------:R1:W-:Y:S04]  /*1c3d0*/  STL [R1+0x70], R18 ;  /* 0x0000701201007387 */ /* 0x0003e80000100800 */
[----:B------:R1:W-:Y:S04]  /*1c3e0*/  STL [R1+0x64], R20 ;  /* 0x0000641401007387 */ /* 0x0003e80000100800 */
[----:B0-----:R-:W3:Y:S04]  /*1c3f0*/  LDL.LU R15, [R1+0xdc] ;  /* 0x0000dc00010f7983 */ /* 0x001ee80000300800 */
[----:B------:R-:W-:Y:S01]  /*1c400*/  STL [R1+0x68], R22 ;  /* 0x0000681601007387 */ /* 0x000fe20000100800 */
[----:B------:R-:W-:-:S03]  /*1c410*/  IMAD R28, R29, R28, R19 ;  /* 0x0000001c1d1c7224 */ /* 0x000fc600078e0213 */
[----:B-1----:R-:W3:Y:S04]  /*1c420*/  LDL.LU R16, [R1+0xe4] ;  /* 0x0000e40001107983 */ /* 0x002ee80000300800 */
[----:B------:R-:W3:Y:S04]  /*1c430*/  LDL.LU R17, [R1+0xd4] ;  /* 0x0000d40001117983 */ /* 0x000ee80000300800 */
[----:B------:R-:W-:Y:S04]  /*1c440*/  STL [R1+0x188], R24 ;  /* 0x0001881801007387 */ /* 0x000fe80000100800 */
[----:B------:R-:W3:Y:S04]  /*1c450*/  LDL.LU R18, [R1+0xcc] ;  /* 0x0000cc0001127983 */ /* 0x000ee80000300800 */
[----:B------:R-:W3:Y:S04]  /*1c460*/  LDL.LU R19, [R1+0x18] ;  /* 0x0000180001137983 */ /* 0x000ee80000300800 */
[----:B------:R-:W3:Y:S01]  /*1c470*/  LDL.LU R20, [R1+0x14] ;  /* 0x0000140001147983 */ /* 0x000ee20000300800 */
[----:B--2---:R-:W-:-:S02]  /*1c480*/  ISETP.GT.U32.AND P6, PT, R29, R10, PT ;  /* 0x0000000a1d00720c */ /* 0x004fc40003fc4070 */
[C---:B----4-:R-:W-:Y:S02]  /*1c490*/  ISETP.GT.U32.AND P0, PT, R29.reuse, R11, PT ;  /* 0x0000000b1d00720c */ /* 0x050fe40003f04070 */
[C---:B-----5:R-:W-:Y:S02]  /*1c4a0*/  ISETP.GT.U32.AND P1, PT, R29.reuse, R12, PT ;  /* 0x0000000c1d00720c */ /* 0x060fe40003f24070 */
[----:B---3--:R-:W-:-:S07]  /*1c4b0*/  ISETP.GT.U32.AND P2, PT, R29, R13, PT ;  /* 0x0000000d1d00720c */ /* 0x008fce0003f44070 */
[--C-:B------:R-:W-:Y:S01]  /*1c4c0*/  @!P6 IMAD.IADD R10, R10, 0x1, -R29.reuse ;  /* 0x000000010a0ae824 */ /* 0x100fe200078e0a1d */
[C---:B------:R-:W-:Y:S02]  /*1c4d0*/  ISETP.GT.U32.AND P6, PT, R29.reuse, R25, PT ;  /* 0x000000191d00720c */ /* 0x040fe40003fc4070 */
        /* <DEDUP_REMOVED lines=12> */
[----:B------:R-:W-:Y:S01]  /*1c5a0*/  ISETP.GT.U32.AND P4, PT, R29, R9, PT ;  /* 0x000000091d00720c */ /* 0x000fe20003f84070 */
[--C-:B------:R-:W-:Y:S02]  /*1c5b0*/  @!P6 IMAD.IADD R25, R25, 0x1, -R29.reuse ;  /* 0x000000011919e824 */ /* 0x100fe400078e0a1d */
[--C-:B------:R-:W-:Y:S01]  /*1c5c0*/  @!P0 IMAD.IADD R23, R23, 0x1, -R29.reuse ;  /* 0x0000000117178824 */ /* 0x100fe200078e0a1d */
[----:B------:R-:W-:Y:S01]  /*1c5d0*/  ISETP.GT.U32.AND P0, PT, R29, R11, PT ;  /* 0x0000000b1d00720c */ /* 0x000fe20003f04070 */
[----:B------:R-:W-:-:S04]  /*1c5e0*/  @!P1 IMAD.IADD R21, R21, 0x1, -R29 ;  /* 0x0000000115159824 */ /* 0x000fc800078e0a1d */
[--C-:B------:R-:W-:Y:S01]  /*1c5f0*/  @!P5 IMAD.IADD R27, R27, 0x1, -R29.reuse ;  /* 0x000000011b1bd824 */ /* 0x100fe200078e0a1d */
[C---:B------:R-:W-:Y:S01]  /*1c600*/  ISETP.GT.U32.AND P5, PT, R29.reuse, R10, PT ;  /* 0x0000000a1d00720c */ /* 0x040fe20003fa4070 */
[----:B------:R0:W-:Y:S01]  /*1c610*/  STL [R1+0x17c], R25 ;  /* 0x00017c1901007387 */ /* 0x0001e20000100800 */
[----:B------:R-:W-:Y:S01]  /*1c620*/  ISETP.GT.U32.AND P1, PT, R29, R12, PT ;  /* 0x0000000c1d00720c */ /* 0x000fe20003f24070 */
[--C-:B------:R-:W-:Y:S01]  /*1c630*/  @!P2 IMAD.IADD R7, R7, 0x1, -R29.reuse ;  /* 0x000000010707a824 */ /* 0x100fe200078e0a1d */
[C---:B------:R-:W-:Y:S01]  /*1c640*/  ISETP.GT.U32.AND P2, PT, R29.reuse, R13, PT ;  /* 0x0000000d1d00720c */ /* 0x040fe20003f44070 */
[----:B------:R-:W-:Y:S01]  /*1c650*/  @!P3 IMAD.IADD R8, R8, 0x1, -R29 ;  /* 0x000000010808b824 */ /* 0x000fe200078e0a1d */
[C---:B------:R-:W-:Y:S01]  /*1c660*/  ISETP.GT.U32.AND P3, PT, R29.reuse, R14, PT ;  /* 0x0000000e1d00720c */ /* 0x040fe20003f64070 */
[----:B0-----:R-:W2:Y:S04]  /*1c670*/  LDL.LU R25, [R1+0x10] ;  /* 0x0000100001197983 */ /* 0x001ea80000300800 */
[----:B------:R-:W3:Y:S01]  /*1c680*/  LDL.LU R24, [R1+0xc] ;  /* 0x00000c0001187983 */ /* 0x000ee20000300800 */
[----:B------:R-:W-:-:S03]  /*1c690*/  ISETP.GT.U32.AND P6, PT, R29, R26, PT ;  /* 0x0000001a1d00720c */ /* 0x000fc60003fc4070 */
[----:B------:R0:W-:Y:S01]  /*1c6a0*/  STL [R1+0x174], R23 ;  /* 0x0001741701007387 */ /* 0x0001e20000100800 */
[--C-:B------:R-:W-:Y:S01]  /*1c6b0*/  @!P4 IMAD.IADD R9, R9, 0x1, -R29.reuse ;  /* 0x000000010909c824 */ /* 0x100fe200078e0a1d */
[----:B------:R-:W-:Y:S01]  /*1c6c0*/  ISETP.GT.U32.AND P4, PT, R29, R27, PT ;  /* 0x0000001b1d00720c */ /* 0x000fe20003f84070 */
[--C-:B------:R-:W-:Y:S01]  /*1c6d0*/  @!P5 IMAD.IADD R10, R10, 0x1, -R29.reuse ;  /* 0x000000010a0ad824 */ /* 0x100fe200078e0a1d */
[----:B0-----:R-:W4:Y:S04]  /*1c6e0*/  LDL.LU R23, [R1+0x8] ;  /* 0x0000080001177983 */ /* 0x001f280000300800 */
[----:B------:R-:W5:Y:S04]  /*1c6f0*/  LDL.LU R22, [R1+0x4] ;  /* 0x0000040001167983 */ /* 0x000f680000300800 */
[----:B------:R0:W-:Y:S01]  /*1c700*/  STL [R1+0x138], R21 ;  /* 0x0001381501007387 */ /* 0x0001e20000100800 */
[----:B------:R-:W-:-:S02]  /*1c710*/  @!P0 IMAD.IADD R11, R11, 0x1, -R29 ;  /* 0x000000010b0b8824 */ /* 0x000fc400078e0a1d */
[--C-:B------:R-:W-:Y:S01]  /*1c720*/  @!P1 IMAD.IADD R12, R12, 0x1, -R29.reuse ;  /* 0x000000010c0c9824 */ /* 0x100fe200078e0a1d */
[----:B0-----:R-:W5:Y:S04]  /*1c730*/  LDL.LU R21, [R1] ;  /* 0x0000000001157983 */ /* 0x001f680000300800 */
[----:B------:R0:W-:Y:S01]  /*1c740*/  STL [R1+0x150], R7 ;  /* 0x0001500701007387 */ /* 0x0001e20000100800 */
[----:B------:R-:W-:-:S03]  /*1c750*/  @!P2 IMAD.IADD R13, R13, 0x1, -R29 ;  /* 0x000000010d0da824 */ /* 0x000fc600078e0a1d */
[----:B0-----:R-:W5:Y:S04]  /*1c760*/  LDL.LU R7, [R1+0x2a6c] ;  /* 0x002a6c0001077983 */ /* 0x001f680000300800 */
        /* <DEDUP_REMOVED lines=9> */
[----:B------:R0:W-:Y:S04]  /*1c800*/  STL [R1+0xfc], R11 ;  /* 0x0000fc0b01007387 */ /* 0x0001e80000100800 */
        /* <DEDUP_REMOVED lines=10> */
[----:B0-----:R-:W5:Y:S01]  /*1c8b0*/  LDL.LU R27, [R1+0x2a48] ;  /* 0x002a4800011b7983 */ /* 0x001f620000300800 */
[----:B------:R-:W-:-:S02]  /*1c8c0*/  ISETP.GT.U32.AND P5, PT, R29, R15, PT ;  /* 0x0000000f1d00720c */ /* 0x000fc40003fa4070 */
[C---:B------:R-:W-:Y:S02]  /*1c8d0*/  ISETP.GT.U32.AND P0, PT, R29.reuse, R16, PT ;  /* 0x000000101d00720c */ /* 0x040fe40003f04070 */
[C---:B------:R-:W-:Y:S02]  /*1c8e0*/  ISETP.GT.U32.AND P1, PT, R29.reuse, R17, PT ;  /* 0x000000111d00720c */ /* 0x040fe40003f24070 */
[C---:B------:R-:W-:Y:S02]  /*1c8f0*/  ISETP.GT.U32.AND P2, PT, R29.reuse, R18, PT ;  /* 0x000000121d00720c */ /* 0x040fe40003f44070 */
[----:B------:R-:W-:-:S05]  /*1c900*/  ISETP.GT.U32.AND P3, PT, R29, R19, PT ;  /* 0x000000131d00720c */ /* 0x000fca0003f64070 */
[--C-:B------:R-:W-:Y:S02]  /*1c910*/  @!P5 IMAD.IADD R15, R15, 0x1, -R29.reuse ;  /* 0x000000010f0fd824 */ /* 0x100fe400078e0a1d */
[--C-:B------:R-:W-:Y:S02]  /*1c920*/  @!P0 IMAD.IADD R16, R16, 0x1, -R29.reuse ;  /* 0x0000000110108824 */ /* 0x100fe400078e0a1d */
[--C-:B------:R-:W-:Y:S01]  /*1c930*/  @!P1 IMAD.IADD R17, R17, 0x1, -R29.reuse ;  /* 0x0000000111119824 */ /* 0x100fe200078e0a1d */
[----:B------:R-:W-:Y:S01]  /*1c940*/  ISETP.GT.U32.AND P6, PT, R29, R20, PT ;  /* 0x000000141d00720c */ /* 0x000fe20003fc4070 */
[--C-:B------:R-:W-:Y:S02]  /*1c950*/  @!P2 IMAD.IADD R18, R18, 0x1, -R29.reuse ;  /* 0x000000011212a824 */ /* 0x100fe400078e0a1d */
[----:B------:R-:W-:-:S10]  /*1c960*/  @!P3 IMAD.IADD R19, R19, 0x1, -R29 ;  /* 0x000000011313b824 */ /* 0x000fd400078e0a1d */
[----:B------:R-:W-:Y:S01]  /*1c970*/  @!P6 IMAD.IADD R20, R20, 0x1, -R29 ;  /* 0x000000011414e824 */ /* 0x000fe200078e0a1d */
[C---:B--2---:R-:W-:Y:S02]  /*1c980*/  ISETP.GT.U32.AND P4, PT, R29.reuse, R25, PT ;  /* 0x000000191d00720c */ /* 0x044fe40003f84070 */
[C---:B---3--:R-:W-:Y:S02]  /*1c990*/  ISETP.GT.U32.AND P5, PT, R29.reuse, R24, PT ;  /* 0x000000181d00720c */ /* 0x048fe40003fa4070 */
[C---:B----4-:R-:W-:Y:S02]  /*1c9a0*/  ISETP.GT.U32.AND P0, PT, R29.reuse, R23, PT ;  /* 0x000000171d00720c */ /* 0x050fe40003f04070 */
[----:B-----5:R-:W-:-:S07]  /*1c9b0*/  ISETP.GT.U32.AND P1, PT, R29, R22, PT ;  /* 0x000000161d00720c */ /* 0x020fce0003f24070 */
[--C-:B------:R-:W-:Y:S01]  /*1c9c0*/  @!P4 IMAD.IADD R25, R25, 0x1, -R29.reuse ;  /* 0x000000011919c824 */ /* 0x100fe200078e0a1d */
[C---:B------:R-:W-:Y:S01]  /*1c9d0*/  ISETP.GT.U32.AND P4, PT, R29.reuse, R15, PT ;  /* 0x0000000f1d00720c */ /* 0x040fe20003f84070 */
[--C-:B------:R-:W-:Y:S01]  /*1c9e0*/  @!P5 IMAD.IADD R24, R24, 0x1, -R29.reuse ;  /* 0x000000011818d824 */ /* 0x100fe200078e0a1d */
[C---:B------:R-:W-:Y:S02]  /*1c9f0*/  ISETP.GT.U32.AND P5, PT, R29.reuse, R16, PT ;  /* 0x000000101d00720c */ /* 0x040fe40003fa4070 */
[----:B------:R-:W-:Y:S01]  /*1ca00*/  ISETP.GT.U32.AND P2, PT, R29, R21, PT ;  /* 0x000000151d00720c */ /* 0x000fe20003f44070 */
[--C-:B------:R-:W-:Y:S01]  /*1ca10*/  @!P0 IMAD.IADD R23, R23, 0x1, -R29.reuse ;  /* 0x0000000117178824 */ /* 0x100fe200078e0a1d */
[C---:B------:R-:W-:Y:S01]  /*1ca20*/  ISETP.GT.U32.AND P0, PT, R29.reuse, R17, PT ;  /* 0x000000111d00720c */ /* 0x040fe20003f04070 */
[----:B------:R-:W-:Y:S01]  /*1ca30*/  @!P1 IMAD.IADD R22, R22, 0x1, -R29 ;  /* 0x0000000116169824 */ /* 0x000fe200078e0a1d */
[----:B------:R-:W-:-:S05]  /*1ca40*/  ISETP.GT.U32.AND P1, PT, R29, R18, PT ;  /* 0x000000121d00720c */ /* 0x000fca0003f24070 */
[----:B------:R-:W-:Y:S01]  /*1ca50*/  @!P4 IMAD.IADD R15, R15, 0x1, -R29 ;  /* 0x000000010f0fc824 */ /* 0x000fe200078e0a1d */
[----:B------:R-:W-:-:S03]  /*1ca60*/  ISETP.GT.U32.AND P4, PT, R29, R25, PT ;  /* 0x000000191d00720c */ /* 0x000fc60003f84070 */
[--C-:B------:R-:W-:Y:S01]  /*1ca70*/  @!P2 IMAD.IADD R21, R21, 0x1, -R29.reuse ;  /* 0x000000011515a824 */ /* 0x100fe200078e0a1d */
[C---:B------:R-:W-:Y:S01]  /*1ca80*/  ISETP.GT.U32.AND P2, PT, R29.reuse, R19, PT ;  /* 0x000000131d00720c */ /* 0x040fe20003f44070 */
[--C-:B------:R-:W-:Y:S01]  /*1ca90*/  @!P5 IMAD.IADD R16, R16, 0x1, -R29.reuse ;  /* 0x000000011010d824 */ /* 0x100fe200078e0a1d */
[----:B------:R-:W-:Y:S01]  /*1caa0*/  ISETP.GT.U32.AND P5, PT, R29, R24, PT ;  /* 0x000000181d00720c */ /* 0x000fe20003fa4070 */
[--C-:B------:R-:W-:Y:S01]  /*1cab0*/  @!P0 IMAD.IADD R17, R17, 0x1, -R29.reuse ;  /* 0x0000000111118824 */ /* 0x100fe200078e0a1d */
[C---:B------:R-:W-:Y:S01]  /*1cac0*/  ISETP.GT.U32.AND P0, PT, R29.reuse, R23, PT ;  /* 0x000000171d00720c */ /* 0x040fe20003f04070 */
[----:B------:R-:W-:Y:S01]  /*1cad0*/  @!P1 IMAD.IADD R18, R18, 0x1, -R29 ;  /* 0x0000000112129824 */ /* 0x000fe200078e0a1d */
[----:B------:R0:W-:Y:S01]  /*1cae0*/  STL [R1+0xdc], R15 ;  /* 0x0000dc0f01007387 */ /* 0x0001e20000100800 */
[----:B------:R-:W-:-:S06]  /*1caf0*/  ISETP.GT.U32.AND P1, PT, R29, R22, PT ;  /* 0x000000161d00720c */ /* 0x000fcc0003f24070 */
[--C-:B------:R-:W-:Y:S01]  /*1cb00*/  @!P2 IMAD.IADD R19, R19, 0x1, -R29.reuse ;  /* 0x000000011313a824 */ /* 0x100fe200078e0a1d */
[----:B------:R-:W-:Y:S01]  /*1cb10*/  ISETP.GT.U32.AND P2, PT, R29, R21, PT ;  /* 0x000000151d00720c */ /* 0x000fe20003f44070 */
[----:B0-----:R-:W2:Y:S04]  /*1cb20*/  LDL.LU R15, [R1+0x2a44] ;  /* 0x002a4400010f7983 */ /* 0x001ea80000300800 */
[----:B------:R0:W-:Y:S01]  /*1cb30*/  STL [R1+0xe4], R16 ;  /* 0x0000e41001007387 */ /* 0x0001e20000100800 */
[--C-:B------:R-:W-:Y:S02]  /*1cb40*/  @!P4 IMAD.IADD R25, R25, 0x1, -R29.reuse ;  /* 0x000000011919c824 */ /* 0x100fe400078e0a1d */
[--C-:B------:R-:W-:Y:S01]  /*1cb50*/  @!P5 IMAD.IADD R24, R24, 0x1, -R29.reuse ;  /* 0x000000011818d824 */ /* 0x100fe200078e0a1d */
[----:B0-----:R-:W3:Y:S04]  /*1cb60*/  LDL.LU R16, [R1+0x2a40] ;  /* 0x002a400001107983 */ /* 0x001ee80000300800 */
[----:B------:R0:W-:Y:S01]  /*1cb70*/  STL [R1+0xd4], R17 ;  /* 0x0000d41101007387 */ /* 0x0001e20000100800 */
[----:B------:R-:W-:-:S03]  /*1cb80*/  @!P0 IMAD.IADD R23, R23, 0x1, -R29 ;  /* 0x0000000117178824 */ /* 0x000fc600078e0a1d */
[----:B0-----:R-:W4:Y:S04]  /*1cb90*/  LDL.LU R17, [R1+0x2a3c] ;  /* 0x002a3c0001117983 */ /* 0x001f280000300800 */
[----:B------:R0:W-:Y:S01]  /*1cba0*/  STL [R1+0xcc], R18 ;  /* 0x0000cc1201007387 */ /* 0x0001e20000100800 */
[----:B------:R-:W-:-:S03]  /*1cbb0*/  @!P1 IMAD.IADD R22, R22, 0x1, -R29 ;  /* 0x0000000116169824 */ /* 0x000fc600078e0a1d */
[----:B0-----:R-:W5:Y:S04]  /*1cbc0*/  LDL.LU R18, [R1+0x2a38] ;  /* 0x002a380001127983 */ /* 0x001f680000300800 */
[----:B------:R0:W-:Y:S01]  /*1cbd0*/  STL [R1+0x18], R19 ;  /* 0x0000181301007387 */ /* 0x0001e20000100800 */
[----:B------:R-:W-:-:S03]  /*1cbe0*/  @!P2 IMAD.IADD R21, R21, 0x1, -R29 ;  /* 0x000000011515a824 */ /* 0x000fc600078e0a1d */
[----:B0-----:R-:W2:Y:S01]  /*1cbf0*/  LDL.LU R19, [R1+0x2a34] ;  /* 0x002a340001137983 */ /* 0x001ea20000300800 */
[----:B------:R-:W-:-:S13]  /*1cc00*/  ISETP.GT.U32.AND P3, PT, R29, R27, PT ;  /* 0x0000001b1d00720c */ /* 0x000fda0003f64070 */
[----:B------:R-:W-:Y:S01]  /*1cc10*/  @!P3 IMAD.IADD R27, R27, 0x1, -R29 ;  /* 0x000000011b1bb824 */ /* 0x000fe200078e0a1d */
[----:B------:R-:W-:-:S13]  /*1cc20*/  ISETP.GT.U32.AND P3, PT, R29, R20, PT ;  /* 0x000000141d00720c */ /* 0x000fda0003f64070 */
[----:B------:R-:W-:-:S05]  /*1cc30*/  @!P3 IMAD.IADD R20, R20, 0x1, -R29 ;  /* 0x000000011414b824 */ /* 0x000fca00078e0a1d */
[----:B------:R0:W-:Y:S04]  /*1cc40*/  STL [R1+0x14], R20 ;  /* 0x0000141401007387 */ /* 0x0001e80000100800 */
[----:B0-----:R-:W3:Y:S04]  /*1cc50*/  LDL.LU R20, [R1+0x2a30] ;  /* 0x002a300001147983 */ /* 0x001ee80000300800 */
[----:B------:R0:W-:Y:S04]  /*1cc60*/  STL [R1+0x10], R25 ;  /* 0x0000101901007387 */ /* 0x0001e80000100800 */
[----:B0-----:R-:W4:Y:S04]  /*1cc70*/  LDL.LU R25, [R1+0x2a2c] ;  /* 0x002a2c0001197983 */ /* 0x001f280000300800 */
[----:B------:R0:W-:Y:S04]  /*1cc80*/  STL [R1+0xc], R24 ;  /* 0x00000c1801007387 */ /* 0x0001e80000100800 */
[----:B0-----:R-:W5:Y:S04]  /*1cc90*/  LDL.LU R24, [R1+0x2a28] ;  /* 0x002a280001187983 */ /* 0x001f680000300800 */
[----:B------:R0:W-:Y:S04]  /*1cca0*/  STL [R1+0x8], R23 ;  /* 0x0000081701007387 */ /* 0x0001e80000100800 */
[----:B0-----:R-:W5:Y:S04]  /*1ccb0*/  LDL.LU R23, [R1+0x2a24] ;  /* 0x002a240001177983 */ /* 0x001f680000300800 */
[----:B------:R0:W-:Y:S04]  /*1ccc0*/  STL [R1+0x4], R22 ;  /* 0x0000041601007387 */ /* 0x0001e80000100800 */
[----:B0-----:R-:W5:Y:S04]  /*1ccd0*/  LDL.LU R22, [R1+0x2a20] ;  /* 0x002a200001167983 */ /* 0x001f680000300800 */
[----:B------:R0:W-:Y:S04]  /*1cce0*/  STL [R1], R21 ;  /* 0x0000001501007387 */ /* 0x0001e80000100800 */
[----:B0-----:R-:W5:Y:S01]  /*1ccf0*/  LDL.LU R21, [R1+0x2a1c] ;  /* 0x002a1c0001157983 */ /* 0x001f620000300800 */
[----:B------:R-:W-:-:S02]  /*1cd00*/  ISETP.GT.U32.AND P6, PT, R29, R26, PT ;  /* 0x0000001a1d00720c */ /* 0x000fc40003fc4070 */
[----:B------:R-:W-:-:S11]  /*1cd10*/  ISETP.GT.U32.AND P3, PT, R29, R27, PT ;  /* 0x0000001b1d00720c */ /* 0x000fd60003f64070 */
[----:B------:R-:W-:-:S05]  /*1cd20*/  @!P6 IMAD.IADD R26, R26, 0x1, -R29 ;  /* 0x000000011a1ae824 */ /* 0x000fca00078e0a1d */
[----:B------:R-:W-:Y:S01]  /*1cd30*/  ISETP.GT.U32.AND P6, PT, R29, R26, PT ;  /* 0x0000001a1d00720c */ /* 0x000fe20003fc4070 */
[----:B------:R-:W-:-:S12]  /*1cd40*/  @!P3 IMAD.IADD R27, R27, 0x1, -R29 ;  /* 0x000000011b1bb824 */ /* 0x000fd800078e0a1d */
[----:B------:R-:W-:Y:S01]  /*1cd50*/  @!P6 IMAD.IADD R26, R26, 0x1, -R29 ;  /* 0x000000011a1ae824 */ /* 0x000fe200078e0a1d */
[----:B------:R-:W-:Y:S04]  /*1cd60*/  STL [R1+0x29f8], R27 ;  /* 0x0029f81b01007387 */ /* 0x000fe80000100800 */
[----:B------:R-:W-:Y:S01]  /*1cd70*/  STL [R1+0x29f4], R26 ;  /* 0x0029f41a01007387 */ /* 0x000fe20000100800 */
[----:B--2---:R-:W-:-:S13]  /*1cd80*/  ISETP.GT.U32.AND P6, PT, R29, R19, PT ;  /* 0x000000131d00720c */ /* 0x004fda0003fc4070 */
[----:B------:R-:W-:Y:S01]  /*1cd90*/  @!P6 IMAD.IADD R19, R19, 0x1, -R29 ;  /* 0x000000011313e824 */ /* 0x000fe200078e0a1d */
[C---:B---3--:R-:W-:Y:S02]  /*1cda0*/  ISETP.GT.U32.AND P3, PT, R29.reuse, R20, PT ;  /* 0x000000141d00720c */ /* 0x048fe40003f64070 */
[C---:B----4-:R-:W-:Y:S02]  /*1cdb0*/  ISETP.GT.U32.AND P4, PT, R29.reuse, R25, PT ;  /* 0x000000191d00720c */ /* 0x050fe40003f84070 */
[----:B-----5:R-:W-:-:S11]  /*1cdc0*/  ISETP.GT.U32.AND P5, PT, R29, R24, PT ;  /* 0x000000181d00720c */ /* 0x020fd60003fa4070 */
[--C-:B------:R-:W-:Y:S01]  /*1cdd0*/  @!P4 IMAD.IADD R25, R25, 0x1, -R29.reuse ;  /* 0x000000011919c824 */ /* 0x100fe200078e0a1d */
[C---:B------:R-:W-:Y:S02]  /*1cde0*/  ISETP.GT.U32.AND P4, PT, R29.reuse, R18, PT ;  /* 0x000000121d00720c */ /* 0x040fe40003f84070 */
[C---:B------:R-:W-:Y:S01]  /*1cdf0*/  ISETP.GT.U32.AND P0, PT, R29.reuse, R23, PT ;  /* 0x000000171d00720c */ /* 0x040fe20003f04070 */
[----:B------:R-:W-:Y:S01]  /*1ce00*/  @!P5 IMAD.IADD R24, R24, 0x1, -R29 ;  /* 0x000000011818d824 */ /* 0x000fe200078e0a1d */
[C---:B------:R-:W-:Y:S02]  /*1ce10*/  ISETP.GT.U32.AND P5, PT, R29.reuse, R17, PT ;  /* 0x000000111d00720c */ /* 0x040fe40003fa4070 */
[----:B------:R-:W-:-:S09]  /*1ce20*/  ISETP.GT.U32.AND P1, PT, R29, R22, PT ;  /* 0x000000161d00720c */ /* 0x000fd20003f24070 */
[--C-:B------:R-:W-:Y:S01]  /*1ce30*/  @!P0 IMAD.IADD R23, R23, 0x1, -R29.reuse ;  /* 0x0000000117178824 */ /* 0x100fe200078e0a1d */
[C---:B------:R-:W-:Y:S02]  /*1ce40*/  ISETP.GT.U32.AND P0, PT, R29.reuse, R16, PT ;  /* 0x000000101d00720c */ /* 0x040fe40003f04070 */
[C---:B------:R-:W-:Y:S01]  /*1ce50*/  ISETP.GT.U32.AND P2, PT, R29.reuse, R21, PT ;  /* 0x000000151d00720c */ /* 0x040fe20003f44070 */
[--C-:B------:R-:W-:Y:S01]  /*1ce60*/  @!P1 IMAD.IADD R22, R22, 0x1, -R29.reuse ;  /* 0x0000000116169824 */ /* 0x100fe200078e0a1d */
[----:B------:R-:W-:Y:S01]  /*1ce70*/  ISETP.GT.U32.AND P1, PT, R29, R15, PT ;  /* 0x0000000f1d00720c */ /* 0x000fe20003f24070 */
[----:B------:R-:W-:-:S10]  /*1ce80*/  @!P3 IMAD.IADD R20, R20, 0x1, -R29 ;  /* 0x000000011414b824 */ /* 0x000fd400078e0a1d */
[--C-:B------:R-:W-:Y:S01]  /*1ce90*/  @!P2 IMAD.IADD R21, R21, 0x1, -R29.reuse ;  /* 0x000000011515a824 */ /* 0x100fe200078e0a1d */
[C---:B------:R-:W-:Y:S01]  /*1cea0*/  ISETP.GT.U32.AND P2, PT, R29.reuse, R14, PT ;  /* 0x0000000e1d00720c */ /* 0x040fe20003f44070 */
[--C-:B------:R-:W-:Y:S01]  /*1ceb0*/  @!P4 IMAD.IADD R18, R18, 0x1, -R29.reuse ;  /* 0x000000011212c824 */ /* 0x100fe200078e0a1d */
[----:B------:R-:W-:Y:S01]  /*1cec0*/  ISETP.GT.U32.AND P6, PT, R29, R25, PT ;  /* 0x000000191d00720c */ /* 0x000fe20003fc4070 */
[--C-:B------:R-:W-:Y:S01]  /*1ced0*/  @!P5 IMAD.IADD R17, R17, 0x1, -R29.reuse ;  /* 0x000000011111d824 */ /* 0x100fe200078e0a1d */
[C---:B------:R-:W-:Y:S01]  /*1cee0*/  ISETP.GT.U32.AND P4, PT, R29.reuse, R24, PT ;  /* 0x000000181d00720c */ /* 0x040fe20003f84070 */
[--C-:B------:R-:W-:Y:S01]  /*1cef0*/  @!P0 IMAD.IADD R16, R16, 0x1, -R29.reuse ;  /* 0x0000000110108824 */ /* 0x100fe200078e0a1d */
[----:B------:R-:W-:Y:S01]  /*1cf00*/  ISETP.GT.U32.AND P5, PT, R29, R23, PT ;  /* 0x000000171d00720c */ /* 0x000fe20003fa4070 */
[----:B------:R-:W-:Y:S01]  /*1cf10*/  @!P1 IMAD.IADD R15, R15, 0x1, -R29 ;  /* 0x000000010f0f9824 */ /* 0x000fe200078e0a1d */
[C---:B------:R-:W-:Y:S02]  /*1cf20*/  ISETP.GT.U32.AND P0, PT, R29.reuse, R22, PT ;  /* 0x000000161d00720c */ /* 0x040fe40003f04070 */
[----:B------:R-:W-:-:S03]  /*1cf30*/  ISETP.GT.U32.AND P1, PT, R29, R21, PT ;  /* 0x000000151d00720c */ /* 0x000fc60003f24070 */
[--C-:B------:R-:W-:Y:S01]  /*1cf40*/  @!P2 IMAD.IADD R14, R14, 0x1, -R29.reuse ;  /* 0x000000010e0ea824 */ /* 0x100fe200078e0a1d */
[----:B------:R-:W-:Y:S01]  /*1cf50*/  ISETP.GT.U32.AND P2, PT, R29, R20, PT ;  /* 0x000000141d00720c */ /* 0x000fe20003f44070 */
[--C-:B------:R-:W-:Y:S02]  /*1cf60*/  @!P6 IMAD.IADD R25, R25, 0x1, -R29.reuse ;  /* 0x000000011919e824 */ /* 0x100fe400078e0a1d */
[--C-:B------:R-:W-:Y:S02]  /*1cf70*/  @!P4 IMAD.IADD R24, R24, 0x1, -R29.reuse ;  /* 0x000000011818c824 */ /* 0x100fe400078e0a1d */
[--C-:B------:R-:W-:Y:S02]  /*1cf80*/  @!P5 IMAD.IADD R23, R23, 0x1, -R29.reuse ;  /* 0x000000011717d824 */ /* 0x100fe400078e0a1d */
[--C-:B------:R-:W-:Y:S01]  /*1cf90*/  @!P0 IMAD.IADD R22, R22, 0x1, -R29.reuse ;  /* 0x0000000116168824 */ /* 0x100fe200078e0a1d */
[----:B------:R-:W-:Y:S01]  /*1cfa0*/  STL [R1+0x29f0], R25 ;  /* 0x0029f01901007387 */ /* 0x000fe20000100800 */
[----:B------:R-:W-:-:S03]  /*1cfb0*/  @!P1 IMAD.IADD R21, R21, 0x1, -R29 ;  /* 0x0000000115159824 */ /* 0x000fc600078e0a1d */
[----:B------:R-:W-:Y:S01]  /*1cfc0*/  STL [R1+0x29ec], R24 ;  /* 0x0029ec1801007387 */ /* 0x000fe20000100800 */
[----:B------:R-:W-:-:S03]  /*1cfd0*/  @!P2 IMAD.IADD R20, R20, 0x1, -R29 ;  /* 0x000000011414a824 */ /* 0x000fc600078e0a1d */
[----:B------:R-:W-:Y:S04]  /*1cfe0*/  STL [R1+0x29e8], R23 ;  /* 0x0029e81701007387 */ /* 0x000fe80000100800 */
[----:B------:R-:W-:Y:S04]  /*1cff0*/  STL [R1+0x29fc], R22 ;  /* 0x0029fc1601007387 */ /* 0x000fe80000100800 */
[----:B------:R-:W-:Y:S04]  /*1d000*/  STL [R1+0x2a00], R21 ;  /* 0x002a001501007387 */ /* 0x000fe80000100800 */
[----:B------:R0:W-:Y:S04]  /*1d010*/  STL [R1+0x2a04], R20 ;  /* 0x002a041401007387 */ /* 0x0001e80000100800 */
[----:B0-----:R-:W2:Y:S04]  /*1d020*/  LDL R20, [R1+0x274c] ;  /* 0x00274c0001147983 */ /* 0x001ea80000100800 */
[----:B--2---:R0:W-:Y:S04]  /*1d030*/  STL [R1+0x2a10], R20 ;  /* 0x002a101401007387 */ /* 0x0041e80000100800 */
[----:B------:R-:W2:Y:S01]  /*1d040*/  LDL R24, [R1+0x2758] ;  /* 0x0027580001187983 */ /* 0x000ea20000100800 */
[----:B------:R-:W-:-:S03]  /*1d050*/  ISETP.GT.U32.AND P3, PT, R29, R13, PT ;  /* 0x0000000d1d00720c */ /* 0x000fc60003f64070 */
[----:B------:R-:W1:Y:S04]  /*1d060*/  S2R R27, SR_TID.X ;  /* 0x00000000001b7919 */ /* 0x000e680000002100 */
[----:B0-----:R-:W0:Y:S04]  /*1d070*/  S2R R20, SR_TID.X ;  /* 0x0000000000147919 */ /* 0x001e280000002100 */
[----:B--2---:R-:W-:Y:S04]  /*1d080*/  STL [R1+0x2a14], R24 ;  /* 0x002a141801007387 */ /* 0x004fe80000100800 */
[----:B------:R-:W2:Y:S01]  /*1d090*/  LDL R22, [R1+0x27a4] ;  /* 0x0027a40001167983 */ /* 0x000ea20000100800 */
[----:B------:R-:W-:Y:S01]  /*1d0a0*/  @!P3 IMAD.IADD R13, R13, 0x1, -R29 ;  /* 0x000000010d0db824 */ /* 0x000fe200078e0a1d */
[----:B------:R-:W-:-:S02]  /*1d0b0*/  ISETP.GT.U32.AND P3, PT, R29, R19, PT ;  /* 0x000000131d00720c */ /* 0x000fc40003f64070 */
[----:B------:R-:W-:Y:S02]  /*1d0c0*/  ISETP.GT.U32.AND P4, PT, R29, R18, PT ;  /* 0x000000121d00720c */ /* 0x000fe40003f84070 */
[----:B-1----:R-:W-:Y:S01]  /*1d0d0*/  LOP3.LUT R27, R27, 0x7, RZ, 0xc0, !PT ;  /* 0x000000071b1b7812 */ /* 0x002fe200078ec0ff */
[----:B0-----:R-:W-:-:S04]  /*1d0e0*/  IMAD.SHL.U32 R20, R20, 0x2, RZ ;  /* 0x0000000214147824 */ /* 0x001fc800078e00ff */
[----:B------:R-:W-:-:S04]  /*1d0f0*/  IMAD R23, R27, 0x90, RZ ;  /* 0x000000901b177824 */ /* 0x000fc800078e02ff */
[--C-:B------:R-:W-:Y:S02]  /*1d100*/  @!P3 IMAD.IADD R19, R19, 0x1, -R29.reuse ;  /* 0x000000011313b824 */ /* 0x100fe400078e0a1d */
[----:B------:R-:W-:Y:S01]  /*1d110*/  @!P4 IMAD.IADD R18, R18, 0x1, -R29 ;  /* 0x000000011212c824 */ /* 0x000fe200078e0a1d */
[C---:B------:R-:W-:Y:S02]  /*1d120*/  ISETP.GT.U32.AND P5, PT, R29.reuse, R17, PT ;  /* 0x000000111d00720c */ /* 0x040fe40003fa4070 */
[C---:B------:R-:W-:Y:S02]  /*1d130*/  ISETP.GT.U32.AND P0, PT, R29.reuse, R16, PT ;  /* 0x000000101d00720c */ /* 0x040fe40003f04070 */
[C---:B------:R-:W-:Y:S02]  /*1d140*/  ISETP.GT.U32.AND P1, PT, R29.reuse, R15, PT ;  /* 0x0000000f1d00720c */ /* 0x040fe40003f24070 */
[C---:B------:R-:W-:Y:S02]  /*1d150*/  ISETP.GT.U32.AND P6, PT, R29.reuse, R14, PT ;  /* 0x0000000e1d00720c */ /* 0x040fe40003fc4070 */
[----:B------:R-:W-:-:S02]  /*1d160*/  ISETP.GT.U32.AND P2, PT, R29, R13, PT ;  /* 0x0000000d1d00720c */ /* 0x000fc40003f44070 */
[C---:B------:R-:W-:Y:S02]  /*1d170*/  ISETP.GT.U32.AND P3, PT, R29.reuse, R12, PT ;  /* 0x0000000c1d00720c */ /* 0x040fe40003f64070 */
[----:B------:R-:W-:Y:S01]  /*1d180*/  ISETP.GT.U32.AND P4, PT, R29, R11, PT ;  /* 0x0000000b1d00720c */ /* 0x000fe20003f84070 */
        /* <DEDUP_REMOVED lines=13> */
[----:B------:R-:W-:Y:S01]  /*1d260*/  ISETP.GT.U32.AND P4, PT, R29, R4, PT ;  /* 0x000000041d00720c */ /* 0x000fe20003f84070 */
[----:B------:R-:W-:Y:S01]  /*1d270*/  @!P5 IMAD.IADD R10, R10, 0x1, -R29 ;  /* 0x000000010a0ad824 */ /* 0x000fe200078e0a1d */
[----:B--2---:R0:W-:Y:S04]  /*1d280*/  STL [R1+0x2a18], R22 ;  /* 0x002a181601007387 */ /* 0x0041e80000100800 */
[----:B------:R-:W2:Y:S04]  /*1d290*/  LDL R25, [R1+0x27b0] ;  /* 0x0027b00001197983 */ /* 0x000ea80000100800 */
[----:B------:R-:W3:Y:S01]  /*1d2a0*/  LDL R27, [R1+0x27c4] ;  /* 0x0027c400011b7983 */ /* 0x000ee20000100800 */
[----:B0-----:R-:W-:-:S03]  /*1d2b0*/  IMAD.MOV.U32 R22, RZ, RZ, 0x3f ;  /* 0x0000003fff167424 */ /* 0x001fc600078e00ff */
[----:B------:R-:W4:Y:S02]  /*1d2c0*/  LDL R26, [R1+0x27c0] ;  /* 0x0027c000011a7983 */ /* 0x000f240000100800 */
[----:B------:R-:W-:Y:S02]  /*1d2d0*/  IADD3 R22, R22, c[0x0][0x180], RZ ;  /* 0x0000600016167a10 */ /* 0x000fe40007ffe0ff */
[----:B------:R-:W5:Y:S02]  /*1d2e0*/  LDL R21, [R1+0x27b8] ;  /* 0x0027b80001157983 */ /* 0x000f640000100800 */
[----:B------:R-:W-:Y:S02]  /*1d2f0*/  SHF.R.S32.HI R24, RZ, 0x1f, R22 ;  /* 0x0000001fff187819 */ /* 0x000fe40000011416 */
[----:B------:R0:W-:Y:S02]  /*1d300*/  STL [R1+0x2a08], R19 ;  /* 0x002a081301007387 */ /* 0x0001e40000100800 */
[----:B------:R-:W-:-:S02]  /*1d310*/  LEA.HI R24, R24, R22, RZ, 0x6 ;  /* 0x0000001618187211 */ /* 0x000fc400078f30ff */
[----:B0-----:R-:W3:Y:S04]  /*1d320*/  LDL R19, [R1+0x27bc] ;  /* 0x0027bc0001137983 */ /* 0x001ee80000100800 */
[----:B------:R0:W-:Y:S04]  /*1d330*/  STL [R1+0x2a0c], R18 ;  /* 0x002a0c1201007387 */ /* 0x0001e80000100800 */
[----:B------:R-:W3:Y:S04]  /*1d340*/  LDL.LU R22, [R1+0x2a18] ;  /* 0x002a180001167983 */ /* 0x000ee80000300800 */
[----:B------:R-:W4:Y:S01]  /*1d350*/  LDL.LU R24, [R1+0x2a14] ;  /* 0x002a140001187983 */ /* 0x000f220000300800 */
[----:B0-----:R-:W-:-:S02]  /*1d360*/  LOP3.LUT R18, R23, 0x10, R20, 0x78, !PT ;  /* 0x0000001017127812 */ /* 0x001fc400078e7814 */
[----:B------:R-:W-:Y:S02]  /*1d370*/  LOP3.LUT R23, R23, 0x30, R20, 0x78, !PT ;  /* 0x0000003017177812 */ /* 0x000fe400078e7814 */
[----:B------:R-:W5:Y:S01]  /*1d380*/  LDL.LU R20, [R1+0x2a10] ;  /* 0x002a100001147983 */ /* 0x000f620000300800 */
        /* <DEDUP_REMOVED lines=11> */
[C---:B------:R-:W-:Y:S01]  /*1d440*/  ISETP.GT.U32.AND P3, PT, R29.reuse, R11, PT ;  /* 0x0000000b1d00720c */ /* 0x040fe20003f64070 */
[----:B------:R-:W5:Y:S01]  /*1d450*/  LDL R23, [R1+0x27b4] ;  /* 0x0027b40001177983 */ /* 0x000f620000100800 */
[----:B------:R-:W-:Y:S01]  /*1d460*/  ISETP.GT.U32.AND P4, PT, R29, R10, PT ;  /* 0x0000000a1d00720c */ /* 0x000fe20003f84070 */
[--C-:B------:R-:W-:Y:S01]  /*1d470*/  @!P5 IMAD.IADD R3, R3, 0x1, -R29.reuse ;  /* 0x000000010303d824 */ /* 0x100fe200078e0a1d */
[C---:B------:R-:W-:Y:S01]  /*1d480*/  ISETP.GT.U32.AND P5, PT, R29.reuse, R9, PT ;  /* 0x000000091d00720c */ /* 0x040fe20003fa4070 */
[--C-:B------:R-:W-:Y:S01]  /*1d490*/  @!P0 IMAD.IADD R2, R2, 0x1, -R29.reuse ;  /* 0x0000000102028824 */ /* 0x100fe200078e0a1d */
[C---:B------:R-:W-:Y:S01]  /*1d4a0*/  ISETP.GT.U32.AND P0, PT, R29.reuse, R8, PT ;  /* 0x000000081d00720c */ /* 0x040fe20003f04070 */
[--C-:B------:R-:W-:Y:S01]  /*1d4b0*/  @!P1 IMAD.IADD R0, R0, 0x1, -R29.reuse ;  /* 0x0000000100009824 */ /* 0x100fe200078e0a1d */
[----:B------:R-:W-:Y:S01]  /*1d4c0*/  ISETP.GT.U32.AND P1, PT, R29, R7, PT ;  /* 0x000000071d00720c */ /* 0x000fe20003f24070 */
[----:B------:R-:W-:-:S02]  /*1d4d0*/  @!P6 IMAD.IADD R28, R28, 0x1, -R29 ;  /* 0x000000011c1ce824 */ /* 0x000fc400078e0a1d */
        /* <DEDUP_REMOVED lines=11> */
[----:B------:R-:W-:-:S02]  /*1d590*/  ISETP.GT.U32.AND P6, PT, R29, R0, PT ;  /* 0x000000001d00720c */ /* 0x000fc40003fc4070 */
[----:B------:R-:W-:Y:S02]  /*1d5a0*/  ISETP.GT.U32.AND P1, PT, R29, R28, PT ;  /* 0x0000001c1d00720c */ /* 0x000fe40003f24070 */
[----:B------:R-:W0:Y:S02]  /*1d5b0*/  S2R R29, SR_TID.X ;  /* 0x00000000001d7919 */ /* 0x000e240000002100 */
[----:B0-----:R-:W-:-:S05]  /*1d5c0*/  IMAD.SHL.U32 R29, R29, 0x40, RZ ;  /* 0x000000401d1d7824 */ /* 0x001fca00078e00ff */
[----:B------:R-:W-:Y:S02]  /*1d5d0*/  LOP3.LUT R18, R18, 0x400, R29, 0xf8, !PT ;  /* 0x0000040012127812 */ /* 0x000fe400078ef81d */
[----:B------:R-:W-:-:S05]  /*1d5e0*/  IABS R29, c[0x0][0x17c] ;  /* 0x00005f00001d7a13 */ /* 0x000fca0000000000 */
[--C-:B------:R-:W-:Y:S02]  /*1d5f0*/  @!P2 IMAD.IADD R6, R6, 0x1, -R29.reuse ;  /* 0x000000010606a824 */ /* 0x100fe400078e0a1d */
[--C-:B------:R-:W-:Y:S02]  /*1d600*/  @!P3 IMAD.IADD R5, R5, 0x1, -R29.reuse ;  /* 0x000000010505b824 */ /* 0x100fe400078e0a1d */
[--C-:B------:R-:W-:Y:S02]  /*1d610*/  @!P4 IMAD.IADD R4, R4, 0x1, -R29.reuse ;  /* 0x000000010404c824 */ /* 0x100fe400078e0a1d */
[----:B------:R-:W-:Y:S01]  /*1d620*/  @!P0 IMAD.IADD R2, R2, 0x1, -R29 ;  /* 0x0000000102028824 */ /* 0x000fe200078e0a1d */
[----:B--2---:R-:W-:Y:S02]  /*1d630*/  ISETP.GE.AND P0, PT, R25, RZ, PT ;  /* 0x000000ff1900720c */ /* 0x004fe40003f06270 */
[----:B------:R-:W2:Y:S01]  /*1d640*/  LDL R25, [R1+0x279c] ;  /* 0x00279c0001197983 */ /* 0x000ea20000100800 */
[----:B---3--:R-:W-:-:S03]  /*1d650*/  ISETP.GE.AND P4, PT, R22, RZ, PT ;  /* 0x000000ff1600720c */ /* 0x008fc60003f86270 */
[----:B------:R-:W3:Y:S01]  /*1d660*/  LDL R22, [R1+0x27a0] ;  /* 0x0027a00001167983 */ /* 0x000ee20000100800 */
[----:B----4-:R-:W-:-:S03]  /*1d670*/  ISETP.GE.AND P3, PT, R24, RZ, PT ;  /* 0x000000ff1800720c */ /* 0x010fc60003f66270 */
[----:B------:R-:W4:Y:S01]  /*1d680*/  LDL R24, [R1+0x27a8] ;  /* 0x0027a80001187983 */ /* 0x000f220000100800 */
[----:B-----5:R-:W-:-:S03]  /*1d690*/  ISETP.GE.AND P2, PT, R20, RZ, PT ;  /* 0x000000ff1400720c */ /* 0x020fc60003f46270 */
[----:B------:R-:W5:Y:S04]  /*1d6a0*/  LDL R20, [R1+0x27ac] ;  /* 0x0027ac0001147983 */ /* 0x000f680000100800 */
[----:B------:R-:W2:Y:S01]  /*1d6b0*/  LDL.LU R18, [R1+0x5c] ;  /* 0x00005c0001127983 */ /* 0x000ea20000300800 */
[--C-:B------:R-:W-:Y:S01]  /*1d6c0*/  @!P1 IMAD.IADD R28, R28, 0x1, -R29.reuse ;  /* 0x000000011c1c9824 */ /* 0x100fe200078e0a1d */
[----:B------:R-:W-:Y:S01]  /*1d6d0*/  ISETP.GE.AND P1, PT, R27, RZ, PT ;  /* 0x000000ff1b00720c */ /* 0x000fe20003f26270 */
[----:B------:R-:W-:Y:S01]  /*1d6e0*/  @!P5 IMAD.IADD R3, R3, 0x1, -R29 ;  /* 0x000000010303d824 */ /* 0x000fe200078e0a1d */
[----:B------:R-:W-:Y:S01]  /*1d6f0*/  ISETP.GE.AND P5, PT, R19, RZ, PT ;  /* 0x000000ff1300720c */ /* 0x000fe20003fa6270 */
[----:B------:R-:W3:Y:S04]  /*1d700*/  LDL R27, [R1+0x2794] ;  /* 0x00279400011b7983 */ /* 0x000ee80000100800 */
[----:B------:R-:W3:Y:S01]  /*1d710*/  LDL.LU R19, [R1+0x58] ;  /* 0x0000580001137983 */ /* 0x000ee20000300800 */
[----:B--2---:R-:W-:Y:S01]  /*1d720*/  @!P2 IMAD.MOV R18, RZ, RZ, -R18 ;  /* 0x000000ffff12a224 */ /* 0x004fe200078e0a12 */
[----:B------:R-:W-:-:S02]  /*1d730*/  ISETP.GE.AND P2, PT, R26, RZ, PT ;  /* 0x000000ff1a00720c */ /* 0x000fc40003f46270 */
[----:B------:R-:W2:Y:S04]  /*1d740*/  LDL R26, [R1+0x2798] ;  /* 0x00279800011a7983 */ /* 0x000ea80000100800 */
[----:B------:R0:W-:Y:S04]  /*1d750*/  STL [R1+0x7dc], R18 ;  /* 0x0007dc1201007387 */ /* 0x0001e80000100800 */
[----:B0-----:R-:W2:Y:S01]  /*1d760*/  LDL.LU R18, [R1+0x54] ;  /* 0x0000540001127983 */ /* 0x001ea20000300800 */
[----:B---3--:R-:W-:Y:S01]  /*1d770*/  @!P3 IMAD.MOV R19, RZ, RZ, -R19 ;  /* 0x000000ffff13b224 */ /* 0x008fe200078e0a13 */
[----:B------:R-:W-:-:S02]  /*1d780*/  ISETP.GE.AND P3, PT, R21, RZ, PT ;  /* 0x000000ff1500720c */ /* 0x000fc40003f66270 */
[----:B------:R-:W3:Y:S04]  /*1d790*/  LDL R21, [R1+0x278c] ;  /* 0x00278c0001157983 */ /* 0x000ee80000100800 */
[----:B------:R0:W-:Y:S04]  /*1d7a0*/  STL [R1+0x7d8], R19 ;  /* 0x0007d81301007387 */ /* 0x0001e80000100800 */
[----:B0-----:R-:W3:Y:S01]  /*1d7b0*/  LDL.LU R19, [R1+0x50] ;  /* 0x0000500001137983 */ /* 0x001ee20000300800 */
[----:B--2---:R-:W-:Y:S01]  /*1d7c0*/  @!P4 IMAD.MOV R18, RZ, RZ, -R18 ;  /* 0x000000ffff12c224 */ /* 0x004fe200078e0a12 */
[----:B------:R-:W-:-:S02]  /*1d7d0*/  ISETP.GE.AND P4, PT, R23, RZ, PT ;  /* 0x000000ff1700720c */ /* 0x000fc40003f86270 */
[----:B------:R-:W2:Y:S04]  /*1d7e0*/  LDL R23, [R1+0x2790] ;  /* 0x0027900001177983 */ /* 0x000ea80000100800 */
[----:B------:R0:W-:Y:S04]  /*1d7f0*/  STL [R1+0x7d4], R18 ;  /* 0x0007d41201007387 */ /* 0x0001e80000100800 */
[----:B0-----:R-:W2:Y:S01]  /*1d800*/  LDL.LU R18, [R1+0x4c] ;  /* 0x00004c0001127983 */ /* 0x001ea20000300800 */
[----:B---3--:R-:W-:Y:S01]  /*1d810*/  @!P0 IMAD.MOV R19, RZ, RZ, -R19 ;  /* 0x000000ffff138224 */ /* 0x008fe200078e0a13 */
[----:B-----5:R-:W-:-:S02]  /*1d820*/  ISETP.GE.AND P0, PT, R20, RZ, PT ;  /* 0x000000ff1400720c */ /* 0x020fc40003f06270 */
[----:B------:R-:W3:Y:S04]  /*1d830*/  LDL R20, [R1+0x2784] ;  /* 0x0027840001147983 */ /* 0x000ee80000100800 */
[----:B------:R0:W-:Y:S04]  /*1d840*/  STL [R1+0x7d0], R19 ;  /* 0x0007d01301007387 */ /* 0x0001e80000100800 */
[----:B0-----:R-:W5:Y:S01]  /*1d850*/  LDL.LU R19, [R1+0x48] ;  /* 0x0000480001137983 */ /* 0x001f620000300800 */
[----:B--2---:R-:W-:Y:S01]  /*1d860*/  @!P5 IMAD.MOV R18, RZ, RZ, -R18 ;  /* 0x000000ffff12d224 */ /* 0x004fe200078e0a12 */
[----:B----4-:R-:W-:-:S02]  /*1d870*/  ISETP.GE.AND P5, PT, R24, RZ, PT ;  /* 0x000000ff1800720c */ /* 0x010fc40003fa6270 */
[----:B------:R-:W2:Y:S04]  /*1d880*/  LDL R24, [R1+0x2788] ;  /* 0x0027880001187983 */ /* 0x000ea80000100800 */
[----:B------:R0:W-:Y:S04]  /*1d890*/  STL [R1+0x7cc], R18 ;  /* 0x0007cc1201007387 */ /* 0x0001e80000100800 */
[----:B0-----:R-:W4:Y:S01]  /*1d8a0*/  LDL.LU R18, [R1+0x44] ;  /* 0x0000440001127983 */ /* 0x001f220000300800 */
[----:B-----5:R-:W-:Y:S01]  /*1d8b0*/  @!P1 IMAD.MOV R19, RZ, RZ, -R19 ;  /* 0x000000ffff139224 */ /* 0x020fe200078e0a13 */
[----:B------:R-:W-:-:S02]  /*1d8c0*/  ISETP.GE.AND P1, PT, R22, RZ, PT ;  /* 0x000000ff1600720c */ /* 0x000fc40003f26270 */
[----:B------:R-:W5:Y:S04]  /*1d8d0*/  LDL R22, [R1+0x277c] ;  /* 0x00277c0001167983 */ /* 0x000f680000100800 */
[----:B------:R0:W-:Y:S04]  /*1d8e0*/  STL [R1+0x7c8], R19 ;  /* 0x0007c81301007387 */ /* 0x0001e80000100800 */
[----:B0-----:R-:W2:Y:S01]  /*1d8f0*/  LDL.LU R19, [R1+0x40] ;  /* 0x0000400001137983 */ /* 0x001ea20000300800 */
[----:B----4-:R-:W-:Y:S01]  /*1d900*/  @!P2 IMAD.MOV R18, RZ, RZ, -R18 ;  /* 0x000000ffff12a224 */ /* 0x010fe200078e0a12 */
[----:B------:R-:W-:-:S02]  /*1d910*/  ISETP.GE.AND P2, PT, R25, RZ, PT ;  /* 0x000000ff1900720c */ /* 0x000fc40003f46270 */
[----:B------:R-:W4:Y:S04]  /*1d920*/  LDL R25, [R1+0x2780] ;  /* 0x0027800001197983 */ /* 0x000f280000100800 */
        /* <DEDUP_REMOVED lines=33> */
[----:B-----5:R-:W-:-:S02]  /*1db40*/  ISETP.GE.AND P3, PT, R22, RZ, PT ;  /* 0x000000ff1600720c */ /* 0x020fc40003f66270 */
[----:B------:R-:W2:Y:S04]  /*1db50*/  LDL R22, [R1+0x275c] ;  /* 0x00275c0001167983 */ /* 0x000ea80000100800 */
[----:B------:R0:W-:Y:S04]  /*1db60*/  STL [R1+0x7a8], R19 ;  /* 0x0007a81301007387 */ /* 0x0001e80000100800 */
[----:B0-----:R-:W5:Y:S01]  /*1db70*/  LDL.LU R19, [R1+0x20] ;  /* 0x0000200001137983 */ /* 0x001f620000300800 */
[----:B---3--:R-:W-:Y:S01]  /*1db80*/  @!P4 IMAD.MOV R18, RZ, RZ, -R18 ;  /* 0x000000ffff12c224 */ /* 0x008fe200078e0a12 */
[----:B----4-:R-:W-:-:S02]  /*1db90*/  ISETP.GE.AND P4, PT, R25, RZ, PT ;  /* 0x000000ff1900720c */ /* 0x010fc40003f86270 */
[----:B------:R-:W3:Y:S04]  /*1dba0*/  LDL R25, [R1+0x2760] ;  /* 0x0027600001197983 */ /* 0x000ee80000100800 */
        /* <DEDUP_REMOVED lines=1328> */
[----:B------:R-:W-:-:S04]  /*22eb0*/  ISETP.GE.AND P5, PT, R26, RZ, PT ;  /* 0x000000ff1a00720c */ /* 0x000fc80003fa6270 */
[----:B------:R0:W-:Y:S04]  /*22ec0*/  STL [R1+0x37c], R18 ;  /* 0x00037c1201007387 */ /* 0x0001e80000100800 */
[----:B------:R-:W3:Y:S04]  /*22ed0*/  LDL R26, [R1+0x232c] ;  /* 0x00232c00011a7983 */ /* 0x000ee80000100800 */
        /* <DEDUP_REMOVED lines=478> */
[----:B------:R-:W4:Y:S02]  /*24cc0*/  LDL R26, [R1+0x21ac] ;  /* 0x0021ac00011a7983 */ /* 0x000f240000100800 */
[----:B------:R0:W-:Y:S02]  /*24cd0*/  STL [R1+0x1fc], R18 ;  /* 0x0001fc1201007387 */ /* 0x0001e40000100800 */
[----:B0-----:R-:W3:Y:S01]  /*24ce0*/  LDL.LU R18, [R1+0x1ec] ;  /* 0x0001ec0001127983 */ /* 0x001ee20000300800 */
[----:B--2---:R-:W-:Y:S01]  /*24cf0*/  @!P1 IMAD.MOV R19, RZ, RZ, -R19 ;  /* 0x000000ffff139224 */ /* 0x004fe200078e0a13 */
[----:B------:R-:W-:Y:S02]  /*24d00*/  ISETP.GE.AND P1, PT, R21, RZ, PT ;  /* 0x000000ff1500720c */ /* 0x000fe40003f26270 */
[----:B------:R-:W2:Y:S02]  /*24d10*/  LDL R21, [R1+0x21a8] ;  /* 0x0021a80001157983 */ /* 0x000ea40000100800 */
[----:B------:R0:W-:Y:S02]  /*24d20*/  STL [R1+0x1f8], R19 ;  /* 0x0001f81301007387 */ /* 0x0001e40000100800 */
[----:B0-----:R-:W2:Y:S01]  /*24d30*/  LDL.LU R19, [R1+0x1f0] ;  /* 0x0001f00001137983 */ /* 0x001ea20000300800 */
[----:B---3--:R-:W-:Y:S01]  /*24d40*/  @!P2 IMAD.MOV R18, RZ, RZ, -R18 ;  /* 0x000000ffff12a224 */ /* 0x008fe200078e0a12 */
[----:B------:R-:W-:-:S02]  /*24d50*/  ISETP.GE.AND P2, PT, R23, RZ, PT ;  /* 0x000000ff1700720c */ /* 0x000fc40003f46270 */
[----:B------:R-:W3:Y:S02]  /*24d60*/  LDL R23, [R1+0x21a4] ;  /* 0x0021a40001177983 */ /* 0x000ee40000100800 */
        /* <DEDUP_REMOVED lines=23> */
[----:B-----5:R-:W-:Y:S02]  /*24ee0*/  ISETP.GE.AND P1, PT, R27, RZ, PT ;  /* 0x000000ff1b00720c */ /* 0x020fe40003f26270 */
[----:B------:R-:W2:Y:S02]  /*24ef0*/  LDL R27, [R1+0x2190] ;  /* 0x00219000011b7983 */ /* 0x000ea40000100800 */
[----:B------:R0:W-:Y:S02]  /*24f00*/  STL [R1+0x1e0], R19 ;  /* 0x0001e01301007387 */ /* 0x0001e40000100800 */
[----:B0-----:R-:W5:Y:S01]  /*24f10*/  LDL.LU R19, [R1+0x1d4] ;  /* 0x0001d40001137983 */ /* 0x001f620000300800 */
[----:B---3--:R-:W-:Y:S01]  /*24f20*/  @!P2 IMAD.MOV R18, RZ, RZ, -R18 ;  /* 0x000000ffff12a224 */ /* 0x008fe200078e0a12 */
[----:B----4-:R-:W-:-:S02]  /*24f30*/  ISETP.GE.AND P2, PT, R26, RZ, PT ;  /* 0x000000ff1a00720c */ /* 0x010fc40003f46270 */
[----:B------:R-:W3:Y:S02]  /*24f40*/  LDL R26, [R1+0x218c] ;  /* 0x00218c00011a7983 */ /* 0x000ee40000100800 */
[----:B------:R0:W-:Y:S02]  /*24f50*/  STL [R1+0x1dc], R18 ;  /* 0x0001dc1201007387 */ /* 0x0001e40000100800 */
[----:B0-----:R-:W4:Y:S01]  /*24f60*/  LDL.LU R18, [R1+0x1d0] ;  /* 0x0001d00001127983 */ /* 0x001f220000300800 */
[----:B-----5:R-:W-:Y:S01]  /*24f70*/  @!P3 IMAD.MOV R19, RZ, RZ, -R19 ;  /* 0x000000ffff13b224 */ /* 0x020fe200078e0a13 */
[----:B------:R-:W-:Y:S02]  /*24f80*/  ISETP.GE.AND P3, PT, R21, RZ, PT ;  /* 0x000000ff1500720c */ /* 0x000fe40003f66270 */
[----:B------:R-:W5:Y:S02]  /*24f90*/  LDL R21, [R1+0x2188] ;  /* 0x0021880001157983 */ /* 0x000f640000100800 */
[----:B------:R0:W-:Y:S02]  /*24fa0*/  STL [R1+0x1d8], R19 ;  /* 0x0001d81301007387 */ /* 0x0001e40000100800 */
        /* <DEDUP_REMOVED lines=387> */
[----:B-----5:R-:W-:-:S04]  /*267e0*/  ISETP.GE.AND P3, PT, R27, RZ, PT ;  /* 0x000000ff1b00720c */ /* 0x020fc80003f66270 */
[----:B------:R0:W-:Y:S04]  /*267f0*/  STL [R1+0x54], R19 ;  /* 0x0000541301007387 */ /* 0x0001e80000100800 */
[----:B0-----:R-:W2:Y:S01]  /*26800*/  LDL.LU R19, [R1+0x148] ;  /* 0x0001480001137983 */ /* 0x001ea20000300800 */
[----:B------:R-:W5:Y:S02]  /*26810*/  LDL R27, [R1+0x2058] ;  /* 0x00205800011b7983 */ /* 0x000f640000100800 */
[----:B---3--:R-:W-:-:S05]  /*26820*/  @!P4 IMAD.MOV R18, RZ, RZ, -R18 ;  /* 0x000000ffff12c224 */ /* 0x008fca00078e0a12 */
[----:B------:R0:W-:Y:S04]  /*26830*/  STL [R1+0x50], R18 ;  /* 0x0000501201007387 */ /* 0x0001e80000100800 */
[----:B0-----:R-:W3:Y:S01]  /*26840*/  LDL.LU R18, [R1+0x140] ;  /* 0x0001400001127983 */ /* 0x001ee20000300800 */
[----:B----4-:R-:W-:Y:S02]  /*26850*/  ISETP.GE.AND P4, PT, R26, RZ, PT ;  /* 0x000000ff1a00720c */ /* 0x010fe40003f86270 */
[----:B------:R-:W4:Y:S02]  /*26860*/  LDL R26, [R1+0x2054] ;  /* 0x00205400011a7983 */ /* 0x000f240000100800 */
[----:B--2---:R-:W-:Y:S01]  /*26870*/  @!P0 IMAD.MOV R19, RZ, RZ, -R19 ;  /* 0x000000ffff138224 */ /* 0x004fe200078e0a13 */
[----:B------:R-:W-:-:S04]  /*26880*/  ISETP.GE.AND P0, PT, R21, RZ, PT ;  /* 0x000000ff1500720c */ /* 0x000fc80003f06270 */
[----:B------:R0:W-:Y:S04]  /*26890*/  STL [R1+0x4c], R19 ;  /* 0x00004c1301007387 */ /* 0x0001e80000100800 */
[----:B0-----:R-:W2:Y:S01]  /*268a0*/  LDL.LU R19, [R1+0xfc] ;  /* 0x0000fc0001137983 */ /* 0x001ea20000300800 */
[----:B---3--:R-:W-:-:S05]  /*268b0*/  @!P5 IMAD.MOV R18, RZ, RZ, -R18 ;  /* 0x000000ffff12d224 */ /* 0x008fca00078e0a12 */
[----:B------:R0:W-:Y:S04]  /*268c0*/  STL [R1+0x48], R18 ;  /* 0x0000481201007387 */ /* 0x0001e80000100800 */
[----:B0-----:R-:W3:Y:S01]  /*268d0*/  LDL R18, [R1+0x2050] ;  /* 0x0020500001127983 */ /* 0x001ee20000100800 */
[----:B------:R-:W3:Y:S01]  /*268e0*/  LDL.LU R21, [R1+0x114] ;  /* 0x0001140001157983 */ /* 0x000ee20000300800 */
[----:B------:R-:W-:Y:S02]  /*268f0*/  ISETP.GE.AND P5, PT, R23, RZ, PT ;  /* 0x000000ff1700720c */ /* 0x000fe40003fa6270 */
[----:B------:R-:W4:Y:S01]  /*26900*/  LDL R23, [R1+0x204c] ;  /* 0x00204c0001177983 */ /* 0x000f220000100800 */
[----:B--2---:R-:W-:Y:S01]  /*26910*/  @!P1 IMAD.MOV R19, RZ, RZ, -R19 ;  /* 0x000000ffff139224 */ /* 0x004fe200078e0a13 */
[----:B------:R-:W-:-:S02]  /*26920*/  ISETP.GE.AND P1, PT, R20, RZ, PT ;  /* 0x000000ff1400720c */ /* 0x000fc40003f26270 */
[----:B------:R-:W2:Y:S02]  /*26930*/  LDL.LU R20, [R1+0x118] ;  /* 0x0001180001147983 */ /* 0x000ea40000300800 */
[----:B------:R0:W-:Y:S02]  /*26940*/  STL [R1+0x44], R19 ;  /* 0x0000441301007387 */ /* 0x0001e40000100800 */
[----:B0-----:R-:W4:Y:S01]  /*26950*/  LDL R19, [R1+0x2048] ;  /* 0x0020480001137983 */ /* 0x001f220000100800 */
[----:B---3--:R-:W-:Y:S01]  /*26960*/  @!P2 IMAD.MOV R21, RZ, RZ, -R21 ;  /* 0x000000ffff15a224 */ /* 0x008fe200078e0a15 */
[----:B------:R-:W-:Y:S02]  /*26970*/  ISETP.GE.AND P2, PT, R24, RZ, PT ;  /* 0x000000ff1800720c */ /* 0x000fe40003f46270 */
[----:B------:R-:W3:Y:S02]  /*26980*/  LDL R24, [R1+0x2044] ;  /* 0x0020440001187983 */ /* 0x000ee40000100800 */
[----:B------:R0:W-:Y:S02]  /*26990*/  STL [R1+0x40], R21 ;  /* 0x0000401501007387 */ /* 0x0001e40000100800 */
[----:B0-----:R-:W3:Y:S01]  /*269a0*/  LDL.LU R21, [R1+0x108] ;  /* 0x0001080001157983 */ /* 0x001ee20000300800 */
[----:B--2---:R-:W-:Y:S01]  /*269b0*/  @!P3 IMAD.MOV R20, RZ, RZ, -R20 ;  /* 0x000000ffff14b224 */ /* 0x004fe200078e0a14 */
[----:B------:R-:W-:-:S04]  /*269c0*/  ISETP.GE.AND P3, PT, R22, RZ, PT ;  /* 0x000000ff1600720c */ /* 0x000fc80003f66270 */
[----:B------:R0:W-:Y:S01]  /*269d0*/  STL [R1+0x3c], R20 ;  /* 0x00003c1401007387 */ /* 0x0001e20000100800 */
[----:B------:R-:W-:-:S03]  /*269e0*/  @!P6 IMAD.IADD R0, R0, 0x1, -R29 ;  /* 0x000000010000e824 */ /* 0x000fc600078e0a1d */
[----:B0-----:R-:W2:Y:S01]  /*269f0*/  LDL R20, [R1+0x2040] ;  /* 0x0020400001147983 */ /* 0x001ea20000100800 */
[----:B------:R-:W2:Y:S02]  /*26a00*/  LDL.LU R22, [R1+0x100] ;  /* 0x0001000001167983 */ /* 0x000ea40000300800 */
[----:B---3--:R-:W-:-:S05]  /*26a10*/  @!P4 IMAD.MOV R21, RZ, RZ, -R21 ;  /* 0x000000ffff15c224 */ /* 0x008fca00078e0a15 */
[----:B------:R0:W-:Y:S04]  /*26a20*/  STL [R1+0x38], R21 ;  /* 0x0000381501007387 */ /* 0x0001e80000100800 */
[----:B0-----:R-:W3:Y:S01]  /*26a30*/  LDL R21, [R1+0x203c] ;  /* 0x00203c0001157983 */ /* 0x001ee20000100800 */
[----:B------:R-:W3:Y:S02]  /*26a40*/  LDL.LU R29, [R1+0xc4] ;  /* 0x0000c400011d7983 */ /* 0x000ee40000300800 */
[----:B--2---:R-:W-:Y:S01]  /*26a50*/  @!P0 IMAD.MOV R22, RZ, RZ, -R22 ;  /* 0x000000ffff168224 */ /* 0x004fe200078e0a16 */
[----:B------:R-:W-:-:S04]  /*26a60*/  ISETP.GE.AND P4, PT, R25, RZ, PT ;  /* 0x000000ff1900720c */ /* 0x000fc80003f86270 */
[----:B------:R0:W-:Y:S01]  /*26a70*/  STL [R1+0x34], R22 ;  /* 0x0000341601007387 */ /* 0x0001e20000100800 */
[----:B-----5:R-:W-:-:S03]  /*26a80*/  ISETP.GE.AND P0, PT, R27, RZ, PT ;  /* 0x000000ff1b00720c */ /* 0x020fc60003f06270 */
[----:B0-----:R-:W2:Y:S01]  /*26a90*/  LDL R22, [R1+0x2038] ;  /* 0x0020380001167983 */ /* 0x001ea20000100800 */
[----:B------:R-:W5:Y:S02]  /*26aa0*/  LDL.LU R25, [R1+0xdc] ;  /* 0x0000dc0001197983 */ /* 0x000f640000300800 */
[----:B------:R-:W2:Y:S02]  /*26ab0*/  LDL R27, [R1+0x2034] ;  /* 0x00203400011b7983 */ /* 0x000ea40000100800 */
[----:B---3--:R-:W-:Y:S01]  /*26ac0*/  @!P5 IMAD.MOV R29, RZ, RZ, -R29 ;  /* 0x000000ffff1dd224 */ /* 0x008fe200078e0a1d */
[----:B----4-:R-:W-:Y:S02]  /*26ad0*/  ISETP.GE.AND P5, PT, R26, RZ, PT ;  /* 0x000000ff1a00720c */ /* 0x010fe40003fa6270 */
[----:B------:R-:W3:Y:S02]  /*26ae0*/  LDL R26, [R1+0x2030] ;  /* 0x00203000011a7983 */ /* 0x000ee40000100800 */
[----:B------:R0:W-:Y:S02]  /*26af0*/  STL [R1+0x30], R29 ;  /* 0x0000301d01007387 */ /* 0x0001e40000100800 */
[----:B0-----:R-:W4:Y:S01]  /*26b00*/  LDL.LU R29, [R1+0xe4] ;  /* 0x0000e400011d7983 */ /* 0x001f220000300800 */
[----:B-----5:R-:W-:Y:S01]  /*26b10*/  @!P1 IMAD.MOV R25, RZ, RZ, -R25 ;  /* 0x000000ffff199224 */ /* 0x020fe200078e0a19 */
[----:B------:R-:W-:-:S04]  /*26b20*/  ISETP.GE.AND P1, PT, R18, RZ, PT ;  /* 0x000000ff1200720c */ /* 0x000fc80003f26270 */
[----:B------:R0:W-:Y:S04]  /*26b30*/  STL [R1+0x2c], R25 ;  /* 0x00002c1901007387 */ /* 0x0001e80000100800 */
[----:B0-----:R-:W5:Y:S01]  /*26b40*/  LDL R25, [R1+0x202c] ;  /* 0x00202c0001197983 */ /* 0x001f620000100800 */
[----:B------:R-:W2:Y:S02]  /*26b50*/  LDL.LU R18, [R1+0xd4] ;  /* 0x0000d40001127983 */ /* 0x000ea40000300800 */
[----:B----4-:R-:W-:Y:S01]  /*26b60*/  @!P2 IMAD.MOV R29, RZ, RZ, -R29 ;  /* 0x000000ffff1da224 */ /* 0x010fe200078e0a1d */
[----:B------:R-:W-:-:S04]  /*26b70*/  ISETP.GE.AND P2, PT, R23, RZ, PT ;  /* 0x000000ff1700720c */ /* 0x000fc80003f46270 */
[----:B------:R0:W-:Y:S04]  /*26b80*/  STL [R1+0x28], R29 ;  /* 0x0000281d01007387 */ /* 0x0001e80000100800 */
[----:B0-----:R-:W4:Y:S01]  /*26b90*/  LDL R29, [R1+0x2028] ;  /* 0x00202800011d7983 */ /* 0x001f220000100800 */
[----:B------:R-:W3:Y:S02]  /*26ba0*/  LDL.LU R23, [R1+0xcc] ;  /* 0x0000cc0001177983 */ /* 0x000ee40000300800 */
[----:B--2---:R-:W-:Y:S01]  /*26bb0*/  @!P3 IMAD.MOV R18, RZ, RZ, -R18 ;  /* 0x000000ffff12b224 */ /* 0x004fe200078e0a12 */
[----:B------:R-:W-:-:S04]  /*26bc0*/  ISETP.GE.AND P3, PT, R19, RZ, PT ;  /* 0x000000ff1300720c */ /* 0x000fc80003f66270 */
[----:B------:R0:W-:Y:S04]  /*26bd0*/  STL [R1+0x24], R18 ;  /* 0x0000241201007387 */ /* 0x0001e80000100800 */
[----:B0-----:R-:W2:Y:S01]  /*26be0*/  LDL.LU R18, [R1+0x2a0c] ;  /* 0x002a0c0001127983 */ /* 0x001ea20000300800 */
[----:B------:R-:W2:Y:S02]  /*26bf0*/  LDL.LU R19, [R1+0x18] ;  /* 0x0000180001137983 */ /* 0x000ea40000300800 */
[----:B---3--:R-:W-:-:S05]  /*26c00*/  @!P4 IMAD.MOV R23, RZ, RZ, -R23 ;  /* 0x000000ffff17c224 */ /* 0x008fca00078e0a17 */
[----:B------:R0:W-:Y:S04]  /*26c10*/  STL [R1+0x20], R23 ;  /* 0x0000201701007387 */ /* 0x0001e80000100800 */
[----:B0-----:R-:W3:Y:S01]  /*26c20*/  LDL.LU R23, [R1+0x14] ;  /* 0x0000140001177983 */ /* 0x001ee20000300800 */
[----:B------:R-:W-:Y:S02]  /*26c30*/  ISETP.GE.AND P4, PT, R24, RZ, PT ;  /* 0x000000ff1800720c */ /* 0x000fe40003f86270 */
[----:B------:R-:W4:Y:S02]  /*26c40*/  LDL R24, [R1+0x2020] ;  /* 0x0020200001187983 */ /* 0x000f240000100800 */
[----:B--2---:R-:W-:Y:S01]  /*26c50*/  @!P0 IMAD.MOV R19, RZ, RZ, -R19 ;  /* 0x000000ffff138224 */ /* 0x004fe200078e0a13 */
[----:B------:R-:W-:-:S04]  /*26c60*/  ISETP.GE.AND P0, PT, R20, RZ, PT ;  /* 0x000000ff1400720c */ /* 0x000fc80003f06270 */
[----:B------:R0:W-:Y:S04]  /*26c70*/  STL [R1+0x1c], R19 ;  /* 0x00001c1301007387 */ /* 0x0001e80000100800 */
[----:B0-----:R-:W2:Y:S01]  /*26c80*/  LDL.LU R19, [R1+0x2a08] ;  /* 0x002a080001137983 */ /* 0x001ea20000300800 */
[----:B------:R-:W2:Y:S02]  /*26c90*/  LDL.LU R20, [R1+0x10] ;  /* 0x0000100001147983 */ /* 0x000ea40000300800 */
[----:B---3--:R-:W-:Y:S01]  /*26ca0*/  @!P5 IMAD.MOV R23, RZ, RZ, -R23 ;  /* 0x000000ffff17d224 */ /* 0x008fe200078e0a17 */
[----:B------:R-:W-:-:S04]  /*26cb0*/  ISETP.GE.AND P5, PT, R21, RZ, PT ;  /* 0x000000ff1500720c */ /* 0x000fc80003fa6270 */
[----:B------:R0:W-:Y:S04]  /*26cc0*/  STL [R1+0x18], R23 ;  /* 0x0000181701007387 */ /* 0x0001e80000100800 */
[----:B0-----:R-:W3:Y:S01]  /*26cd0*/  LDL R23, [R1+0x201c] ;  /* 0x00201c0001177983 */ /* 0x001ee20000100800 */
[----:B------:R-:W3:Y:S02]  /*26ce0*/  LDL.LU R21, [R1+0xc] ;  /* 0x00000c0001157983 */ /* 0x000ee40000300800 */
        /* <DEDUP_REMOVED lines=8> */
[----:B0-----:R-:W3:Y:S01]  /*26d70*/  LDL.LU R21, [R1+0x2a00] ;  /* 0x002a000001157983 */ /* 0x001ee20000300800 */
[----:B------:R-:W3:Y:S02]  /*26d80*/  LDL.LU R27, [R1+0x4] ;  /* 0x00000400011b7983 */ /* 0x000ee40000300800 */
[----:B--2---:R-:W-:Y:S01]  /*26d90*/  @!P3 IMAD.MOV R22, RZ, RZ, -R22 ;  /* 0x000000ffff16b224 */ /* 0x004fe200078e0a16 */
[----:B------:R-:W-:-:S04]  /*26da0*/  ISETP.GE.AND P3, PT, R26, RZ, PT ;  /* 0x000000ff1a00720c */ /* 0x000fc80003f66270 */
[----:B------:R0:W-:Y:S04]  /*26db0*/  STL [R1+0xc], R22 ;  /* 0x00000c1601007387 */ /* 0x0001e80000100800 */
[----:B0-----:R-:W2:Y:S01]  /*26dc0*/  LDL.LU R22, [R1+0x29fc] ;  /* 0x0029fc0001167983 */ /* 0x001ea20000300800 */
[----:B------:R-:W2:Y:S02]  /*26dd0*/  LDL.LU R26, [R1] ;  /* 0x00000000011a7983 */ /* 0x000ea40000300800 */
[----:B---3--:R-:W-:-:S05]  /*26de0*/  @!P4 IMAD.MOV R27, RZ, RZ, -R27 ;  /* 0x000000ffff1bc224 */ /* 0x008fca00078e0a1b */
[----:B------:R0:W-:Y:S04]  /*26df0*/  STL [R1+0x8], R27 ;  /* 0x0000081b01007387 */ /* 0x0001e80000100800 */
[----:B0-----:R-:W3:Y:S01]  /*26e00*/  LDL.LU R27, [R1+0x29f8] ;  /* 0x0029f800011b7983 */ /* 0x001ee20000300800 */
[----:B-----5:R-:W-:Y:S01]  /*26e10*/  ISETP.GE.AND P4, PT, R25, RZ, PT ;  /* 0x000000ff1900720c */ /* 0x020fe20003f86270 */
[----:B--2---:R-:W-:Y:S02]  /*26e20*/  @!P0 IMAD.MOV R26, RZ, RZ, -R26 ;  /* 0x000000ffff1a8224 */ /* 0x004fe400078e0a1a */
[----:B---3--:R-:W-:Y:S02]  /*26e30*/  IMAD.MOV.U32 R25, RZ, RZ, R27 ;  /* 0x000000ffff197224 */ /* 0x008fe400078e001b */
[----:B------:R-:W2:Y:S01]  /*26e40*/  LDL R27, [R1+0x2024] ;  /* 0x00202400011b7983 */ /* 0x000ea20000100800 */
[----:B------:R0:W-:Y:S03]  /*26e50*/  STL [R1+0x4], R26 ;  /* 0x0000041a01007387 */ /* 0x0001e60000100800 */
[----:B0-----:R-:W3:Y:S01]  /*26e60*/  LDL.LU R26, [R1+0x29f4] ;  /* 0x0029f400011a7983 */ /* 0x001ee20000300800 */
[----:B------:R-:W-:Y:S01]  /*26e70*/  @!P5 IMAD.MOV R25, RZ, RZ, -R25 ;  /* 0x000000ffff19d224 */ /* 0x000fe200078e0a19 */
[----:B----4-:R-:W-:Y:S01]  /*26e80*/  ISETP.GE.AND P0, PT, R29, RZ, PT ;  /* 0x000000ff1d00720c */ /* 0x010fe20003f06270 */
[----:B---3--:R-:W-:-:S02]  /*26e90*/  IMAD.MOV.U32 R29, RZ, RZ, R26 ;  /* 0x000000ffff1d7224 */ /* 0x008fc400078e001a */
[----:B------:R-:W3:Y:S01]  /*26ea0*/  LDL R26, [R1+0x2010] ;  /* 0x00201000011a7983 */ /* 0x000ee20000100800 */
[----:B------:R0:W-:Y:S03]  /*26eb0*/  STL [R1], R25 ;  /* 0x0000001901007387 */ /* 0x0001e60000100800 */
[----:B0-----:R-:W4:Y:S01]  /*26ec0*/  LDL.LU R25, [R1+0x29f0] ;  /* 0x0029f00001197983 */ /* 0x001f220000300800 */
[----:B------:R-:W-:Y:S01]  /*26ed0*/  @!P1 IMAD.MOV R29, RZ, RZ, -R29 ;  /* 0x000000ffff1d9224 */ /* 0x000fe200078e0a1d */
[----:B--2---:R-:W-:Y:S02]  /*26ee0*/  ISETP.GE.AND P5, PT, R27, RZ, PT ;  /* 0x000000ff1b00720c */ /* 0x004fe40003fa6270 */
[----:B------:R-:W2:Y:S02]  /*26ef0*/  LDL R27, [R1+0x2008] ;  /* 0x00200800011b7983 */ /* 0x000ea40000100800 */
[----:B------:R0:W-:Y:S01]  /*26f00*/  STL [R1+0x28c8], R29 ;  /* 0x0028c81d01007387 */ /* 0x0001e20000100800 */
[----:B------:R-:W-:Y:S01]  /*26f10*/  ISETP.GE.AND P1, PT, R24, RZ, PT ;  /* 0x000000ff1800720c */ /* 0x000fe20003f26270 */
[----:B0-----:R-:W5:Y:S01]  /*26f20*/  LDL R29, [R1+0x2014] ;  /* 0x00201400011d7983 */ /* 0x001f620000100800 */
[----:B------:R-:W2:Y:S02]  /*26f30*/  LDL.LU R24, [R1+0x29ec] ;  /* 0x0029ec0001187983 */ /* 0x000ea40000300800 */
[----:B----4-:R-:W-:Y:S01]  /*26f40*/  @!P2 IMAD.MOV R25, RZ, RZ, -R25 ;  /* 0x000000ffff19a224 */ /* 0x010fe200078e0a19 */
[----:B------:R-:W-:-:S04]  /*26f50*/  ISETP.GE.AND P2, PT, R23, RZ, PT ;  /* 0x000000ff1700720c */ /* 0x000fc80003f46270 */
[----:B------:R0:W-:Y:S04]  /*26f60*/  STL [R1+0x28cc], R25 ;  /* 0x0028cc1901007387 */ /* 0x0001e80000100800 */
[----:B0-----:R-:W4:Y:S01]  /*26f70*/  LDL R25, [R1+0x2018] ;  /* 0x0020180001197983 */ /* 0x001f220000100800 */
[----:B------:R-:W4:Y:S02]  /*26f80*/  LDL.LU R23, [R1+0x29e8] ;  /* 0x0029e80001177983 */ /* 0x000f240000300800 */
[----:B--2---:R-:W-:Y:S02]  /*26f90*/  @!P3 IMAD.MOV R24, RZ, RZ, -R24 ;  /* 0x000000ffff18b224 */ /* 0x004fe400078e0a18 */
[----:B------:R-:W-:-:S03]  /*26fa0*/  @!P0 IMAD.MOV R22, RZ, RZ, -R22 ;  /* 0x000000ffff168224 */ /* 0x000fc600078e0a16 */
[----:B------:R0:W-:Y:S04]  /*26fb0*/  STL [R1+0x28d0], R24 ;  /* 0x0028d01801007387 */ /* 0x0001e80000100800 */
[----:B0-----:R-:W2:Y:S01]  /*26fc0*/  LDL R24, [R1+0x2000] ;  /* 0x0020000001187983 */ /* 0x001ea20000100800 */
[----:B---3--:R-:W-:Y:S01]  /*26fd0*/  ISETP.GE.AND P0, PT, R26, RZ, PT ;  /* 0x000000ff1a00720c */ /* 0x008fe20003f06270 */
[----:B----4-:R-:W-:Y:S01]  /*26fe0*/  @!P4 IMAD.MOV R23, RZ, RZ, -R23 ;  /* 0x000000ffff17c224 */ /* 0x010fe200078e0a17 */
[----:B------:R-:W-:Y:S02]  /*26ff0*/  ISETP.GE.AND P3, PT, R25, RZ, PT ;  /* 0x000000ff1900720c */ /* 0x000fe40003f66270 */
[----:B-----5:R-:W-:Y:S01]  /*27000*/  ISETP.GE.AND P4, PT, R29, RZ, PT ;  /* 0x000000ff1d00720c */ /* 0x020fe20003f86270 */
[----:B------:R-:W3:Y:S01]  /*27010*/  LDL R25, [R1+0x1ffc] ;  /* 0x001ffc0001197983 */ /* 0x000ee20000100800 */
[----:B------:R0:W-:Y:S02]  /*27020*/  STL [R1+0x28d4], R23 ;  /* 0x0028d41701007387 */ /* 0x0001e40000100800 */
[----:B------:R-:W4:Y:S01]  /*27030*/  LDL R29, [R1+0x1ff8] ;  /* 0x001ff800011d7983 */ /* 0x000f220000100800 */
[----:B0-----:R-:W5:Y:S01]  /*27040*/  LDL R23, [R1+0x2004] ;  /* 0x0020040001177983 */ /* 0x001f620000100800 */
[----:B------:R0:W-:Y:S02]  /*27050*/  STL [R1+0x28d8], R22 ;  /* 0x0028d81601007387 */ /* 0x0001e40000100800 */
[----:B------:R-:W3:Y:S01]  /*27060*/  LDL R26, [R1+0x1ff0] ;  /* 0x001ff000011a7983 */ /* 0x000ee20000100800 */
[----:B0-----:R-:W3:Y:S01]  /*27070*/  LDL R22, [R1+0x200c] ;  /* 0x00200c0001167983 */ /* 0x001ee20000100800 */
[----:B------:R-:W-:-:S02]  /*27080*/  @!P5 IMAD.MOV R21, RZ, RZ, -R21 ;  /* 0x000000ffff15d224 */ /* 0x000fc400078e0a15 */
[----:B------:R-:W-:Y:S02]  /*27090*/  @!P1 IMAD.MOV R20, RZ, RZ, -R20 ;  /* 0x000000ffff149224 */ /* 0x000fe400078e0a14 */
[----:B------:R-:W-:Y:S02]  /*270a0*/  @!P2 IMAD.MOV R19, RZ, RZ, -R19 ;  /* 0x000000ffff13a224 */ /* 0x000fe400078e0a13 */
[----:B------:R-:W-:Y:S01]  /*270b0*/  @!P3 IMAD.MOV R18, RZ, RZ, -R18 ;  /* 0x000000ffff12b224 */ /* 0x000fe200078e0a12 */
[----:B------:R-:W-:Y:S01]  /*270c0*/  ISETP.GE.AND P1, PT, R27, RZ, PT ;  /* 0x000000ff1b00720c */ /* 0x000fe20003f26270 */
[----:B------:R0:W-:Y:S01]  /*270d0*/  STL [R1+0x28dc], R21 ;  /* 0x0028dc1501007387 */ /* 0x0001e20000100800 */
[----:B------:R-:W-:Y:S02]  /*270e0*/  STL [R1+0x28e0], R20 ;  /* 0x0028e01401007387 */ /* 0x000fe40000100800 */
[----:B------:R-:W3:Y:S02]  /*270f0*/  LDL R27, [R1+0x1fe8] ;  /* 0x001fe800011b7983 */ /* 0x000ee40000100800 */
[----:B------:R-:W-:Y:S01]  /*27100*/  @!P4 IMAD.MOV R17, RZ, RZ, -R17 ;  /* 0x000000ffff11c224 */ /* 0x000fe200078e0a11 */
[----:B------:R-:W-:Y:S01]  /*27110*/  STL [R1+0x28e4], R19 ;  /* 0x0028e41301007387 */ /* 0x000fe20000100800 */
[----:B------:R-:W-:Y:S01]  /*27120*/  @!P0 IMAD.MOV R16, RZ, RZ, -R16 ;  /* 0x000000ffff108224 */ /* 0x000fe200078e0a10 */
[----:B--2---:R-:W-:-:S02]  /*27130*/  ISETP.GE.AND P3, PT, R24, RZ, PT ;  /* 0x000000ff1800720c */ /* 0x004fc40003f66270 */
[----:B0-----:R-:W2:Y:S01]  /*27140*/  LDL R21, [R1+0x1fe4] ;  /* 0x001fe40001157983 */ /* 0x001ea20000100800 */
[----:B----4-:R-:W-:Y:S02]  /*27150*/  ISETP.GE.AND P0, PT, R29, RZ, PT ;  /* 0x000000ff1d00720c */ /* 0x010fe40003f06270 */
[----:B-----5:R-:W-:Y:S02]  /*27160*/  ISETP.GE.AND P2, PT, R23, RZ, PT ;  /* 0x000000ff1700720c */ /* 0x020fe40003f46270 */
[----:B---3--:R-:W-:Y:S02]  /*27170*/  ISETP.GE.AND P5, PT, R22, RZ, PT ;  /* 0x000000ff1600720c */ /* 0x008fe40003fa6270 */
[----:B------:R-:W3:Y:S01]  /*27180*/  LDL R22, [R1+0x1fe0] ;  /* 0x001fe00001167983 */ /* 0x000ee20000100800 */
[----:B------:R-:W-:Y:S02]  /*27190*/  STL [R1+0x28e8], R18 ;  /* 0x0028e81201007387 */ /* 0x000fe40000100800 */
[----:B------:R-:W4:Y:S02]  /*271a0*/  LDL R23, [R1+0x1fdc] ;  /* 0x001fdc0001177983 */ /* 0x000f240000100800 */
[----:B------:R-:W-:Y:S01]  /*271b0*/  STL [R1+0x28ec], R17 ;  /* 0x0028ec1101007387 */ /* 0x000fe20000100800 */
[----:B------:R-:W5:Y:S01]  /*271c0*/  LDL R24, [R1+0x1fd8] ;  /* 0x001fd80001187983 */ /* 0x000f620000100800 */
[----:B------:R-:W-:Y:S02]  /*271d0*/  STL [R1+0x28f0], R16 ;  /* 0x0028f01001007387 */ /* 0x000fe40000100800 */
[----:B------:R-:W3:Y:S02]  /*271e0*/  LDL R29, [R1+0x1fd4] ;  /* 0x001fd400011d7983 */ /* 0x000ee40000100800 */
[----:B------:R-:W-:Y:S01]  /*271f0*/  @!P5 IMAD.MOV R15, RZ, RZ, -R15 ;  /* 0x000000ffff0fd224 */ /* 0x000fe200078e0a0f */
[----:B------:R-:W-:-:S04]  /*27200*/  ISETP.GE.AND P5, PT, R26, RZ, PT ;  /* 0x000000ff1a00720c */ /* 0x000fc80003fa6270 */
[----:B------:R-:W-:Y:S01]  /*27210*/  STL [R1+0x28f4], R15 ;  /* 0x0028f40f01007387 */ /* 0x000fe20000100800 */
[----:B------:R-:W5:Y:S01]  /*27220*/  LDL R26, [R1+0x1fd0] ;  /* 0x001fd000011a7983 */ /* 0x000f620000100800 */
[----:B------:R-:W-:Y:S01]  /*27230*/  ISETP.GE.AND P4, PT, R25, RZ, PT ;  /* 0x000000ff1900720c */ /* 0x000fe20003f86270 */
[----:B------:R-:W-:-:S06]  /*27240*/  @!P1 IMAD.MOV R14, RZ, RZ, -R14 ;  /* 0x000000ffff0e9224 */ /* 0x000fcc00078e0a0e */
[----:B------:R-:W-:Y:S01]  /*27250*/  @!P5 IMAD.MOV R9, RZ, RZ, -R9 ;  /* 0x000000ffff09d224 */ /* 0x000fe200078e0a09 */
[----:B------:R-:W-:Y:S01]  /*27260*/  ISETP.GE.AND P1, PT, R27, RZ, PT ;  /* 0x000000ff1b00720c */ /* 0x000fe20003f26270 */
[----:B------:R-:W-:Y:S01]  /*27270*/  @!P2 IMAD.MOV R13, RZ, RZ, -R13 ;  /* 0x000000ffff0da224 */ /* 0x000fe200078e0a0d */
[----:B--2---:R-:W-:Y:S01]  /*27280*/  ISETP.GE.AND P2, PT, R21, RZ, PT ;  /* 0x000000ff1500720c */ /* 0x004fe20003f46270 */
[----:B------:R-:W-:Y:S01]  /*27290*/  @!P3 IMAD.MOV R12, RZ, RZ, -R12 ;  /* 0x000000ffff0cb224 */ /* 0x000fe200078e0a0c */
[----:B------:R-:W2:Y:S01]  /*272a0*/  LDL R25, [R1+0x9c8] ;  /* 0x0009c80001197983 */ /* 0x000ea20000100800 */
[----:B------:R-:W-:Y:S02]  /*272b0*/  @!P4 IMAD.MOV R11, RZ, RZ, -R11 ;  /* 0x000000ffff0bc224 */ /* 0x000fe400078e0a0b */
[----:B------:R-:W-:Y:S02]  /*272c0*/  STL [R1+0x28f8], R14 ;  /* 0x0028f80e01007387 */ /* 0x000fe40000100800 */
[----:B------:R-:W-:Y:S01]  /*272d0*/  @!P0 IMAD.MOV R10, RZ, RZ, -R10 ;  /* 0x000000ffff0a8224 */ /* 0x000fe200078e0a0a */
[----:B------:R-:W2:Y:S01]  /*272e0*/  LDL R27, [R1+0x1fcc] ;  /* 0x001fcc00011b7983 */ /* 0x000ea20000100800 */
[----:B------:R-:W-:Y:S02]  /*272f0*/  STL [R1+0x28fc], R13 ;  /* 0x0028fc0d01007387 */ /* 0x000fe40000100800 */
[----:B------:R-:W-:Y:S02]  /*27300*/  STL [R1+0x2900], R12 ;  /* 0x0029000c01007387 */ /* 0x000fe40000100800 */
[----:B------:R-:W-:Y:S02]  /*27310*/  STL [R1+0x2904], R11 ;  /* 0x0029040b01007387 */ /* 0x000fe40000100800 */
[----:B------:R-:W-:-:S02]  /*27320*/  @!P1 IMAD.MOV R8, RZ, RZ, -R8 ;  /* 0x000000ffff089224 */ /* 0x000fc400078e0a08 */
[----:B------:R-:W-:Y:S01]  /*27330*/  @!P2 IMAD.MOV R7, RZ, RZ, -R7 ;  /* 0x000000ffff07a224 */ /* 0x000fe200078e0a07 */
[----:B------:R-:W-:Y:S01]  /*27340*/  STL [R1+0x2908], R10 ;  /* 0x0029080a01007387 */ /* 0x000fe20000100800 */
[----:B------:R-:W-:Y:S02]  /*27350*/  STL [R1+0x290c], R9 ;  /* 0x00290c0901007387 */ /* 0x000fe40000100800 */
[----:B------:R-:W-:Y:S01]  /*27360*/  STL [R1+0x2910], R8 ;  /* 0x0029100801007387 */ /* 0x000fe20000100800 */
[----:B------:R0:W-:Y:S01]  /*27370*/  STL [R1+0x2914], R7 ;  /* 0x0029140701007387 */ /* 0x0001e20000100800 */
[----:B---3--:R-:W-:-:S03]  /*27380*/  ISETP.GE.AND P5, PT, R29, RZ, PT ;  /* 0x000000ff1d00720c */ /* 0x008fc60003fa6270 */
[----:B------:R-:W1:Y:S01]  /*27390*/  S2R R29, SR_TID.X ;  /* 0x00000000001d7919 */ /* 0x000e620000002100 */
[----:B------:R-:W-:Y:S02]  /*273a0*/  ISETP.GE.AND P3, PT, R22, RZ, PT ;  /* 0x000000ff1600720c */ /* 0x000fe40003f66270 */
[----:B----4-:R-:W-:Y:S02]  /*273b0*/  ISETP.GE.AND P4, PT, R23, RZ, PT ;  /* 0x000000ff1700720c */ /* 0x010fe40003f86270 */
[----:B-----5:R-:W-:Y:S01]  /*273c0*/  ISETP.GE.AND P2, PT, R26, RZ, PT ;  /* 0x000000ff1a00720c */ /* 0x020fe20003f46270 */
[----:B------:R-:W-:-:S08]  /*273d0*/  IMAD.MOV.U32 R26, RZ, RZ, R5 ;  /* 0x000000ffff1a7224 */ /* 0x000fd000078e0005 */
[----:B------:R-:W-:Y:S02]  /*273e0*/  @!P3 IMAD.MOV R6, RZ, RZ, -R6 ;  /* 0x000000ffff06b224 */ /* 0x000fe400078e0a06 */
[----:B------:R-:W-:Y:S01]  /*273f0*/  @!P4 IMAD.MOV R26, RZ, RZ, -R26 ;  /* 0x000000ffff1ac224 */ /* 0x000fe200078e0a1a */
[----:B-1----:R-:W-:Y:S02]  /*27400*/  LOP3.LUT R29, R29, 0x3f, RZ, 0xc0, !PT ;  /* 0x0000003f1d1d7812 */ /* 0x002fe400078ec0ff */
[----:B------:R-:W-:Y:S03]  /*27410*/  STL [R1+0x2918], R6 ;  /* 0x0029180601007387 */ /* 0x000fe60000100800 */
[----:B0-----:R-:W-:Y:S01]  /*27420*/  IMAD R7, R29, c[0x0][0x18c], RZ ;  /* 0x000063001d077a24 */ /* 0x001fe200078e02ff */
[----:B------:R-:W-:Y:S04]  /*27430*/  STL [R1+0x291c], R26 ;  /* 0x00291c1a01007387 */ /* 0x000fe80000100800 */
[----:B------:R-:W-:-:S02]  /*27440*/  LEA R5, P6, R7, c[0x0][0x168], 0x1 ;  /* 0x00005a0007057a11 */ /* 0x000fc400078c08ff */
[----:B------:R-:W3:Y:S01]  /*27450*/  LDL.LU R7, [R1+0x7dc] ;  /* 0x0007dc0001077983 */ /* 0x000ee20000300800 */
[----:B------:R-:W4:Y:S02]  /*27460*/  LDL.LU R8, [R1+0x7d8] ;  /* 0x0007d80001087983 */ /* 0x000f240000300800 */
[----:B------:R-:W5:Y:S02]  /*27470*/  LDL.LU R9, [R1+0x7d4] ;  /* 0x0007d40001097983 */ /* 0x000f640000300800 */
[----:B------:R-:W5:Y:S01]  /*27480*/  LDL.LU R10, [R1+0x7d0] ;  /* 0x0007d000010a7983 */ /* 0x000f620000300800 */
[----:B------:R-:W5:Y:S01]  /*27490*/  LDL.LU R11, [R1+0x7cc] ;  /* 0x0007cc00010b7983 */ /* 0x000f620000300800 */
[----:B------:R-:W5:Y:S02]  /*274a0*/  LDL.LU R12, [R1+0x7c8] ;  /* 0x0007c800010c7983 */ /* 0x000f640000300800 */
        /* <DEDUP_REMOVED lines=10> */
[----:B------:R-:W-:Y:S01]  /*27550*/  ISETP.GE.AND P0, PT, R24, RZ, PT ;  /* 0x000000ff1800720c */ /* 0x000fe20003f06270 */
[----:B------:R-:W5:Y:S01]  /*27560*/  LDL.LU R23, [R1+0x79c] ;  /* 0x00079c0001177983 */ /* 0x000f620000300800 */
[----:B------:R-:W5:Y:S01]  /*27570*/  LDL.LU R24, [R1+0x798] ;  /* 0x0007980001187983 */ /* 0x000f620000300800 */
[----:B--2---:R-:W-:-:S02]  /*27580*/  ISETP.GE.AND P1, PT, R25, RZ, PT ;  /* 0x000000ff1900720c */ /* 0x004fc40003f26270 */
[----:B------:R-:W-:Y:S01]  /*27590*/  ISETP.GE.AND P3, PT, R27, RZ, PT ;  /* 0x000000ff1b00720c */ /* 0x000fe20003f66270 */
[----:B------:R-:W-:Y:S01]  /*275a0*/  @!P5 IMAD.MOV R3, RZ, RZ, -R3 ;  /* 0x000000ffff03d224 */ /* 0x000fe200078e0a03 */
[----:B------:R-:W2:Y:S01]  /*275b0*/  LDL.LU R25, [R1+0x794] ;  /* 0x0007940001197983 */ /* 0x000ea20000300800 */
[----:B------:R-:W2:Y:S02]  /*275c0*/  LDL.LU R29, [R1+0x790] ;  /* 0x00079000011d7983 */ /* 0x000ea40000300800 */
[----:B------:R-:W-:Y:S01]  /*275d0*/  @!P2 IMAD.MOV R0, RZ, RZ, -R0 ;  /* 0x000000ffff00a224 */ /* 0x000fe200078e0a00 */
[----:B------:R-:W-:Y:S02]  /*275e0*/  ISETP.NE.AND P4, PT, RZ, c[0x0][0x17c], PT ;  /* 0x00005f00ff007a0c */ /* 0x000fe40003f85270 */
[----:B------:R-:W-:Y:S01]  /*275f0*/  @!P0 IMAD.MOV R4, RZ, RZ, -R4 ;  /* 0x000000ffff048224 */ /* 0x000fe200078e0a04 */
[----:B------:R-:W-:Y:S02]  /*27600*/  LOP3.LUT R27, RZ, c[0x0][0x17c], RZ, 0x33, !PT ;  /* 0x00005f00ff1b7a12 */ /* 0x000fe400078e33ff */
[----:B------:R-:W-:Y:S01]  /*27610*/  @!P1 IMAD.MOV R2, RZ, RZ, -R2 ;  /* 0x000000ffff029224 */ /* 0x000fe200078e0a02 */
[----:B------:R-:W-:Y:S01]  /*27620*/  STL [R1+0x27d8], R5 ;  /* 0x0027d80501007387 */ /* 0x000fe20000100800 */
[----:B------:R-:W-:Y:S02]  /*27630*/  STL [R1+0x2920], R4 ;  /* 0x0029200401007387 */ /* 0x000fe40000100800 */
[----:B------:R-:W-:Y:S02]  /*27640*/  STL [R1+0x2924], R3 ;  /* 0x0029240301007387 */ /* 0x000fe40000100800 */
[----:B------:R-:W-:Y:S01]  /*27650*/  @!P3 IMAD.MOV R28, RZ, RZ, -R28 ;  /* 0x000000ffff1cb224 */ /* 0x000fe200078e0a1c */
[----:B------:R3:W-:Y:S01]  /*27660*/  STL [R1+0x2928], R2 ;  /* 0x0029280201007387 */ /* 0x0007e20000100800 */
[----:B------:R4:W-:Y:S03]  /*27670*/  STL [R1+0x292c], R0 ;  /* 0x00292c0001007387 */ /* 0x0009e60000100800 */
[----:B------:R-:W-:Y:S01]  /*27680*/  STL [R1+0x2930], R28 ;  /* 0x0029301c01007387 */ /* 0x000fe20000100800 */
[----:B---3--:R-:W-:-:S02]  /*27690*/  SEL R2, R27, R7, !P4 ;  /* 0x000000071b027207 */ /* 0x008fc40006000000 */
[C---:B----4-:R-:W-:Y:S02]  /*276a0*/  SEL R0, R27.reuse, R8, !P4 ;  /* 0x000000081b007207 */ /* 0x050fe40006000000 */
[C---:B-----5:R-:W-:Y:S01]  /*276b0*/  SEL R3, R27.reuse, R9, !P4 ;  /* 0x000000091b037207 */ /* 0x060fe20006000000 */
[----:B------:R0:W-:Y:S02]  /*276c0*/  STL [R1+0x8e0], R2 ;  /* 0x0008e00201007387 */ /* 0x0001e40000100800 */
[----:B------:R1:W-:Y:S02]  /*276d0*/  STL [R1+0x8dc], R0 ;  /* 0x0008dc0001007387 */ /* 0x0003e40000100800 */
[----:B------:R3:W-:Y:S01]  /*276e0*/  STL [R1+0x8d8], R3 ;  /* 0x0008d80301007387 */ /* 0x0007e20000100800 */
[C---:B0-----:R-:W-:Y:S02]  /*276f0*/  SEL R2, R27.reuse, R10, !P4 ;  /* 0x0000000a1b027207 */ /* 0x041fe40006000000 */
[----:B-1----:R-:W-:-:S02]  /*27700*/  SEL R0, R27, R11, !P4 ;  /* 0x0000000b1b007207 */ /* 0x002fc40006000000 */
[C---:B---3--:R-:W-:Y:S01]  /*27710*/  SEL R3, R27.reuse, R12, !P4 ;  /* 0x0000000c1b037207 */ /* 0x048fe20006000000 */
[----:B------:R0:W-:Y:S02]  /*27720*/  STL [R1+0x8d4], R2 ;  /* 0x0008d40201007387 */ /* 0x0001e40000100800 */
[----:B------:R1:W-:Y:S02]  /*27730*/  STL [R1+0x8d0], R0 ;  /* 0x0008d00001007387 */ /* 0x0003e40000100800 */
[----:B------:R3:W-:Y:S01]  /*27740*/  STL [R1+0x8cc], R3 ;  /* 0x0008cc0301007387 */ /* 0x0007e20000100800 */
[C---:B0-----:R-:W-:Y:S02]  /*27750*/  SEL R2, R27.reuse, R13, !P4 ;  /* 0x0000000d1b027207 */ /* 0x041fe40006000000 */
[C---:B-1----:R-:W-:Y:S02]  /*27760*/  SEL R0, R27.reuse, R14, !P4 ;  /* 0x0000000e1b007207 */ /* 0x042fe40006000000 */
[C---:B---3--:R-:W-:Y:S01]  /*27770*/  SEL R3, R27.reuse, R15, !P4 ;  /* 0x0000000f1b037207 */ /* 0x048fe20006000000 */
[----:B------:R0:W-:Y:S02]  /*27780*/  STL [R1+0x8c8], R2 ;  /* 0x0008c80201007387 */ /* 0x0001e40000100800 */
[----:B------:R1:W-:Y:S02]  /*27790*/  STL [R1+0x8c4], R0 ;  /* 0x0008c40001007387 */ /* 0x0003e40000100800 */
[----:B------:R3:W-:Y:S01]  /*277a0*/  STL [R1+0x8c0], R3 ;  /* 0x0008c00301007387 */ /* 0x0007e20000100800 */
[----:B0-----:R-:W-:-:S02]  /*277b0*/  SEL R2, R27, R16, !P4 ;  /* 0x000000101b027207 */ /* 0x001fc40006000000 */
[C---:B-1----:R-:W-:Y:S02]  /*277c0*/  SEL R0, R27.reuse, R17, !P4 ;  /* 0x000000111b007207 */ /* 0x042fe40006000000 */
[C---:B---3--:R-:W-:Y:S01]  /*277d0*/  SEL R3, R27.reuse, R18, !P4 ;  /* 0x000000121b037207 */ /* 0x048fe20006000000 */
        /* <DEDUP_REMOVED lines=14> */
[----:B------:R-:W-:Y:S01]  /*278c0*/  STL [R1+0x89c], R3 ;  /* 0x00089c0301007387 */ /* 0x000fe20000100800 */
[----:B------:R-:W3:Y:S01]  /*278d0*/  LDL.LU R28, [R1+0x780] ;  /* 0x00078000011c7983 */ /* 0x000ee20000300800 */
[----:B--2---:R-:W-:-:S02]  /*278e0*/  SEL R2, R27, R25, !P4 ;  /* 0x000000191b027207 */ /* 0x004fc40006000000 */
[----:B0-----:R-:W-:-:S03]  /*278f0*/  SEL R0, R27, R29, !P4 ;  /* 0x0000001d1b007207 */ /* 0x001fc60006000000 */
[----:B------:R-:W-:Y:S04]  /*27900*/  STL [R1+0x898], R2 ;  /* 0x0008980201007387 */ /* 0x000fe80000100800 */
[----:B---3--:R0:W-:Y:S01]  /*27910*/  STL [R1+0x29dc], R28 ;  /* 0x0029dc1c01007387 */ /* 0x0081e20000100800 */
[----:B------:R-:W-:Y:S03]  /*27920*/  STL [R1+0x894], R0 ;  /* 0x0008940001007387 */ /* 0x000fe60000100800 */
[----:B0-----:R-:W2:Y:S04]  /*27930*/  LDL.LU R28, [R1+0x784] ;  /* 0x00078400011c7983 */ /* 0x001ea80000300800 */
[----:B--2---:R0:W-:Y:S04]  /*27940*/  STL [R1+0x29e0], R28 ;  /* 0x0029e01c01007387 */ /* 0x0041e80000100800 */
[----:B0-----:R-:W2:Y:S04]  /*27950*/  LDL.LU R28, [R1+0x788] ;  /* 0x00078800011c7983 */ /* 0x001ea80000300800 */
[----:B--2---:R0:W-:Y:S04]  /*27960*/  STL [R1+0x29e4], R28 ;  /* 0x0029e41c01007387 */ /* 0x0041e80000100800 */
[----:B0-----:R-:W2:Y:S01]  /*27970*/  LDL.LU R28, [R1+0x78c] ;  /* 0x00078c00011c7983 */ /* 0x001ea20000300800 */
[----:B------:R-:W3:Y:S02]  /*27980*/  LDL.LU R0, [R1+0x77c] ;  /* 0x00077c0001007983 */ /* 0x000ee40000300800 */
[----:B------:R-:W4:Y:S02]  /*27990*/  LDL.LU R2, [R1+0x778] ;  /* 0x0007780001027983 */ /* 0x000f240000300800 */
[----:B------:R-:W5:Y:S01]  /*279a0*/  LDL.LU R3, [R1+0x774] ;  /* 0x0007740001037983 */ /* 0x000f620000300800 */
[----:B------:R-:W3:Y:S01]  /*279b0*/  LDL.LU R4, [R1+0x770] ;  /* 0x0007700001047983 */ /* 0x000ee20000300800 */
[----:B------:R-:W3:Y:S02]  /*279c0*/  LDL.LU R5, [R1+0x76c] ;  /* 0x00076c0001057983 */ /* 0x000ee40000300800 */
[----:B------:R-:W3:Y:S02]  /*279d0*/  LDL.LU R26, [R1+0x768] ;  /* 0x00076800011a7983 */ /* 0x000ee40000300800 */
[----:B------:R-:W3:Y:S01]  /*279e0*/  LDL.LU R6, [R1+0x764] ;  /* 0x0007640001067983 */ /* 0x000ee20000300800 */
        /* <DEDUP_REMOVED lines=20> */
[----:B--2---:R-:W-:-:S05]  /*27b30*/  SEL R28, R27, R28, !P4 ;  /* 0x0000001c1b1c7207 */ /* 0x004fca0006000000 */
[----:B------:R0:W-:Y:S04]  /*27b40*/  STL [R1+0x890], R28 ;  /* 0x0008901c01007387 */ /* 0x0001e80000100800 */
[----:B0-----:R-:W2:Y:S02]  /*27b50*/  LDL.LU R28, [R1+0x29e4] ;  /* 0x0029e400011c7983 */ /* 0x001ea40000300800 */
[----:B--2---:R-:W-:-:S05]  /*27b60*/  SEL R28, R27, R28, !P4 ;  /* 0x0000001c1b1c7207 */ /* 0x004fca0006000000 */
[----:B------:R0:W-:Y:S04]  /*27b70*/  STL [R1+0x88c], R28 ;  /* 0x00088c1c01007387 */ /* 0x0001e80000100800 */
[----:B0-----:R-:W2:Y:S02]  /*27b80*/  LDL.LU R28, [R1+0x29e0] ;  /* 0x0029e000011c7983 */ /* 0x001ea40000300800 */
[----:B--2---:R-:W-:-:S05]  /*27b90*/  SEL R28, R27, R28, !P4 ;  /* 0x0000001c1b1c7207 */ /* 0x004fca0006000000 */
[----:B------:R0:W-:Y:S04]  /*27ba0*/  STL [R1+0x888], R28 ;  /* 0x0008881c01007387 */ /* 0x0001e80000100800 */
[----:B0-----:R-:W2:Y:S01]  /*27bb0*/  LDL.LU R28, [R1+0x29dc] ;  /* 0x0029dc00011c7983 */ /* 0x001ea20000300800 */
[C---:B----4-:R-:W-:Y:S02]  /*27bc0*/  SEL R2, R27.reuse, R2, !P4 ;  /* 0x000000021b027207 */ /* 0x050fe40006000000 */
[----:B--2---:R-:W-:-:S05]  /*27bd0*/  SEL R28, R27, R28, !P4 ;  /* 0x0000001c1b1c7207 */ /* 0x004fca0006000000 */
[----:B------:R3:W-:Y:S02]  /*27be0*/  STL [R1+0x884], R28 ;  /* 0x0008841c01007387 */ /* 0x0007e40000100800 */
[C---:B---3--:R-:W-:Y:S01]  /*27bf0*/  SEL R28, R27.reuse, R0, !P4 ;  /* 0x000000001b1c7207 */ /* 0x048fe20006000000 */
[C---:B-----5:R-:W-:Y:S01]  /*27c00*/  SEL R0, R27.reuse, R3, !P4 ;  /* 0x000000031b007207 */ /* 0x060fe20006000000 */
[----:B------:R-:W-:-:S03]  /*27c10*/  SEL R3, R27, R4, !P4 ;  /* 0x000000041b037207 */ /* 0x000fc60006000000 */
[----:B------:R-:W-:Y:S01]  /*27c20*/  STL [R1+0x880], R28 ;  /* 0x0008801c01007387 */ /* 0x000fe20000100800 */
[----:B------:R0:W-:Y:S02]  /*27c30*/  STL [R1+0x87c], R2 ;  /* 0x00087c0201007387 */ /* 0x0001e40000100800 */
[----:B------:R1:W-:Y:S02]  /*27c40*/  STL [R1+0x878], R0 ;  /* 0x0008780001007387 */ /* 0x0003e40000100800 */
[----:B------:R2:W-:Y:S01]  /*27c50*/  STL [R1+0x874], R3 ;  /* 0x0008740301007387 */ /* 0x0005e20000100800 */
[C---:B0-----:R-:W-:Y:S02]  /*27c60*/  SEL R2, R27.reuse, R5, !P4 ;  /* 0x000000051b027207 */ /* 0x041fe40006000000 */
[C---:B-1----:R-:W-:Y:S02]  /*27c70*/  SEL R0, R27.reuse, R26, !P4 ;  /* 0x0000001a1b007207 */ /* 0x042fe40006000000 */
[C---:B--2---:R-:W-:Y:S01]  /*27c80*/  SEL R3, R27.reuse, R6, !P4 ;  /* 0x000000061b037207 */ /* 0x044fe20006000000 */
[----:B------:R0:W-:Y:S02]  /*27c90*/  STL [R1+0x870], R2 ;  /* 0x0008700201007387 */ /* 0x0001e40000100800 */
[----:B------:R1:W-:Y:S02]  /*27ca0*/  STL [R1+0x86c], R0 ;  /* 0x00086c0001007387 */ /* 0x0003e40000100800 */
[----:B------:R2:W-:Y:S01]  /*27cb0*/  STL [R1+0x868], R3 ;  /* 0x0008680301007387 */ /* 0x0005e20000100800 */
[----:B0-----:R-:W-:-:S02]  /*27cc0*/  SEL R2, R27, R7, !P4 ;  /* 0x000000071b027207 */ /* 0x001fc40006000000 */
[C---:B-1----:R-:W-:Y:S02]  /*27cd0*/  SEL R0, R27.reuse, R8, !P4 ;  /* 0x000000081b007207 */ /* 0x042fe40006000000 */
[C---:B--2---:R-:W-:Y:S01]  /*27ce0*/  SEL R3, R27.reuse, R9, !P4 ;  /* 0x000000091b037207 */ /* 0x044fe20006000000 */
[----:B------:R0:W-:Y:S02]  /*27cf0*/  STL [R1+0x864], R2 ;  /* 0x0008640201007387 */ /* 0x0001e40000100800 */
[----:B------:R1:W-:Y:S02]  /*27d00*/  STL [R1+0x860], R0 ;  /* 0x0008600001007387 */ /* 0x0003e40000100800 */
[----:B------:R2:W-:Y:S01]  /*27d10*/  STL [R1+0x85c], R3 ;  /* 0x00085c0301007387 */ /* 0x0005e20000100800 */
[C---:B0-----:R-:W-:Y:S02]  /*27d20*/  SEL R2, R27.reuse, R10, !P4 ;  /* 0x0000000a1b027207 */ /* 0x041fe40006000000 */
[----:B-1----:R-:W-:-:S02]  /*27d30*/  SEL R0, R27, R11, !P4 ;  /* 0x0000000b1b007207 */ /* 0x002fc40006000000 */
[C---:B--2---:R-:W-:Y:S01]  /*27d40*/  SEL R3, R27.reuse, R12, !P4 ;  /* 0x0000000c1b037207 */ /* 0x044fe20006000000 */
        /* <DEDUP_REMOVED lines=26> */
[----:B------:R-:W-:Y:S02]  /*27ef0*/  STL [R1+0x820], R3 ;  /* 0x0008200301007387 */ /* 0x000fe40000100800 */
[----:B------:R-:W2:Y:S01]  /*27f00*/  LDL.LU R28, [R1+0x704] ;  /* 0x00070400011c7983 */ /* 0x000ea20000300800 */
[----:B0-----:R-:W-:-:S02]  /*27f10*/  SEL R2, R27, R25, !P4 ;  /* 0x000000191b027207 */ /* 0x001fc40006000000 */
[----:B-1----:R-:W-:-:S03]  /*27f20*/  SEL R0, R27, R29, !P4 ;  /* 0x0000001d1b007207 */ /* 0x002fc60006000000 */
[----:B------:R-:W-:Y:S04]  /*27f30*/  STL [R1+0x81c], R2 ;  /* 0x00081c0201007387 */ /* 0x000fe80000100800 */
[----:B--2---:R0:W-:Y:S01]  /*27f40*/  STL [R1+0x29d0], R28 ;  /* 0x0029d01c01007387 */ /* 0x0041e20000100800 */
        /* <DEDUP_REMOVED lines=1319> */
[----:B------:R-:W3:Y:S01]  /*2d1c0*/  LDL.LU R5, [R1] ;  /* 0x0000000001057983 */ /* 0x000ee20000300800 */
        /* <DEDUP_REMOVED lines=9> */
[C---:B---3--:R-:W-:Y:S02]  /*2d260*/  SEL R0, R27.reuse, R0, !P4 ;  /* 0x000000001b007207 */ /* 0x048fe40006000000 */
[C---:B----4-:R-:W-:Y:S02]  /*2d270*/  SEL R2, R27.reuse, R2, !P4 ;  /* 0x000000021b027207 */ /* 0x050fe40006000000 */
[C---:B-----5:R-:W-:Y:S02]  /*2d280*/  SEL R3, R27.reuse, R3, !P4 ;  /* 0x000000031b037207 */ /* 0x060fe40006000000 */
[----:B------:R-:W-:-:S02]  /*2d290*/  SEL R4, R27, R4, !P4 ;  /* 0x000000041b047207 */ /* 0x000fc40006000000 */
[C---:B------:R-:W-:Y:S02]  /*2d2a0*/  SEL R26, R27.reuse, R26, !P4 ;  /* 0x0000001a1b1a7207 */ /* 0x040fe40006000000 */
[C---:B------:R-:W-:Y:S02]  /*2d2b0*/  SEL R6, R27.reuse, R6, !P4 ;  /* 0x000000061b067207 */ /* 0x040fe40006000000 */
[C---:B------:R-:W-:Y:S02]  /*2d2c0*/  SEL R7, R27.reuse, R7, !P4 ;  /* 0x000000071b077207 */ /* 0x040fe40006000000 */
[C---:B------:R-:W-:Y:S02]  /*2d2d0*/  SEL R8, R27.reuse, R8, !P4 ;  /* 0x000000081b087207 */ /* 0x040fe40006000000 */
[C---:B------:R-:W-:Y:S02]  /*2d2e0*/  SEL R9, R27.reuse, R9, !P4 ;  /* 0x000000091b097207 */ /* 0x040fe40006000000 */
        /* <DEDUP_REMOVED lines=17> */
[----:B--2---:R-:W-:-:S05]  /*2d400*/  SEL R28, R27, R28, !P4 ;  /* 0x0000001c1b1c7207 */ /* 0x004fca0006000000 */
[----:B------:R0:W-:Y:S04]  /*2d410*/  STL [R1+0xbc], R28 ;  /* 0x0000bc1c01007387 */ /* 0x0001e80000100800 */
[----:B0-----:R-:W2:Y:S01]  /*2d420*/  LDL.LU R28, [R1+0x2930] ;  /* 0x00293000011c7983 */ /* 0x001ea20000300800 */
[----:B------:R0:W-:Y:S03]  /*2d430*/  STL [R1+0xb8], R0 ;  /* 0x0000b80001007387 */ /* 0x0001e60000100800 */
[----:B0-----:R-:W3:Y:S01]  /*2d440*/  LDL.LU R0, [R1+0x292c] ;  /* 0x00292c0001007983 */ /* 0x001ee20000300800 */
[----:B------:R0:W-:Y:S03]  /*2d450*/  STL [R1+0xb4], R2 ;  /* 0x0000b40201007387 */ /* 0x0001e60000100800 */
[----:B0-----:R-:W4:Y:S01]  /*2d460*/  LDL.LU R2, [R1+0x2928] ;  /* 0x0029280001027983 */ /* 0x001f220000300800 */
[----:B------:R0:W-:Y:S03]  /*2d470*/  STL [R1+0xb0], R3 ;  /* 0x0000b00301007387 */ /* 0x0001e60000100800 */
[----:B0-----:R-:W5:Y:S01]  /*2d480*/  LDL.LU R3, [R1+0x2924] ;  /* 0x0029240001037983 */ /* 0x001f620000300800 */
[----:B------:R0:W-:Y:S03]  /*2d490*/  STL [R1+0xac], R4 ;  /* 0x0000ac0401007387 */ /* 0x0001e60000100800 */
[----:B0-----:R-:W2:Y:S01]  /*2d4a0*/  LDL.LU R4, [R1+0x2920] ;  /* 0x0029200001047983 */ /* 0x001ea20000300800 */
        /* <DEDUP_REMOVED lines=15> */
[----:B0-----:R-:W3:Y:S01]  /*2d5a0*/  LDL.LU R12, [R1+0x2900] ;  /* 0x00290000010c7983 */ /* 0x001ee20000300800 */
[----:B------:R0:W-:Y:S03]  /*2d5b0*/  STL [R1+0x88], R13 ;  /* 0x0000880d01007387 */ /* 0x0001e60000100800 */
[----:B0-----:R-:W4:Y:S01]  /*2d5c0*/  LDL.LU R13, [R1+0x28fc] ;  /* 0x0028fc00010d7983 */ /* 0x001f220000300800 */
[----:B------:R0:W-:Y:S03]  /*2d5d0*/  STL [R1+0x84], R14 ;  /* 0x0000840e01007387 */ /* 0x0001e60000100800 */
[----:B0-----:R-:W4:Y:S01]  /*2d5e0*/  LDL.LU R14, [R1+0x28f8] ;  /* 0x0028f800010e7983 */ /* 0x001f220000300800 */
[----:B------:R0:W-:Y:S03]  /*2d5f0*/  STL [R1+0x80], R15 ;  /* 0x0000800f01007387 */ /* 0x0001e60000100800 */
[----:B0-----:R-:W5:Y:S01]  /*2d600*/  LDL.LU R15, [R1+0x28f4] ;  /* 0x0028f400010f7983 */ /* 0x001f620000300800 */
        /* <DEDUP_REMOVED lines=22> */
[----:B------:R-:W-:-:S05]  /*2d770*/  SEL R5, R27, R5, !P4 ;  /* 0x000000051b057207 */ /* 0x000fca0006000000 */
[----:B------:R0:W-:Y:S01]  /*2d780*/  STL [R1+0x50], R5 ;  /* 0x0000500501007387 */ /* 0x0001e20000100800 */
[C---:B--2---:R-:W-:Y:S02]  /*2d790*/  SEL R11, R27.reuse, R11, !P4 ;  /* 0x0000000b1b0b7207 */ /* 0x044fe40006000000 */
[C---:B---3--:R-:W-:Y:S02]  /*2d7a0*/  SEL R12, R27.reuse, R12, !P4 ;  /* 0x0000000c1b0c7207 */ /* 0x048fe40006000000 */
[C---:B----4-:R-:W-:Y:S02]  /*2d7b0*/  SEL R14, R27.reuse, R14, !P4 ;  /* 0x0000000e1b0e7207 */ /* 0x050fe40006000000 */
[C---:B-----5:R-:W-:Y:S02]  /*2d7c0*/  SEL R15, R27.reuse, R15, !P4 ;  /* 0x0000000f1b0f7207 */ /* 0x060fe40006000000 */
[C---:B------:R-:W-:Y:S02]  /*2d7d0*/  SEL R17, R27.reuse, R17, !P4 ;  /* 0x000000111b117207 */ /* 0x040fe40006000000 */
[----:B------:R-:W-:-:S02]  /*2d7e0*/  SEL R18, R27, R18, !P4 ;  /* 0x000000121b127207 */ /* 0x000fc40006000000 */
[C---:B------:R-:W-:Y:S02]  /*2d7f0*/  SEL R20, R27.reuse, R20, !P4 ;  /* 0x000000141b147207 */ /* 0x040fe40006000000 */
[C---:B------:R-:W-:Y:S02]  /*2d800*/  SEL R21, R27.reuse, R21, !P4 ;  /* 0x000000151b157207 */ /* 0x040fe40006000000 */
[C---:B------:R-:W-:Y:S02]  /*2d810*/  SEL R23, R27.reuse, R23, !P4 ;  /* 0x000000171b177207 */ /* 0x040fe40006000000 */
[C---:B------:R-:W-:Y:S02]  /*2d820*/  SEL R24, R27.reuse, R24, !P4 ;  /* 0x000000181b187207 */ /* 0x040fe40006000000 */
[C---:B0-----:R-:W-:Y:S02]  /*2d830*/  SEL R5, R27.reuse, R25, !P4 ;  /* 0x000000191b057207 */ /* 0x041fe40006000000 */
[----:B------:R-:W-:-:S05]  /*2d840*/  SEL R29, R27, R29, !P4 ;  /* 0x0000001d1b1d7207 */ /* 0x000fca0006000000 */
[----:B------:R-:W-:Y:S01]  /*2d850*/  STL [R1+0x4c], R29 ;  /* 0x00004c1d01007387 */ /* 0x000fe20000100800 */
[----:B------:R0:W-:Y:S02]  /*2d860*/  STL [R1+0x48], R5 ;  /* 0x0000480501007387 */ /* 0x0001e40000100800 */
[----:B------:R-:W-:Y:S02]  /*2d870*/  STL [R1+0x44], R24 ;  /* 0x0000441801007387 */ /* 0x000fe40000100800 */
[----:B------:R-:W-:Y:S01]  /*2d880*/  STL [R1+0x40], R23 ;  /* 0x0000401701007387 */ /* 0x000fe20000100800 */
[----:B0-----:R-:W-:-:S05]  /*2d890*/  SEL R5, R27, R22, !P4 ;  /* 0x000000161b057207 */ /* 0x001fca0006000000 */
[----:B------:R0:W-:Y:S01]  /*2d8a0*/  STL [R1+0x3c], R5 ;  /* 0x00003c0501007387 */ /* 0x0001e20000100800 */
        /* <DEDUP_REMOVED lines=9> */
[----:B------:R1:W-:Y:S01]  /*2d940*/  STL [R1+0x1c], R14 ;  /* 0x00001c0e01007387 */ /* 0x0003e20000100800 */
[----:B0-----:R-:W-:-:S05]  /*2d950*/  SEL R5, R27, R13, !P4 ;  /* 0x0000000d1b057207 */ /* 0x001fca0006000000 */
[----:B------:R0:W-:Y:S01]  /*2d960*/  STL [R1+0x18], R5 ;  /* 0x0000180501007387 */ /* 0x0001e20000100800 */
[----:B------:R-:W-:Y:S02]  /*2d970*/  STL [R1+0x14], R12 ;  /* 0x0000140c01007387 */ /* 0x000fe40000100800 */
[----:B-1----:R-:W2:Y:S02]  /*2d980*/  LDL.LU R14, [R1+0x8e0] ;  /* 0x0008e000010e7983 */ /* 0x002ea40000300800 */
[----:B------:R-:W-:Y:S01]  /*2d990*/  STL [R1+0x10], R11 ;  /* 0x0000100b01007387 */ /* 0x000fe20000100800 */
[----:B------:R-:W3:Y:S01]  /*2d9a0*/  LDL.LU R15, [R1+0x8dc] ;  /* 0x0008dc00010f7983 */ /* 0x000ee20000300800 */
[----:B0-----:R-:W-:-:S05]  /*2d9b0*/  SEL R5, R27, R10, !P4 ;  /* 0x0000000a1b057207 */ /* 0x001fca0006000000 */
[----:B------:R0:W-:Y:S01]  /*2d9c0*/  STL [R1+0xc], R5 ;  /* 0x00000c0501007387 */ /* 0x0001e20000100800 */
        /* <DEDUP_REMOVED lines=9> */
[----:B------:R-:W5:Y:S01]  /*2da60*/  LDL.LU R25, [R1+0x8b4] ;  /* 0x0008b40001197983 */ /* 0x000f620000300800 */
[----:B------:R-:W1:Y:S01]  /*2da70*/  S2R R13, SR_TID.X ;  /* 0x00000000000d7919 */ /* 0x000e620000002100 */
[----:B0-----:R-:W-:-:S02]  /*2da80*/  SEL R5, R27, R9, !P4 ;  /* 0x000000091b057207 */ /* 0x001fc40006000000 */
[C---:B------:R-:W-:Y:S02]  /*2da90*/  SEL R8, R27.reuse, R8, !P4 ;  /* 0x000000081b087207 */ /* 0x040fe40006000000 */
[C---:B------:R-:W-:Y:S02]  /*2daa0*/  SEL R7, R27.reuse, R7, !P4 ;  /* 0x000000071b077207 */ /* 0x040fe40006000000 */
[C---:B------:R-:W-:Y:S01]  /*2dab0*/  SEL R6, R27.reuse, R6, !P4 ;  /* 0x000000061b067207 */ /* 0x040fe20006000000 */
[----:B------:R-:W5:Y:S01]  /*2dac0*/  LDL.LU R19, [R1+0x8b0] ;  /* 0x0008b00001137983 */ /* 0x000f620000300800 */
[C---:B------:R-:W-:Y:S01]  /*2dad0*/  SEL R26, R27.reuse, R26, !P4 ;  /* 0x0000001a1b1a7207 */ /* 0x040fe20006000000 */
[----:B------:R-:W-:Y:S01]  /*2dae0*/  STL [R1+0x27dc], R5 ;  /* 0x0027dc0501007387 */ /* 0x000fe20000100800 */
[C---:B------:R-:W-:Y:S01]  /*2daf0*/  SEL R4, R27.reuse, R4, !P4 ;  /* 0x000000041b047207 */ /* 0x040fe20006000000 */
[----:B------:R-:W-:Y:S01]  /*2db00*/  STL [R1+0x27e0], R8 ;  /* 0x0027e00801007387 */ /* 0x000fe20000100800 */
[C---:B------:R-:W-:Y:S01]  /*2db10*/  SEL R3, R27.reuse, R3, !P4 ;  /* 0x000000031b037207 */ /* 0x040fe20006000000 */
[----:B------:R-:W-:Y:S01]  /*2db20*/  STL [R1+0x27e4], R7 ;  /* 0x0027e40701007387 */ /* 0x000fe20000100800 */
[C---:B------:R-:W-:Y:S01]  /*2db30*/  SEL R2, R27.reuse, R2, !P4 ;  /* 0x000000021b027207 */ /* 0x040fe20006000000 */
[----:B------:R-:W-:Y:S01]  /*2db40*/  STL [R1+0x27e8], R6 ;  /* 0x0027e80601007387 */ /* 0x000fe20000100800 */
[----:B------:R-:W-:Y:S01]  /*2db50*/  STL [R1+0x27ec], R26 ;  /* 0x0027ec1a01007387 */ /* 0x000fe20000100800 */
[----:B------:R-:W-:Y:S01]  /*2db60*/  SEL R0, R27, R0, !P4 ;  /* 0x000000001b007207 */ /* 0x000fe20006000000 */
[----:B------:R-:W-:Y:S01]  /*2db70*/  STL [R1+0x27f0], R4 ;  /* 0x0027f00401007387 */ /* 0x000fe20000100800 */
[----:B-1----:R-:W-:Y:S01]  /*2db80*/  LOP3.LUT R13, R13, 0x3f, RZ, 0xc0, !PT ;  /* 0x0000003f0d0d7812 */ /* 0x002fe200078ec0ff */
[----:B------:R-:W-:Y:S04]  /*2db90*/  STL [R1+0x27f4], R3 ;  /* 0x0027f40301007387 */ /* 0x000fe80000100800 */
[----:B------:R-:W-:Y:S01]  /*2dba0*/  IMAD R13, R13, c[0x0][0x18c], RZ ;  /* 0x000063000d0d7a24 */ /* 0x000fe200078e02ff */
[----:B------:R-:W-:Y:S01]  /*2dbb0*/  SEL R27, R27, R28, !P4 ;  /* 0x0000001c1b1b7207 */ /* 0x000fe20006000000 */
[----:B------:R2:W-:Y:S01]  /*2dbc0*/  STL [R1+0x27f8], R2 ;  /* 0x0027f80201007387 */ /* 0x0005e20000100800 */
[----:B------:R3:W-:Y:S02]  /*2dbd0*/  STL [R1+0x27fc], R0 ;  /* 0x0027fc0001007387 */ /* 0x0007e40000100800 */
[----:B------:R-:W-:Y:S01]  /*2dbe0*/  LEA.HI.X.SX32 R9, R13, c[0x0][0x16c], 0x1, P6 ;  /* 0x00005b000d097a11 */ /* 0x000fe200030f0eff */
[----:B------:R-:W-:Y:S04]  /*2dbf0*/  STL [R1+0x2800], R27 ;  /* 0x0028001b01007387 */ /* 0x000fe80000100800 */
[----:B------:R-:W-:Y:S01]  /*2dc00*/  STL [R1+0x2804], R9 ;  /* 0x0028040901007387 */ /* 0x000fe20000100800 */
[----:B--2---:R-:W-:-:S02]  /*2dc10*/  IMAD R2, R14, c[0x0][0x190], RZ ;  /* 0x000064000e027a24 */ /* 0x004fc400078e02ff */
[----:B---3--:R-:W-:-:S03]  /*2dc20*/  IMAD R0, R15, c[0x0][0x190], RZ ;  /* 0x000064000f007a24 */ /* 0x008fc600078e02ff */
[----:B------:R-:W-:Y:S01]  /*2dc30*/  STL [R1+0x4], R2 ;  /* 0x0000040201007387 */ /* 0x000fe20000100800 */
[----:B----4-:R-:W-:Y:S02]  /*2dc40*/  IMAD R29, R29, c[0x0][0x190], RZ ;  /* 0x000064001d1d7a24 */ /* 0x010fe400078e02ff */
[----:B-----5:R-:W-:Y:S02]  /*2dc50*/  IMAD R10, R16, c[0x0][0x190], RZ ;  /* 0x00006400100a7a24 */ /* 0x020fe400078e02ff */
[----:B------:R-:W-:Y:S02]  /*2dc60*/  IMAD R11, R17, c[0x0][0x190], RZ ;  /* 0x00006400110b7a24 */ /* 0x000fe400078e02ff */
[----:B------:R-:W-:Y:S02]  /*2dc70*/  IMAD R12, R18, c[0x0][0x190], RZ ;  /* 0x00006400120c7a24 */ /* 0x000fe400078e02ff */
[----:B------:R-:W-:Y:S01]  /*2dc80*/  IMAD R13, R20, c[0x0][0x190], RZ ;  /* 0x00006400140d7a24 */ /* 0x000fe200078e02ff */
[----:B------:R-:W-:Y:S01]  /*2dc90*/  STL [R1+0x2808], R29 ;  /* 0x0028081d01007387 */ /* 0x000fe20000100800 */
[----:B------:R-:W-:Y:S02]  /*2dca0*/  STL [R1], R0 ;  /* 0x0000000001007387 */ /* 0x000fe40000100800 */
[----:B------:R-:W-:-:S02]  /*2dcb0*/  IMAD R14, R21, c[0x0][0x190], RZ ;  /* 0x00006400150e7a24 */ /* 0x000fc400078e02ff */
[----:B------:R-:W-:Y:S02]  /*2dcc0*/  STL [R1+0x280c], R10 ;  /* 0x00280c0a01007387 */ /* 0x000fe40000100800 */
[----:B------:R-:W-:Y:S01]  /*2dcd0*/  IMAD R15, R22, c[0x0][0x190], RZ ;  /* 0x00006400160f7a24 */ /* 0x000fe200078e02ff */
[----:B------:R-:W-:Y:S01]  /*2dce0*/  STL [R1+0x2810], R11 ;  /* 0x0028100b01007387 */ /* 0x000fe20000100800 */
[----:B------:R-:W-:Y:S02]  /*2dcf0*/  STL [R1+0x2814], R12 ;  /* 0x0028140c01007387 */ /* 0x000fe40000100800 */
[----:B------:R-:W-:Y:S02]  /*2dd00*/  STL [R1+0x2818], R13 ;  /* 0x0028180d01007387 */ /* 0x000fe40000100800 */
[----:B------:R-:W-:Y:S01]  /*2dd10*/  IMAD R16, R23, c[0x0][0x190], RZ ;  /* 0x0000640017107a24 */ /* 0x000fe200078e02ff */
[----:B------:R0:W-:Y:S01]  /*2dd20*/  STL [R1+0x281c], R14 ;  /* 0x00281c0e01007387 */ /* 0x0001e20000100800 */
[----:B------:R-:W-:Y:S02]  /*2dd30*/  STL [R1+0x2820], R15 ;  /* 0x0028200f01007387 */ /* 0x000fe40000100800 */
[----:B------:R-:W2:Y:S02]  /*2dd40*/  LDL.LU R20, [R1+0x8ac] ;  /* 0x0008ac0001147983 */ /* 0x000ea40000300800 */
[----:B------:R-:W-:Y:S01]  /*2dd50*/  IMAD R17, R24, c[0x0][0x190], RZ ;  /* 0x0000640018117a24 */ /* 0x000fe200078e02ff */
[----:B------:R-:W3:Y:S01]  /*2dd60*/  LDL.LU R21, [R1+0x8a8] ;  /* 0x0008a80001157983 */ /* 0x000ee20000300800 */
[----:B------:R-:W-:Y:S02]  /*2dd70*/  STL [R1+0x2824], R16 ;  /* 0x0028241001007387 */ /* 0x000fe40000100800 */
[----:B------:R-:W4:Y:S02]  /*2dd80*/  LDL.LU R22, [R1+0x8a4] ;  /* 0x0008a40001167983 */ /* 0x000f240000300800 */
[----:B------:R-:W-:Y:S01]  /*2dd90*/  IMAD R18, R25, c[0x0][0x190], RZ ;  /* 0x0000640019127a24 */ /* 0x000fe200078e02ff */
[----:B------:R-:W5:Y:S01]  /*2dda0*/  LDL.LU R23, [R1+0x8a0] ;  /* 0x0008a00001177983 */ /* 0x000f620000300800 */
[----:B------:R-:W-:Y:S02]  /*2ddb0*/  STL [R1+0x2828], R17 ;  /* 0x0028281101007387 */ /* 0x000fe40000100800 */
[----:B------:R-:W5:Y:S02]  /*2ddc0*/  LDL.LU R24, [R1+0x89c] ;  /* 0x00089c0001187983 */ /* 0x000f640000300800 */
[----:B------:R-:W5:Y:S01]  /*2ddd0*/  LDL.LU R25, [R1+0x898] ;  /* 0x0008980001197983 */ /* 0x000f620000300800 */
[----:B------:R-:W-:Y:S01]  /*2dde0*/  STL [R1+0x282c], R18 ;  /* 0x00282c1201007387 */ /* 0x000fe20000100800 */
[----:B------:R-:W5:Y:S02]  /*2ddf0*/  LDL.LU R28, [R1+0x894] ;  /* 0x00089400011c7983 */ /* 0x000f640000300800 */
[----:B0-----:R-:W5:Y:S02]  /*2de00*/  LDL.LU R14, [R1+0x890] ;  /* 0x00089000010e7983 */ /* 0x001f640000300800 */
        /* <DEDUP_REMOVED lines=14> */
[----:B------:R-:W-:-:S02]  /*2def0*/  IMAD R19, R19, c[0x0][0x190], RZ ;  /* 0x0000640013137a24 */ /* 0x000fc400078e02ff */
[----:B------:R-:W5:Y:S02]  /*2df00*/  LDL.LU R8, [R1+0x854] ;  /* 0x0008540001087983 */ /* 0x000f640000300800 */
[----:B------:R-:W5:Y:S01]  /*2df10*/  LDL.LU R5, [R1+0x850] ;  /* 0x0008500001057983 */ /* 0x000f620000300800 */
[----:B------:R-:W-:Y:S01]  /*2df20*/  STL [R1+0x2830], R19 ;  /* 0x0028301301007387 */ /* 0x000fe20000100800 */
[----:B--2---:R-:W-:Y:S02]  /*2df30*/  IMAD R20, R20, c[0x0][0x190], RZ ;  /* 0x0000640014147a24 */ /* 0x004fe400078e02ff */
[----:B---3--:R-:W-:Y:S02]  /*2df40*/  IMAD R21, R21, c[0x0][0x190], RZ ;  /* 0x0000640015157a24 */ /* 0x008fe400078e02ff */
[----:B----4-:R-:W-:Y:S02]  /*2df50*/  IMAD R22, R22, c[0x0][0x190], RZ ;  /* 0x0000640016167a24 */ /* 0x010fe400078e02ff */
[----:B-----5:R-:W-:Y:S01]  /*2df60*/  IMAD R23, R23, c[0x0][0x190], RZ ;  /* 0x0000640017177a24 */ /* 0x020fe200078e02ff */
[----:B------:R-:W-:Y:S01]  /*2df70*/  STL [R1+0x2834], R20 ;  /* 0x0028341401007387 */ /* 0x000fe20000100800 */
[----:B------:R-:W-:-:S02]  /*2df80*/  IMAD R24, R24, c[0x0][0x190], RZ ;  /* 0x0000640018187a24 */ /* 0x000fc400078e02ff */
[----:B------:R-:W-:Y:S02]  /*2df90*/  IMAD R25, R25, c[0x0][0x190], RZ ;  /* 0x0000640019197a24 */ /* 0x000fe400078e02ff */
[----:B------:R-:W-:Y:S02]  /*2dfa0*/  STL [R1+0x2838], R21 ;  /* 0x0028381501007387 */ /* 0x000fe40000100800 */
[----:B------:R-:W-:Y:S01]  /*2dfb0*/  IMAD R28, R28, c[0x0][0x190], RZ ;  /* 0x000064001c1c7a24 */ /* 0x000fe200078e02ff */
[----:B------:R-:W-:Y:S01]  /*2dfc0*/  STL [R1+0x283c], R22 ;  /* 0x00283c1601007387 */ /* 0x000fe20000100800 */
[----:B------:R-:W-:Y:S02]  /*2dfd0*/  IMAD R14, R14, c[0x0][0x190], RZ ;  /* 0x000064000e0e7a24 */ /* 0x000fe400078e02ff */
[----:B------:R-:W-:Y:S02]  /*2dfe0*/  STL [R1+0x2840], R23 ;  /* 0x0028401701007387 */ /* 0x000fe40000100800 */
[----:B------:R-:W-:Y:S01]  /*2dff0*/  IMAD R13, R13, c[0x0][0x190], RZ ;  /* 0x000064000d0d7a24 */ /* 0x000fe200078e02ff */
[----:B------:R-:W-:Y:S01]  /*2e000*/  STL [R1+0x2844], R24 ;  /* 0x0028441801007387 */ /* 0x000fe20000100800 */
[----:B------:R-:W-:-:S02]  /*2e010*/  IMAD R12, R12, c[0x0][0x190], RZ ;  /* 0x000064000c0c7a24 */ /* 0x000fc400078e02ff */
[----:B------:R-:W-:Y:S02]  /*2e020*/  STL [R1+0x2848], R25 ;  /* 0x0028481901007387 */ /* 0x000fe40000100800 */
[----:B------:R-:W-:Y:S01]  /*2e030*/  IMAD R11, R11, c[0x0][0x190], RZ ;  /* 0x000064000b0b7a24 */ /* 0x000fe200078e02ff */
[----:B------:R-:W-:Y:S01]  /*2e040*/  STL [R1+0x284c], R28 ;  /* 0x00284c1c01007387 */ /* 0x000fe20000100800 */
[----:B------:R-:W-:Y:S02]  /*2e050*/  IMAD R10, R10, c[0x0][0x190], RZ ;  /* 0x000064000a0a7a24 */ /* 0x000fe400078e02ff */
[----:B------:R-:W-:Y:S02]  /*2e060*/  STL [R1+0x16c], R14 ;  /* 0x00016c0e01007387 */ /* 0x000fe40000100800 */
[----:B------:R-:W-:Y:S01]  /*2e070*/  STL [R1+0x184], R13 ;  /* 0x0001840d01007387 */ /* 0x000fe20000100800 */
[----:B------:R0:W-:Y:S01]  /*2e080*/  STL [R1+0x198], R12 ;  /* 0x0001980c01007387 */ /* 0x0001e20000100800 */
[----:B------:R1:W-:Y:S02]  /*2e090*/  STL [R1+0x1ac], R11 ;  /* 0x0001ac0b01007387 */ /* 0x0003e40000100800 */
[----:B------:R2:W-:Y:S02]  /*2e0a0*/  STL [R1+0x1c4], R10 ;  /* 0x0001c40a01007387 */ /* 0x0005e40000100800 */
[----:B------:R-:W-:-:S02]  /*2e0b0*/  IMAD R2, R2, c[0x0][0x190], RZ ;  /* 0x0000640002027a24 */ /* 0x000fc400078e02ff */
[----:B0-----:R-:W-:Y:S02]  /*2e0c0*/  IMAD R12, R29, c[0x0][0x190], RZ ;  /* 0x000064001d0c7a24 */ /* 0x001fe400078e02ff */
[----:B-1----:R-:W-:Y:S02]  /*2e0d0*/  IMAD R11, R9, c[0x0][0x190], RZ ;  /* 0x00006400090b7a24 */ /* 0x002fe400078e02ff */
[----:B--2---:R-:W-:Y:S02]  /*2e0e0*/  IMAD R10, R27, c[0x0][0x190], RZ ;  /* 0x000064001b0a7a24 */ /* 0x004fe400078e02ff */
[----:B------:R-:W-:Y:S02]  /*2e0f0*/  IMAD R9, R0, c[0x0][0x190], RZ ;  /* 0x0000640000097a24 */ /* 0x000fe400078e02ff */
[----:B------:R-:W-:Y:S01]  /*2e100*/  IMAD R0, R3, c[0x0][0x190], RZ ;  /* 0x0000640003007a24 */ /* 0x000fe200078e02ff */
[----:B------:R-:W-:Y:S01]  /*2e110*/  STL [R1+0x1d4], R12 ;  /* 0x0001d40c01007387 */ /* 0x000fe20000100800 */
[----:B------:R-:W-:Y:S02]  /*2e120*/  STL [R1+0x1ec], R11 ;  /* 0x0001ec0b01007387 */ /* 0x000fe40000100800 */
[----:B------:R-:W-:-:S02]  /*2e130*/  IMAD R3, R4, c[0x0][0x190], RZ ;  /* 0x0000640004037a24 */ /* 0x000fc400078e02ff */
[----:B------:R-:W-:Y:S01]  /*2e140*/  STL [R1+0x1fc], R10 ;  /* 0x0001fc0a01007387 */ /* 0x000fe20000100800 */
[----:B------:R-:W-:Y:S01]  /*2e150*/  STL [R1+0x214], R9 ;  /* 0x0002140901007387 */ /* 0x000fe20000100800 */
[----:B------:R0:W-:Y:S02]  /*2e160*/  STL [R1+0x228], R2 ;  /* 0x0002280201007387 */ /* 0x0001e40000100800 */
[----:B------:R1:W-:Y:S02]  /*2e170*/  STL [R1+0x23c], R0 ;  /* 0x00023c0001007387 */ /* 0x0003e40000100800 */
[----:B------:R2:W-:Y:S02]  /*2e180*/  STL [R1+0x254], R3 ;  /* 0x0002540301007387 */ /* 0x0005e40000100800 */
[----:B0-----:R-:W-:Y:S02]  /*2e190*/  IMAD R2, R26, c[0x0][0x190], RZ ;  /* 0x000064001a027a24 */ /* 0x001fe400078e02ff */
[----:B-1----:R-:W-:-:S02]  /*2e1a0*/  IMAD R0, R6, c[0x0][0x190], RZ ;  /* 0x0000640006007a24 */ /* 0x002fc400078e02ff */
[----:B--2---:R-:W-:Y:S01]  /*2e1b0*/  IMAD R3, R7, c[0x0][0x190], RZ ;  /* 0x0000640007037a24 */ /* 0x004fe200078e02ff */
[----:B------:R0:W-:Y:S02]  /*2e1c0*/  STL [R1+0x268], R2 ;  /* 0x0002680201007387 */ /* 0x0001e40000100800 */
[----:B------:R1:W-:Y:S02]  /*2e1d0*/  STL [R1+0x27c], R0 ;  /* 0x00027c0001007387 */ /* 0x0003e40000100800 */
[----:B------:R-:W-:Y:S02]  /*2e1e0*/  STL [R1+0x294], R3 ;  /* 0x0002940301007387 */ /* 0x000fe40000100800 */
[----:B------:R-:W2:Y:S02]  /*2e1f0*/  LDL.LU R28, [R1+0x844] ;  /* 0x00084400011c7983 */ /* 0x000ea40000300800 */
[----:B0-----:R-:W-:Y:S02]  /*2e200*/  IMAD R2, R8, c[0x0][0x190], RZ ;  /* 0x0000640008027a24 */ /* 0x001fe400078e02ff */
[----:B-1----:R-:W-:-:S03]  /*2e210*/  IMAD R0, R5, c[0x0][0x190], RZ ;  /* 0x0000640005007a24 */ /* 0x002fc600078e02ff */
[----:B------:R-:W-:Y:S04]  /*2e220*/  STL [R1+0x2a4], R2 ;  /* 0x0002a40201007387 */ /* 0x000fe80000100800 */
[----:B--2---:R0:W-:Y:S01]  /*2e230*/  STL [R1+0x28c0], R28 ;  /* 0x0028c01c01007387 */ /* 0x0041e20000100800 */
[----:B------:R-:W-:Y:S03]  /*2e240*/  STL [R1+0x2bc], R0 ;  /* 0x0002bc0001007387 */ /* 0x000fe60000100800 */
        /* <DEDUP_REMOVED lines=31> */
[----:B--2---:R-:W-:-:S05]  /*2e440*/  IMAD R28, R28, c[0x0][0x190], RZ ;  /* 0x000064001c1c7a24 */ /* 0x004fca00078e02ff */
[----:B------:R0:W-:Y:S04]  /*2e450*/  STL [R1+0x2cc], R28 ;  /* 0x0002cc1c01007387 */ /* 0x0001e80000100800 */
[----:B0-----:R-:W2:Y:S02]  /*2e460*/  LDL.LU R28, [R1+0x28c4] ;  /* 0x0028c400011c7983 */ /* 0x001ea40000300800 */
[----:B--2---:R-:W-:-:S05]  /*2e470*/  IMAD R28, R28, c[0x0][0x190], RZ ;  /* 0x000064001c1c7a24 */ /* 0x004fca00078e02ff */
[----:B------:R0:W-:Y:S04]  /*2e480*/  STL [R1+0x2e4], R28 ;  /* 0x0002e41c01007387 */ /* 0x0001e80000100800 */
[----:B0-----:R-:W2:Y:S01]  /*2e490*/  LDL.LU R28, [R1+0x28c0] ;  /* 0x0028c000011c7983 */ /* 0x001ea20000300800 */
[----:B---3--:R-:W-:Y:S02]  /*2e4a0*/  IMAD R25, R25, c[0x0][0x190], RZ ;  /* 0x0000640019197a24 */ /* 0x008fe400078e02ff */
[----:B----4-:R-:W-:Y:S02]  /*2e4b0*/  IMAD R24, R24, c[0x0][0x190], RZ ;  /* 0x0000640018187a24 */ /* 0x010fe400078e02ff */
[----:B-----5:R-:W-:Y:S02]  /*2e4c0*/  IMAD R23, R23, c[0x0][0x190], RZ ;  /* 0x0000640017177a24 */ /* 0x020fe400078e02ff */
[----:B------:R-:W-:-:S02]  /*2e4d0*/  IMAD R22, R22, c[0x0][0x190], RZ ;  /* 0x0000640016167a24 */ /* 0x000fc400078e02ff */
[----:B------:R-:W-:Y:S02]  /*2e4e0*/  IMAD R21, R21, c[0x0][0x190], RZ ;  /* 0x0000640015157a24 */ /* 0x000fe400078e02ff */
[----:B------:R-:W-:Y:S02]  /*2e4f0*/  IMAD R20, R20, c[0x0][0x190], RZ ;  /* 0x0000640014147a24 */ /* 0x000fe400078e02ff */
[----:B------:R-:W-:Y:S02]  /*2e500*/  IMAD R19, R19, c[0x0][0x190], RZ ;  /* 0x0000640013137a24 */ /* 0x000fe400078e02ff */
[----:B------:R-:W-:Y:S02]  /*2e510*/  IMAD R18, R18, c[0x0][0x190], RZ ;  /* 0x0000640012127a24 */ /* 0x000fe400078e02ff */
[----:B------:R-:W-:Y:S02]  /*2e520*/  IMAD R17, R17, c[0x0][0x190], RZ ;  /* 0x0000640011117a24 */ /* 0x000fe400078e02ff */
        /* <DEDUP_REMOVED lines=8> */
[----:B--2---:R-:W-:-:S05]  /*2e5b0*/  IMAD R28, R28, c[0x0][0x190], RZ ;  /* 0x000064001c1c7a24 */ /* 0x004fca00078e02ff */
[----:B------:R-:W-:Y:S01]  /*2e5c0*/  STL [R1+0x2f8], R28 ;  /* 0x0002f81c01007387 */ /* 0x000fe20000100800 */
[----:B------:R-:W-:Y:S02]  /*2e5d0*/  STL [R1+0x30c], R25 ;  /* 0x00030c1901007387 */ /* 0x000fe40000100800 */
[----:B------:R-:W-:Y:S02]  /*2e5e0*/  STL [R1+0x324], R24 ;  /* 0x0003241801007387 */ /* 0x000fe40000100800 */
[----:B------:R-:W-:Y:S01]  /*2e5f0*/  STL [R1+0x338], R23 ;  /* 0x0003381701007387 */ /* 0x000fe20000100800 */
        /* <DEDUP_REMOVED lines=10> */
[----:B------:R0:W-:Y:S02]  /*2e6a0*/  STL [R1+0x41c], R12 ;  /* 0x00041c0c01007387 */ /* 0x0001e40000100800 */
[----:B------:R1:W-:Y:S01]  /*2e6b0*/  STL [R1+0x430], R11 ;  /* 0x0004300b01007387 */ /* 0x0003e20000100800 */
[----:B------:R2:W-:Y:S01]  /*2e6c0*/  STL [R1+0x444], R10 ;  /* 0x0004440a01007387 */ /* 0x0005e20000100800 */
[----:B0-----:R-:W-:-:S02]  /*2e6d0*/  IMAD R12, R29, c[0x0][0x190], RZ ;  /* 0x000064001d0c7a24 */ /* 0x001fc400078e02ff */
        /* <DEDUP_REMOVED lines=1350> */
[----:B--2---:R-:W-:-:S05]  /*33b40*/  IMAD R28, R28, c[0x0][0x190], RZ ;  /* 0x000064001c1c7a24 */ /* 0x004fca00078e02ff */
        /* <DEDUP_REMOVED lines=58> */
[----:B--2---:R-:W-:-:S02]  /*33ef0*/  IMAD R7, R7, c[0x0][0x190], RZ ;  /* 0x0000640007077a24 */ /* 0x004fc400078e02ff */
[----:B---3--:R-:W-:Y:S02]  /*33f00*/  IMAD R8, R8, c[0x0][0x190], RZ ;  /* 0x0000640008087a24 */ /* 0x008fe400078e02ff */
[----:B----4-:R-:W-:-:S05]  /*33f10*/  IMAD R5, R5, c[0x0][0x190], RZ ;  /* 0x0000640005057a24 */ /* 0x010fca00078e02ff */
[----:B------:R0:W-:Y:S04]  /*33f20*/  STL [R1+0x8], R5 ;  /* 0x0000080501007387 */ /* 0x0001e80000100800 */
[----:B0-----:R-:W2:Y:S01]  /*33f30*/  LDL.LU R5, [R1+0x27d8] ;  /* 0x0027d80001057983 */ /* 0x001ea20000300800 */
[----:B------:R0:W-:Y:S03]  /*33f40*/  STL [R1+0x27c8], R8 ;  /* 0x0027c80801007387 */ /* 0x0001e60000100800 */
[----:B0-----:R-:W2:Y:S01]  /*33f50*/  LDL.LU R8, [R1] ;  /* 0x0000000001087983 */ /* 0x001ea20000300800 */
[----:B------:R0:W-:Y:S03]  /*33f60*/  STL [R1+0x27cc], R7 ;  /* 0x0027cc0701007387 */ /* 0x0001e60000100800 */
[----:B0-----:R-:W3:Y:S01]  /*33f70*/  LDL.LU R7, [R1+0x4] ;  /* 0x0000040001077983 */ /* 0x001ee20000300800 */
[----:B------:R-:W-:-:S02]  /*33f80*/  IMAD R6, R6, c[0x0][0x190], RZ ;  /* 0x0000640006067a24 */ /* 0x000fc400078e02ff */
[----:B------:R-:W-:-:S03]  /*33f90*/  IMAD R26, R26, c[0x0][0x190], RZ ;  /* 0x000064001a1a7a24 */ /* 0x000fc600078e02ff */
[----:B------:R2:W-:Y:S02]  /*33fa0*/  STL [R1+0x27d0], R6 ;  /* 0x0027d00601007387 */ /* 0x0005e40000100800 */
[----:B------:R3:W-:Y:S01]  /*33fb0*/  STL [R1+0x27d4], R26 ;  /* 0x0027d41a01007387 */ /* 0x0007e20000100800 */
[-C--:B--2---:R-:W-:Y:S02]  /*33fc0*/  LEA R6, P5, R8, R5.reuse, 0x1 ;  /* 0x0000000508067211 */ /* 0x084fe400078a08ff */
[----:B---3--:R-:W-:-:S05]  /*33fd0*/  LEA R26, P6, R7, R5, 0x1 ;  /* 0x00000005071a7211 */ /* 0x008fca00078c08ff */
[----:B------:R0:W-:Y:S01]  /*33fe0*/  STL [R1+0x1f7c], R26 ;  /* 0x001f7c1a01007387 */ /* 0x0001e20000100800 */
[----:B------:R1:W-:Y:S01]  /*33ff0*/  STL [R1+0x1f80], R6 ;  /* 0x001f800601007387 */ /* 0x0003e20000100800 */
[-C--:B0-----:R-:W-:Y:S02]  /*34000*/  LEA R26, P4, R29, R5.reuse, 0x1 ;  /* 0x000000051d1a7211 */ /* 0x081fe400078808ff */
[----:B-1----:R-:W-:-:S03]  /*34010*/  LEA R6, P3, R10, R5, 0x1 ;  /* 0x000000050a067211 */ /* 0x002fc600078608ff */
[----:B------:R0:W-:Y:S02]  /*34020*/  STL [R1+0x1f84], R26 ;  /* 0x001f841a01007387 */ /* 0x0001e40000100800 */
[----:B------:R1:W-:Y:S01]  /*34030*/  STL [R1+0x1f88], R6 ;  /* 0x001f880601007387 */ /* 0x0003e20000100800 */
[-C--:B0-----:R-:W-:Y:S02]  /*34040*/  LEA R26, P2, R11, R5.reuse, 0x1 ;  /* 0x000000050b1a7211 */ /* 0x081fe400078408ff */
[----:B-1----:R-:W-:-:S03]  /*34050*/  LEA R6, P1, R12, R5, 0x1 ;  /* 0x000000050c067211 */ /* 0x002fc600078208ff */
[----:B------:R0:W-:Y:S02]  /*34060*/  STL [R1+0x1f8c], R26 ;  /* 0x001f8c1a01007387 */ /* 0x0001e40000100800 */
[----:B------:R1:W-:Y:S01]  /*34070*/  STL [R1+0x1f90], R6 ;  /* 0x001f900601007387 */ /* 0x0003e20000100800 */
[----:B0-----:R-:W-:Y:S02]  /*34080*/  LEA R26, P0, R13, R5, 0x1 ;  /* 0x000000050d1a7211 */ /* 0x001fe400078008ff */
[-C--:B-1----:R-:W-:Y:S01]  /*34090*/  LEA.HI.X.SX32 R6, R7, R9.reuse, 0x1, P6 ;  /* 0x0000000907067211 */ /* 0x082fe200030f0eff */
[-C--:B------:R-:W-:Y:S02]  /*340a0*/  LEA.HI.X.SX32 R7, R8, R9.reuse, 0x1, P5 ;  /* 0x0000000908077211 */ /* 0x080fe400028f0eff */
[----:B------:R0:W-:Y:S02]  /*340b0*/  STL [R1+0x1f94], R26 ;  /* 0x001f941a01007387 */ /* 0x0001e40000100800 */
[----:B------:R1:W-:Y:S01]  /*340c0*/  STL [R1+0x1f74], R6 ;  /* 0x001f740601007387 */ /* 0x0003e20000100800 */
[----:B------:R-:W-:-:S02]  /*340d0*/  LEA.HI.X.SX32 R8, R29, R9, 0x1, P4 ;  /* 0x000000091d087211 */ /* 0x000fc400020f0eff */
[-C--:B0-----:R-:W-:Y:S02]  /*340e0*/  LEA R26, P6, R14, R5.reuse, 0x1 ;  /* 0x000000050e1a7211 */ /* 0x081fe400078c08ff */
[----:B-1----:R-:W-:-:S03]  /*340f0*/  LEA R6, P5, R15, R5, 0x1 ;  /* 0x000000050f067211 */ /* 0x002fc600078a08ff */
[----:B------:R-:W-:Y:S01]  /*34100*/  STL [R1+0x1f78], R26 ;  /* 0x001f781a01007387 */ /* 0x000fe20000100800 */
[----:B------:R0:W-:Y:S02]  /*34110*/  STL [R1+0x1f6c], R7 ;  /* 0x001f6c0701007387 */ /* 0x0001e40000100800 */
[----:B------:R1:W-:Y:S02]  /*34120*/  STL [R1+0x1f70], R6 ;  /* 0x001f700601007387 */ /* 0x0003e40000100800 */
[----:B------:R-:W-:Y:S01]  /*34130*/  STL [R1+0x1f64], R8 ;  /* 0x001f640801007387 */ /* 0x000fe20000100800 */
[----:B0-----:R-:W-:Y:S02]  /*34140*/  LEA R7, P4, R16, R5, 0x1 ;  /* 0x0000000510077211 */ /* 0x001fe400078808ff */
[----:B-1----:R-:W-:Y:S02]  /*34150*/  LEA.HI.X.SX32 R6, R10, R9, 0x1, P3 ;  /* 0x000000090a067211 */ /* 0x002fe400018f0eff */
[----:B------:R-:W2:Y:S01]  /*34160*/  LDL.LU R10, [R1+0x16c] ;  /* 0x00016c00010a7983 */ /* 0x000ea20000300800 */
[----:B------:R0:W-:Y:S02]  /*34170*/  STL [R1+0x1f68], R7 ;  /* 0x001f680701007387 */ /* 0x0001e40000100800 */
[----:B------:R1:W-:Y:S02]  /*34180*/  STL [R1+0x1f5c], R6 ;  /* 0x001f5c0601007387 */ /* 0x0003e40000100800 */
[----:B------:R-:W3:Y:S01]  /*34190*/  LDL.LU R26, [R1+0x184] ;  /* 0x00018400011a7983 */ /* 0x000ee20000300800 */
[----:B0-----:R-:W-:-:S02]  /*341a0*/  LEA R7, P3, R17, R5, 0x1 ;  /* 0x0000000511077211 */ /* 0x001fc400078608ff */
[----:B-1----:R-:W-:-:S03]  /*341b0*/  LEA.HI.X.SX32 R6, R11, R9, 0x1, P2 ;  /* 0x000000090b067211 */ /* 0x002fc600010f0eff */
[----:B------:R0:W-:Y:S02]  /*341c0*/  STL [R1+0x1f60], R7 ;  /* 0x001f600701007387 */ /* 0x0001e40000100800 */
[----:B------:R1:W-:Y:S01]  /*341d0*/  STL [R1+0x1f54], R6 ;  /* 0x001f540601007387 */ /* 0x0003e20000100800 */
[----:B0-----:R-:W-:Y:S02]  /*341e0*/  LEA R7, P2, R18, R5, 0x1 ;  /* 0x0000000512077211 */ /* 0x001fe400078408ff */
[----:B-1----:R-:W-:Y:S01]  /*341f0*/  LEA.HI.X.SX32 R6, R12, R9, 0x1, P1 ;  /* 0x000000090c067211 */ /* 0x002fe200008f0eff */
[----:B------:R-:W-:Y:S02]  /*34200*/  LEA R8, P1, R19, R5, 0x1 ;  /* 0x0000000513087211 */ /* 0x000fe400078208ff */
[----:B------:R0:W-:Y:S02]  /*34210*/  STL [R1+0x1f58], R7 ;  /* 0x001f580701007387 */ /* 0x0001e40000100800 */
[----:B------:R1:W-:Y:S01]  /*34220*/  STL [R1+0x1f4c], R6 ;  /* 0x001f4c0601007387 */ /* 0x0003e20000100800 */
[----:B0-----:R-:W-:Y:S01]  /*34230*/  LEA.HI.X.SX32 R7, R13, R9, 0x1, P0 ;  /* 0x000000090d077211 */ /* 0x001fe200000f0eff */
[----:B-1----:R-:W4:Y:S01]  /*34240*/  LDL.LU R6, [R1+0x1ac] ;  /* 0x0001ac0001067983 */ /* 0x002f220000300800 */
[----:B------:R0:W-:Y:S01]  /*34250*/  STL [R1+0x1f50], R8 ;  /* 0x001f500801007387 */ /* 0x0001e20000100800 */
[----:B------:R-:W-:-:S02]  /*34260*/  LEA R11, P0, R20, R5, 0x1 ;  /* 0x00000005140b7211 */ /* 0x000fc400078008ff */
[----:B------:R1:W-:Y:S01]  /*34270*/  STL [R1+0x1f44], R7 ;  /* 0x001f440701007387 */ /* 0x0003e20000100800 */
[----:B0-----:R-:W-:Y:S01]  /*34280*/  LEA.HI.X.SX32 R8, R14, R9, 0x1, P6 ;  /* 0x000000090e087211 */ /* 0x001fe200030f0eff */
[----:B------:R-:W-:Y:S02]  /*34290*/  LEA R12, P6, R21, R5, 0x1 ;  /* 0x00000005150c7211 */ /* 0x000fe400078c08ff */
[----:B-1----:R-:W4:Y:S01]  /*342a0*/  LDL.LU R7, [R1+0x1c4] ;  /* 0x0001c40001077983 */ /* 0x002f220000300800 */
[----:B------:R-:W-:Y:S02]  /*342b0*/  STL [R1+0x1f48], R11 ;  /* 0x001f480b01007387 */ /* 0x000fe40000100800 */
[----:B------:R0:W-:Y:S02]  /*342c0*/  STL [R1+0x1f3c], R8 ;  /* 0x001f3c0801007387 */ /* 0x0001e40000100800 */
[----:B------:R1:W-:Y:S01]  /*342d0*/  STL [R1+0x1f40], R12 ;  /* 0x001f400c01007387 */ /* 0x0003e20000100800 */
[----:B0-----:R-:W-:Y:S01]  /*342e0*/  LEA.HI.X.SX32 R8, R15, R9, 0x1, P5 ;  /* 0x000000090f087211 */ /* 0x001fe200028f0eff */
[----:B------:R-:W-:Y:S01]  /*342f0*/  LEA R11, P5, R22, R5, 0x1 ;  /* 0x00000005160b7211 */ /* 0x000fe200078a08ff */
[----:B-1----:R-:W-:-:S03]  /*34300*/  LEA.HI.X.SX32 R12, R16, R9, 0x1, P4 ;  /* 0x00000009100c7211 */ /* 0x002fc600020f0eff */
[----:B------:R0:W-:Y:S01]  /*34310*/  STL [R1+0x1f34], R8 ;  /* 0x001f340801007387 */ /* 0x0001e20000100800 */
[----:B------:R-:W-:-:S03]  /*34320*/  LEA.HI.X.SX32 R13, R17, R9, 0x1, P3 ;  /* 0x00000009110d7211 */ /* 0x000fc600018f0eff */
[----:B0-----:R-:W4:Y:S01]  /*34330*/  LDL.LU R8, [R1+0x1ec] ;  /* 0x0001ec0001087983 */ /* 0x001f220000300800 */
[----:B------:R5:W-:Y:S02]  /*34340*/  STL [R1+0x1f38], R11 ;  /* 0x001f380b01007387 */ /* 0x000be40000100800 */
[----:B------:R0:W-:Y:S01]  /*34350*/  STL [R1+0x1f2c], R12 ;  /* 0x001f2c0c01007387 */ /* 0x0001e20000100800 */
[-C--:B-----5:R-:W-:Y:S02]  /*34360*/  LEA R11, P4, R23, R5.reuse, 0x1 ;  /* 0x00000005170b7211 */ /* 0x0a0fe400078808ff */
[----:B0-----:R-:W-:-:S03]  /*34370*/  LEA R12, P3, R24, R5, 0x1 ;  /* 0x00000005180c7211 */ /* 0x001fc600078608ff */
[----:B------:R0:W-:Y:S01]  /*34380*/  STL [R1+0x1f30], R11 ;  /* 0x001f300b01007387 */ /* 0x0001e20000100800 */
[----:B------:R-:W-:Y:S01]  /*34390*/  STL [R1+0x1f24], R13 ;  /* 0x001f240d01007387 */ /* 0x000fe20000100800 */
[----:B0-----:R-:W-:Y:S02]  /*343a0*/  LEA.HI.X.SX32 R11, R18, R9, 0x1, P2 ;  /* 0x00000009120b7211 */ /* 0x001fe400010f0eff */
[----:B------:R-:W5:Y:S01]  /*343b0*/  LDL.LU R18, [R1+0x1fc] ;  /* 0x0001fc0001127983 */ /* 0x000f620000300800 */
[----:B------:R0:W-:Y:S02]  /*343c0*/  STL [R1+0x1f28], R12 ;  /* 0x001f280c01007387 */ /* 0x0001e40000100800 */
[----:B------:R-:W4:Y:S02]  /*343d0*/  LDL.LU R17, [R1+0x214] ;  /* 0x0002140001117983 */ /* 0x000f240000300800 */
[----:B------:R1:W-:Y:S01]  /*343e0*/  STL [R1+0x1f1c], R11 ;  /* 0x001f1c0b01007387 */ /* 0x0003e20000100800 */
[----:B0-----:R-:W-:-:S02]  /*343f0*/  LEA R12, P2, R25, R5, 0x1 ;  /* 0x00000005190c7211 */ /* 0x001fc400078408ff */
[-C--:B-1----:R-:W-:Y:S02]  /*34400*/  LEA.HI.X.SX32 R11, R19, R9.reuse, 0x1, P1 ;  /* 0x00000009130b7211 */ /* 0x082fe400008f0eff */
[----:B------:R-:W4:Y:S01]  /*34410*/  LDL.LU R19, [R1+0x1d4] ;  /* 0x0001d40001137983 */ /* 0x000f220000300800 */
[----:B------:R-:W-:Y:S02]  /*34420*/  STL [R1+0x1f20], R12 ;  /* 0x001f200c01007387 */ /* 0x000fe40000100800 */
[----:B------:R-:W4:Y:S02]  /*34430*/  LDL.LU R16, [R1+0x228] ;  /* 0x0002280001107983 */ /* 0x000f240000300800 */
[----:B------:R0:W-:Y:S02]  /*34440*/  STL [R1+0x1f14], R11 ;  /* 0x001f140b01007387 */ /* 0x0001e40000100800 */
[----:B0-----:R-:W-:Y:S02]  /*34450*/  LEA.HI.X.SX32 R11, R20, R9, 0x1, P0 ;  /* 0x00000009140b7211 */ /* 0x001fe400000f0eff */
[----:B------:R-:W4:Y:S01]  /*34460*/  LDL.LU R20, [R1+0x198] ;  /* 0x0001980001147983 */ /* 0x000f220000300800 */
[----:B------:R-:W-:-:S05]  /*34470*/  LEA R12, P1, R28, R5, 0x1 ;  /* 0x000000051c0c7211 */ /* 0x000fca00078208ff */
[----:B------:R-:W-:Y:S01]  /*34480*/  STL [R1+0x1f18], R12 ;  /* 0x001f180c01007387 */ /* 0x000fe20000100800 */
[----:B------:R-:W5:Y:S02]  /*34490*/  LDL.LU R15, [R1+0x23c] ;  /* 0x00023c00010f7983 */ /* 0x000f640000300800 */
[----:B------:R0:W-:Y:S02]  /*344a0*/  STL [R1+0x1f0c], R11 ;  /* 0x001f0c0b01007387 */ /* 0x0001e40000100800 */
[----:B------:R-:W5:Y:S01]  /*344b0*/  LDL.LU R29, [R1+0x254] ;  /* 0x00025400011d7983 */ /* 0x000f620000300800 */
[----:B0-----:R-:W-:Y:S02]  /*344c0*/  LEA.HI.X.SX32 R11, R21, R9, 0x1, P6 ;  /* 0x00000009150b7211 */ /* 0x001fe400030f0eff */
[----:B--2---:R-:W-:-:S05]  /*344d0*/  LEA R12, P0, R10, R5, 0x1 ;  /* 0x000000050a0c7211 */ /* 0x004fca00078008ff */
[----:B------:R3:W-:Y:S01]  /*344e0*/  STL [R1+0x1f10], R12 ;  /* 0x001f100c01007387 */ /* 0x0007e20000100800 */
[----:B------:R0:W-:Y:S02]  /*344f0*/  STL [R1+0x1f04], R11 ;  /* 0x001f040b01007387 */ /* 0x0001e40000100800 */
[----:B------:R-:W2:Y:S01]  /*34500*/  LDL.LU R14, [R1+0x268] ;  /* 0x00026800010e7983 */ /* 0x000ea20000300800 */
[----:B---3--:R-:W-:Y:S02]  /*34510*/  LEA R12, P6, R26, R5, 0x1 ;  /* 0x000000051a0c7211 */ /* 0x008fe400078c08ff */
[----:B0-----:R-:W-:-:S03]  /*34520*/  LEA.HI.X.SX32 R11, R22, R9, 0x1, P5 ;  /* 0x00000009160b7211 */ /* 0x001fc600028f0eff */
[----:B------:R-:W-:Y:S02]  /*34530*/  STL [R1+0x1f08], R12 ;  /* 0x001f080c01007387 */ /* 0x000fe40000100800 */
[----:B------:R0:W-:Y:S02]  /*34540*/  STL [R1+0x1efc], R11 ;  /* 0x001efc0b01007387 */ /* 0x0001e40000100800 */
[----:B------:R-:W3:Y:S01]  /*34550*/  LDL.LU R13, [R1+0x27c] ;  /* 0x00027c00010d7983 */ /* 0x000ee20000300800 */
[----:B0-----:R-:W-:Y:S02]  /*34560*/  LEA.HI.X.SX32 R11, R23, R9, 0x1, P4 ;  /* 0x00000009170b7211 */ /* 0x001fe400020f0eff */
[----:B----4-:R-:W-:-:S05]  /*34570*/  LEA R12, P5, R20, R5, 0x1 ;  /* 0x00000005140c7211 */ /* 0x010fca00078a08ff */
[----:B------:R0:W-:Y:S01]  /*34580*/  STL [R1+0x1f00], R12 ;  /* 0x001f000c01007387 */ /* 0x0001e20000100800 */
[----:B------:R1:W-:Y:S02]  /*34590*/  STL [R1+0x1ef4], R11 ;  /* 0x001ef40b01007387 */ /* 0x0003e40000100800 */
[----:B------:R-:W4:Y:S01]  /*345a0*/  LDL.LU R21, [R1+0x294] ;  /* 0x0002940001157983 */ /* 0x000f220000300800 */
[----:B0-----:R-:W-:Y:S02]  /*345b0*/  LEA R12, P4, R6, R5, 0x1 ;  /* 0x00000005060c7211 */ /* 0x001fe400078808ff */
[----:B-1----:R-:W-:-:S03]  /*345c0*/  LEA.HI.X.SX32 R11, R24, R9, 0x1, P3 ;  /* 0x00000009180b7211 */ /* 0x002fc600018f0eff */
[----:B------:R0:W-:Y:S02]  /*345d0*/  STL [R1+0x1ef8], R12 ;  /* 0x001ef80c01007387 */ /* 0x0001e40000100800 */
[----:B------:R1:W-:Y:S01]  /*345e0*/  STL [R1+0x1eec], R11 ;  /* 0x001eec0b01007387 */ /* 0x0003e20000100800 */
[----:B------:R-:W-:Y:S01]  /*345f0*/  LEA R22, P3, R7, R5, 0x1 ;  /* 0x0000000507167211 */ /* 0x000fe200078608ff */
[----:B0-----:R-:W4:Y:S01]  /*34600*/  LDL.LU R12, [R1+0x2a4] ;  /* 0x0002a400010c7983 */ /* 0x001f220000300800 */
[----:B-1----:R-:W-:-:S03]  /*34610*/  LEA.HI.X.SX32 R11, R25, R9, 0x1, P2 ;  /* 0x00000009190b7211 */ /* 0x002fc600010f0eff */
[----:B------:R-:W-:Y:S02]  /*34620*/  STL [R1+0x1ef0], R22 ;  /* 0x001ef01601007387 */ /* 0x000fe40000100800 */
[----:B------:R0:W-:Y:S04]  /*34630*/  STL [R1+0x1ee4], R11 ;  /* 0x001ee40b01007387 */ /* 0x0001e80000100800 */
[----:B0-----:R-:W4:Y:S01]  /*34640*/  LDL.LU R11, [R1+0x2bc] ;  /* 0x0002bc00010b7983 */ /* 0x001f220000300800 */
[----:B------:R-:W-:Y:S02]  /*34650*/  LEA R23, P2, R19, R5, 0x1 ;  /* 0x0000000513177211 */ /* 0x000fe400078408ff */
[----:B------:R-:W-:-:S03]  /*34660*/  LEA.HI.X.SX32 R22, R28, R9, 0x1, P1 ;  /* 0x000000091c167211 */ /* 0x000fc600008f0eff */
[----:B------:R0:W-:Y:S02]  /*34670*/  STL [R1+0x1ee8], R23 ;  /* 0x001ee81701007387 */ /* 0x0001e40000100800 */
[----:B------:R1:W-:Y:S01]  /*34680*/  STL [R1+0xfb8], R22 ;  /* 0x000fb81601007387 */ /* 0x0003e20000100800 */
[----:B0-----:R-:W-:Y:S02]  /*34690*/  LEA R23, P1, R8, R5, 0x1 ;  /* 0x0000000508177211 */ /* 0x001fe400078208ff */
[----:B-1----:R-:W-:Y:S02]  /*346a0*/  LEA.HI.X.SX32 R22, R10, R9, 0x1, P0 ;  /* 0x000000090a167211 */ /* 0x002fe400000f0eff */
[----:B------:R-:W4:Y:S01]  /*346b0*/  LDL.LU R10, [R1+0x2cc] ;  /* 0x0002cc00010a7983 */ /* 0x000f220000300800 */
[----:B------:R5:W-:Y:S02]  /*346c0*/  STL [R1+0xfd8], R23 ;  /* 0x000fd81701007387 */ /* 0x000be40000100800 */
[----:B------:R0:W-:Y:S01]  /*346d0*/  STL [R1+0xfbc], R22 ;  /* 0x000fbc1601007387 */ /* 0x0001e20000100800 */
[----:B-----5:R-:W-:-:S02]  /*346e0*/  LEA R23, P0, R18, R5, 0x1 ;  /* 0x0000000512177211 */ /* 0x020fc400078008ff */
[----:B0-----:R-:W-:Y:S02]  /*346f0*/  LEA.HI.X.SX32 R22, R26, R9, 0x1, P6 ;  /* 0x000000091a167211 */ /* 0x001fe400030f0eff */
[----:B------:R-:W5:Y:S01]  /*34700*/  LDL.LU R26, [R1+0x2e4] ;  /* 0x0002e400011a7983 */ /* 0x000f620000300800 */
[----:B------:R0:W-:Y:S02]  /*34710*/  STL [R1+0xfe0], R23 ;  /* 0x000fe01701007387 */ /* 0x0001e40000100800 */
[----:B------:R1:W-:Y:S01]  /*34720*/  STL [R1+0xfc0], R22 ;  /* 0x000fc01601007387 */ /* 0x0003e20000100800 */
[----:B0-----:R-:W-:Y:S02]  /*34730*/  LEA R23, P6, R17, R5, 0x1 ;  /* 0x0000000511177211 */ /* 0x001fe400078c08ff */
[----:B-1----:R-:W-:Y:S02]  /*34740*/  LEA.HI.X.SX32 R22, R20, R9, 0x1, P5 ;  /* 0x0000000914167211 */ /* 0x002fe400028f0eff */
[----:B------:R-:W5:Y:S01]  /*34750*/  LDL.LU R20, [R1+0x2f8] ;  /* 0x0002f80001147983 */ /* 0x000f620000300800 */
[----:B------:R0:W-:Y:S02]  /*34760*/  STL [R1+0xfe8], R23 ;  /* 0x000fe81701007387 */ /* 0x0001e40000100800 */
[----:B------:R1:W-:Y:S01]  /*34770*/  STL [R1+0xfc4], R22 ;  /* 0x000fc41601007387 */ /* 0x0003e20000100800 */
[----:B0-----:R-:W-:-:S02]  /*34780*/  LEA R23, P5, R16, R5, 0x1 ;  /* 0x0000000510177211 */ /* 0x001fc400078a08ff */
[----:B-1----:R-:W-:Y:S02]  /*34790*/  LEA.HI.X.SX32 R22, R6, R9, 0x1, P4 ;  /* 0x0000000906167211 */ /* 0x002fe400020f0eff */
        /* <DEDUP_REMOVED lines=9> */
[-C--:B-1----:R-:W-:Y:S02]  /*34830*/  LEA.HI.X.SX32 R22, R19, R9.reuse, 0x1, P2 ;  /* 0x0000000913167211 */ /* 0x082fe400010f0eff */
[----:B------:R-:W5:Y:S01]  /*34840*/  LDL.LU R19, [R1+0x338] ;  /* 0x0003380001137983 */ /* 0x000f620000300800 */
[----:B------:R-:W-:Y:S02]  /*34850*/  STL [R1+0x1000], R23 ;  /* 0x0010001701007387 */ /* 0x000fe40000100800 */
[----:B------:R0:W-:Y:S02]  /*34860*/  STL [R1+0xfd0], R22 ;  /* 0x000fd01601007387 */ /* 0x0001e40000100800 */
[----:B0-----:R-:W-:Y:S02]  /*34870*/  LEA.HI.X.SX32 R22, R8, R9, 0x1, P1 ;  /* 0x0000000908167211 */ /* 0x001fe400008f0eff */
[----:B------:R-:W5:Y:S01]  /*34880*/  LDL.LU R8, [R1+0x34c] ;  /* 0x00034c0001087983 */ /* 0x000f620000300800 */
[----:B--2---:R-:W-:-:S05]  /*34890*/  LEA R23, P2, R14, R5, 0x1 ;  /* 0x000000050e177211 */ /* 0x004fca00078408ff */
[----:B------:R-:W-:Y:S01]  /*348a0*/  STL [R1+0x1008], R23 ;  /* 0x0010081701007387 */ /* 0x000fe20000100800 */
[----:B------:R0:W-:Y:S02]  /*348b0*/  STL [R1+0xfd4], R22 ;  /* 0x000fd41601007387 */ /* 0x0001e40000100800 */
[----:B0-----:R-:W-:Y:S02]  /*348c0*/  LEA.HI.X.SX32 R22, R18, R9, 0x1, P0 ;  /* 0x0000000912167211 */ /* 0x001fe400000f0eff */
[----:B---3--:R-:W-:Y:S01]  /*348d0*/  LEA R23, P1, R13, R5, 0x1 ;  /* 0x000000050d177211 */ /* 0x008fe200078208ff */
[----:B------:R-:W2:Y:S04]  /*348e0*/  LDL.LU R18, [R1+0x364] ;  /* 0x0003640001127983 */ /* 0x000ea80000300800 */
[----:B------:R-:W-:Y:S01]  /*348f0*/  STL [R1+0x1010], R23 ;  /* 0x0010101701007387 */ /* 0x000fe20000100800 */
[----:B------:R0:W-:Y:S02]  /*34900*/  STL [R1+0xfdc], R22 ;  /* 0x000fdc1601007387 */ /* 0x0001e40000100800 */
[----:B0-----:R-:W-:-:S02]  /*34910*/  LEA.HI.X.SX32 R22, R17, R9, 0x1, P6 ;  /* 0x0000000911167211 */ /* 0x001fc400030f0eff */
[----:B------:R-:W3:Y:S01]  /*34920*/  LDL.LU R17, [R1+0x374] ;  /* 0x0003740001117983 */ /* 0x000ee20000300800 */
[----:B----4-:R-:W-:-:S05]  /*34930*/  LEA R23, P0, R21, R5, 0x1 ;  /* 0x0000000515177211 */ /* 0x010fca00078008ff */
[----:B------:R-:W-:Y:S01]  /*34940*/  STL [R1+0x1018], R23 ;  /* 0x0010181701007387 */ /* 0x000fe20000100800 */
[----:B------:R0:W-:Y:S02]  /*34950*/  STL [R1+0xfe4], R22 ;  /* 0x000fe41601007387 */ /* 0x0001e40000100800 */
[----:B0-----:R-:W-:Y:S02]  /*34960*/  LEA.HI.X.SX32 R22, R16, R9, 0x1, P5 ;  /* 0x0000000910167211 */ /* 0x001fe400028f0eff */
[----:B------:R-:W4:Y:S01]  /*34970*/  LDL.LU R16, [R1+0x38c] ;  /* 0x00038c0001107983 */ /* 0x000f220000300800 */
[----:B------:R-:W-:-:S05]  /*34980*/  LEA R23, P6, R12, R5, 0x1 ;  /* 0x000000050c177211 */ /* 0x000fca00078c08ff */
        /* <DEDUP_REMOVED lines=10> */
[----:B------:R5:W-:Y:S01]  /*34a30*/  STL [R1+0x1030], R23 ;  /* 0x0010301701007387 */ /* 0x000be20000100800 */
[----:B------:R0:W-:Y:S01]  /*34a40*/  STL [R1+0xffc], R22 ;  /* 0x000ffc1601007387 */ /* 0x0001e20000100800 */
[----:B-----5:R-:W-:Y:S02]  /*34a50*/  LEA R23, P3, R26, R5, 0x1 ;  /* 0x000000051a177211 */ /* 0x020fe400078608ff */
[----:B0-----:R-:W-:Y:S02]  /*34a60*/  LEA.HI.X.SX32 R22, R14, R9, 0x1, P2 ;  /* 0x000000090e167211 */ /* 0x001fe400010f0eff */
        /* <DEDUP_REMOVED lines=55> */
[----:B-----5:R-:W-:-:S05]  /*34de0*/  LEA R23, P6, R14, R5, 0x1 ;  /* 0x000000050e177211 */ /* 0x020fca00078c08ff */
[----:B------:R0:W-:Y:S01]  /*34df0*/  STL [R1+0x1090], R23 ;  /* 0x0010901701007387 */ /* 0x0001e20000100800 */
        /* <DEDUP_REMOVED lines=1900> */
[----:B------:R0:W-:Y:S01]  /*3c4c0*/  STL [R1+0x1c3c], R22 ;  /* 0x001c3c1601007387 */ /* 0x0001e20000100800 */
[----:B------:R-:W-:-:S02]  /*3c4d0*/  LEA.HI.X.SX32 R21, R21, R9, 0x1, P1 ;  /* 0x0000000915157211 */ /* 0x000fc400008f0eff */
[----:B0-----:R-:W-:Y:S02]  /*3c4e0*/  LEA.HI.X.SX32 R22, R13, R9, 0x1, P2 ;  /* 0x000000090d167211 */ /* 0x001fe400010f0eff */
[----:B------:R-:W3:Y:S01]  /*3c4f0*/  LDL.LU R13, [R1+0xfc] ;  /* 0x0000fc00010d7983 */ /* 0x000ee20000300800 */
[----:B----4-:R-:W-:-:S05]  /*3c500*/  LEA R23, P3, R20, R5, 0x1 ;  /* 0x0000000514177211 */ /* 0x010fca00078608ff */
[----:B------:R-:W-:Y:S01]  /*3c510*/  STL [R1+0x1c78], R23 ;  /* 0x001c781701007387 */ /* 0x000fe20000100800 */
[----:B------:R0:W-:Y:S03]  /*3c520*/  STL [R1+0x1c44], R22 ;  /* 0x001c441601007387 */ /* 0x0001e60000100800 */
[----:B0-----:R-:W4:Y:S01]  /*3c530*/  LDL.LU R22, [R1+0xf8] ;  /* 0x0000f80001167983 */ /* 0x001f220000300800 */
        /* <DEDUP_REMOVED lines=14> */
[-C--:B-1----:R-:W-:Y:S02]  /*3c620*/  LEA.HI.X.SX32 R21, R10, R9.reuse, 0x1, P5 ;  /* 0x000000090a157211 */ /* 0x082fe400028f0eff */
[----:B------:R-:W5:Y:S01]  /*3c630*/  LDL.LU R10, [R1+0xec] ;  /* 0x0000ec00010a7983 */ /* 0x000f620000300800 */
[----:B------:R0:W-:Y:S02]  /*3c640*/  STL [R1+0x1c98], R23 ;  /* 0x001c981701007387 */ /* 0x0001e40000100800 */
[----:B------:R1:W-:Y:S01]  /*3c650*/  STL [R1+0x1c64], R21 ;  /* 0x001c641501007387 */ /* 0x0003e20000100800 */
[----:B------:R-:W-:-:S02]  /*3c660*/  LEA.HI.X.SX32 R20, R20, R9, 0x1, P3 ;  /* 0x0000000914147211 */ /* 0x000fc400018f0eff */
[----:B0-----:R-:W-:Y:S02]  /*3c670*/  LEA R23, P5, R18, R5, 0x1 ;  /* 0x0000000512177211 */ /* 0x001fe400078a08ff */
[----:B-1----:R-:W-:Y:S02]  /*3c680*/  LEA.HI.X.SX32 R21, R26, R9, 0x1, P4 ;  /* 0x000000091a157211 */ /* 0x002fe400020f0eff */
[----:B------:R-:W5:Y:S01]  /*3c690*/  LDL.LU R26, [R1+0xe8] ;  /* 0x0000e800011a7983 */ /* 0x000f620000300800 */
[----:B------:R0:W-:Y:S02]  /*3c6a0*/  STL [R1+0x1ca0], R23 ;  /* 0x001ca01701007387 */ /* 0x0001e40000100800 */
[----:B------:R1:W-:Y:S01]  /*3c6b0*/  STL [R1+0x1c6c], R21 ;  /* 0x001c6c1501007387 */ /* 0x0003e20000100800 */
[-C--:B0-----:R-:W-:Y:S01]  /*3c6c0*/  LEA R23, P4, R17, R5.reuse, 0x1 ;  /* 0x0000000511177211 */ /* 0x081fe200078808ff */
[----:B-1----:R-:W5:Y:S04]  /*3c6d0*/  LDL.LU R21, [R1+0xe4] ;  /* 0x0000e40001157983 */ /* 0x002f680000300800 */
[----:B------:R0:W-:Y:S01]  /*3c6e0*/  STL [R1+0x1ca8], R23 ;  /* 0x001ca81701007387 */ /* 0x0001e20000100800 */
[----:B------:R1:W-:Y:S01]  /*3c6f0*/  STL [R1+0x1c74], R20 ;  /* 0x001c741401007387 */ /* 0x0003e20000100800 */
[----:B0-----:R-:W-:-:S02]  /*3c700*/  LEA R23, P3, R16, R5, 0x1 ;  /* 0x0000000510177211 */ /* 0x001fc400078608ff */
[-C--:B-1----:R-:W-:Y:S02]  /*3c710*/  LEA.HI.X.SX32 R20, R6, R9.reuse, 0x1, P2 ;  /* 0x0000000906147211 */ /* 0x082fe400010f0eff */
[----:B------:R-:W5:Y:S01]  /*3c720*/  LDL.LU R6, [R1+0xe0] ;  /* 0x0000e00001067983 */ /* 0x000f620000300800 */
[----:B------:R0:W-:Y:S02]  /*3c730*/  STL [R1+0x1cb0], R23 ;  /* 0x001cb01701007387 */ /* 0x0001e40000100800 */
[----:B------:R1:W-:Y:S01]  /*3c740*/  STL [R1+0x1c7c], R20 ;  /* 0x001c7c1401007387 */ /* 0x0003e20000100800 */
[----:B------:R-:W-:Y:S02]  /*3c750*/  LEA.HI.X.SX32 R19, R19, R9, 0x1, P0 ;  /* 0x0000000913137211 */ /* 0x000fe400000f0eff */
[----:B0-----:R-:W-:Y:S02]  /*3c760*/  LEA R23, P2, R15, R5, 0x1 ;  /* 0x000000050f177211 */ /* 0x001fe400078408ff */
[----:B-1----:R-:W-:-:S02]  /*3c770*/  LEA.HI.X.SX32 R20, R7, R9, 0x1, P1 ;  /* 0x0000000907147211 */ /* 0x002fc400008f0eff */
[----:B------:R-:W5:Y:S01]  /*3c780*/  LDL.LU R7, [R1+0xdc] ;  /* 0x0000dc0001077983 */ /* 0x000f620000300800 */
[----:B------:R0:W-:Y:S02]  /*3c790*/  STL [R1+0x1cb8], R23 ;  /* 0x001cb81701007387 */ /* 0x0001e40000100800 */
[----:B------:R1:W-:Y:S01]  /*3c7a0*/  STL [R1+0x1c84], R20 ;  /* 0x001c841401007387 */ /* 0x0003e20000100800 */
[----:B0-----:R-:W-:Y:S01]  /*3c7b0*/  LEA R23, P1, R29, R5, 0x1 ;  /* 0x000000051d177211 */ /* 0x001fe200078208ff */
[----:B-1----:R-:W5:Y:S04]  /*3c7c0*/  LDL.LU R20, [R1+0xd8] ;  /* 0x0000d80001147983 */ /* 0x002f680000300800 */
[----:B------:R-:W-:Y:S01]  /*3c7d0*/  STL [R1+0x1cc0], R23 ;  /* 0x001cc01701007387 */ /* 0x000fe20000100800 */
[----:B------:R0:W-:Y:S02]  /*3c7e0*/  STL [R1+0x1c8c], R19 ;  /* 0x001c8c1301007387 */ /* 0x0001e40000100800 */
[----:B0-----:R-:W-:-:S02]  /*3c7f0*/  LEA.HI.X.SX32 R19, R8, R9, 0x1, P6 ;  /* 0x0000000908137211 */ /* 0x001fc400030f0eff */
[----:B------:R-:W5:Y:S01]  /*3c800*/  LDL.LU R8, [R1+0xd4] ;  /* 0x0000d40001087983 */ /* 0x000f620000300800 */
[----:B--2---:R-:W-:-:S05]  /*3c810*/  LEA R23, P0, R14, R5, 0x1 ;  /* 0x000000050e177211 */ /* 0x004fca00078008ff */
[----:B------:R-:W-:Y:S01]  /*3c820*/  STL [R1+0x1cc8], R23 ;  /* 0x001cc81701007387 */ /* 0x000fe20000100800 */
[----:B------:R0:W-:Y:S01]  /*3c830*/  STL [R1+0x1c94], R19 ;  /* 0x001c941301007387 */ /* 0x0001e20000100800 */
[----:B------:R-:W-:Y:S02]  /*3c840*/  LEA.HI.X.SX32 R18, R18, R9, 0x1, P5 ;  /* 0x0000000912127211 */ /* 0x000fe400028f0eff */
[----:B0-----:R-:W2:Y:S01]  /*3c850*/  LDL.LU R19, [R1+0xd0] ;  /* 0x0000d00001137983 */ /* 0x001ea20000300800 */
[----:B---3--:R-:W-:Y:S02]  /*3c860*/  LEA R23, P6, R13, R5, 0x1 ;  /* 0x000000050d177211 */ /* 0x008fe400078c08ff */
[----:B------:R-:W-:-:S03]  /*3c870*/  LEA.HI.X.SX32 R17, R17, R9, 0x1, P4 ;  /* 0x0000000911117211 */ /* 0x000fc600020f0eff */
[----:B------:R-:W-:Y:S01]  /*3c880*/  STL [R1+0x1cd0], R23 ;  /* 0x001cd01701007387 */ /* 0x000fe20000100800 */
[----:B------:R0:W-:Y:S01]  /*3c890*/  STL [R1+0x1c9c], R18 ;  /* 0x001c9c1201007387 */ /* 0x0001e20000100800 */
[-C--:B------:R-:W-:Y:S02]  /*3c8a0*/  LEA.HI.X.SX32 R16, R16, R9.reuse, 0x1, P3 ;  /* 0x0000000910107211 */ /* 0x080fe400018f0eff */
[----:B0-----:R-:W3:Y:S01]  /*3c8b0*/  LDL.LU R18, [R1+0xcc] ;  /* 0x0000cc0001127983 */ /* 0x001ee20000300800 */
[----:B------:R-:W-:Y:S02]  /*3c8c0*/  LEA.HI.X.SX32 R24, R15, R9, 0x1, P2 ;  /* 0x000000090f187211 */ /* 0x000fe400010f0eff */
[----:B----4-:R-:W-:-:S05]  /*3c8d0*/  LEA R23, P5, R22, R5, 0x1 ;  /* 0x0000000516177211 */ /* 0x010fca00078a08ff */
[----:B------:R-:W-:Y:S01]  /*3c8e0*/  STL [R1+0x1cd8], R23 ;  /* 0x001cd81701007387 */ /* 0x000fe20000100800 */
[----:B------:R0:W-:Y:S03]  /*3c8f0*/  STL [R1+0x1ca4], R17 ;  /* 0x001ca41101007387 */ /* 0x0001e60000100800 */
[----:B0-----:R-:W4:Y:S01]  /*3c900*/  LDL.LU R17, [R1+0xc8] ;  /* 0x0000c80001117983 */ /* 0x001f220000300800 */
[----:B------:R-:W-:-:S05]  /*3c910*/  LEA R23, P4, R12, R5, 0x1 ;  /* 0x000000050c177211 */ /* 0x000fca00078808ff */
[----:B------:R-:W-:Y:S01]  /*3c920*/  STL [R1+0x1ce0], R23 ;  /* 0x001ce01701007387 */ /* 0x000fe20000100800 */
[----:B------:R0:W-:Y:S03]  /*3c930*/  STL [R1+0x1cac], R16 ;  /* 0x001cac1001007387 */ /* 0x0001e60000100800 */
[----:B0-----:R-:W4:Y:S01]  /*3c940*/  LDL.LU R16, [R1+0xc4] ;  /* 0x0000c40001107983 */ /* 0x001f220000300800 */
[----:B------:R-:W-:-:S05]  /*3c950*/  LEA R23, P3, R11, R5, 0x1 ;  /* 0x000000050b177211 */ /* 0x000fca00078608ff */
[----:B------:R-:W-:Y:S01]  /*3c960*/  STL [R1+0x1ce8], R23 ;  /* 0x001ce81701007387 */ /* 0x000fe20000100800 */
[----:B------:R-:W4:Y:S02]  /*3c970*/  LDL.LU R15, [R1+0xc0] ;  /* 0x0000c000010f7983 */ /* 0x000f240000300800 */
[----:B------:R0:W-:Y:S02]  /*3c980*/  STL [R1+0x1cb4], R24 ;  /* 0x001cb41801007387 */ /* 0x0001e40000100800 */
[----:B0-----:R-:W-:Y:S02]  /*3c990*/  LEA.HI.X.SX32 R24, R29, R9, 0x1, P1 ;  /* 0x000000091d187211 */ /* 0x001fe400008f0eff */
[----:B-----5:R-:W-:-:S05]  /*3c9a0*/  LEA R23, P2, R10, R5, 0x1 ;  /* 0x000000050a177211 */ /* 0x020fca00078408ff */
[----:B------:R0:W-:Y:S01]  /*3c9b0*/  STL [R1+0x1cf0], R23 ;  /* 0x001cf01701007387 */ /* 0x0001e20000100800 */
[----:B------:R-:W5:Y:S02]  /*3c9c0*/  LDL.LU R29, [R1+0xbc] ;  /* 0x0000bc00011d7983 */ /* 0x000f640000300800 */
[----:B------:R1:W-:Y:S01]  /*3c9d0*/  STL [R1+0x1cbc], R24 ;  /* 0x001cbc1801007387 */ /* 0x0003e20000100800 */
[----:B0-----:R-:W-:Y:S02]  /*3c9e0*/  LEA R23, P1, R26, R5, 0x1 ;  /* 0x000000051a177211 */ /* 0x001fe400078208ff */
[----:B-1----:R-:W-:-:S03]  /*3c9f0*/  LEA.HI.X.SX32 R24, R14, R9, 0x1, P0 ;  /* 0x000000090e187211 */ /* 0x002fc600000f0eff */
        /* <DEDUP_REMOVED lines=9> */
[-C--:B-1----:R-:W-:Y:S01]  /*3ca90*/  LEA.HI.X.SX32 R24, R22, R9.reuse, 0x1, P5 ;  /* 0x0000000916187211 */ /* 0x082fe200028f0eff */
[----:B------:R-:W-:Y:S02]  /*3caa0*/  LEA.HI.X.SX32 R22, R12, R9, 0x1, P4 ;  /* 0x000000090c167211 */ /* 0x000fe400020f0eff */
[----:B------:R0:W-:Y:S02]  /*3cab0*/  STL [R1+0x1d08], R23 ;  /* 0x001d081701007387 */ /* 0x0001e40000100800 */
[----:B------:R-:W-:Y:S02]  /*3cac0*/  STL [R1+0x1cd4], R24 ;  /* 0x001cd41801007387 */ /* 0x000fe40000100800 */
[----:B------:R-:W5:Y:S01]  /*3cad0*/  LDL.LU R12, [R1+0xb0] ;  /* 0x0000b000010c7983 */ /* 0x000f620000300800 */
[----:B0-----:R-:W-:-:S05]  /*3cae0*/  LEA R23, P5, R7, R5, 0x1 ;  /* 0x0000000507177211 */ /* 0x001fca00078a08ff */
        /* <DEDUP_REMOVED lines=16> */
[----:B------:R0:W-:Y:S01]  /*3cbf0*/  STL [R1+0x1cf4], R22 ;  /* 0x001cf41601007387 */ /* 0x0001e20000100800 */
[----:B------:R-:W-:Y:S02]  /*3cc00*/  LEA.HI.X.SX32 R21, R21, R9, 0x1, P0 ;  /* 0x0000000915157211 */ /* 0x000fe400000f0eff */
[----:B0-----:R-:W2:Y:S01]  /*3cc10*/  LDL.LU R22, [R1+0xa0] ;  /* 0x0000a00001167983 */ /* 0x001ea20000300800 */
[----:B---3--:R-:W-:-:S05]  /*3cc20*/  LEA R23, P1, R18, R5, 0x1 ;  /* 0x0000000512177211 */ /* 0x008fca00078208ff */
[----:B------:R0:W-:Y:S01]  /*3cc30*/  STL [R1+0x1d30], R23 ;  /* 0x001d301701007387 */ /* 0x0001e20000100800 */
[----:B------:R-:W-:Y:S01]  /*3cc40*/  STL [R1+0x1cfc], R21 ;  /* 0x001cfc1501007387 */ /* 0x000fe20000100800 */
[----:B0-----:R-:W-:Y:S02]  /*3cc50*/  LEA.HI.X.SX32 R23, R6, R9, 0x1, P6 ;  /* 0x0000000906177211 */ /* 0x001fe400030f0eff */
[----:B----4-:R-:W-:-:S05]  /*3cc60*/  LEA R24, P0, R17, R5, 0x1 ;  /* 0x0000000511187211 */ /* 0x010fca00078008ff */
[----:B------:R-:W-:Y:S01]  /*3cc70*/  STL [R1+0x1d38], R24 ;  /* 0x001d381801007387 */ /* 0x000fe20000100800 */
[----:B------:R-:W3:Y:S02]  /*3cc80*/  LDL.LU R6, [R1+0x9c] ;  /* 0x00009c0001067983 */ /* 0x000ee40000300800 */
[----:B------:R0:W-:Y:S02]  /*3cc90*/  STL [R1+0x1d04], R23 ;  /* 0x001d041701007387 */ /* 0x0001e40000100800 */
[----:B0-----:R-:W-:Y:S02]  /*3cca0*/  LEA.HI.X.SX32 R23, R7, R9, 0x1, P5 ;  /* 0x0000000907177211 */ /* 0x001fe400028f0eff */
[----:B------:R-:W-:-:S05]  /*3ccb0*/  LEA R21, P6, R16, R5, 0x1 ;  /* 0x0000000510157211 */ /* 0x000fca00078c08ff */
[----:B------:R0:W-:Y:S01]  /*3ccc0*/  STL [R1+0x1d40], R21 ;  /* 0x001d401501007387 */ /* 0x0001e20000100800 */
[----:B------:R-:W4:Y:S02]  /*3ccd0*/  LDL.LU R7, [R1+0x98] ;  /* 0x0000980001077983 */ /* 0x000f240000300800 */
[----:B------:R-:W-:Y:S01]  /*3cce0*/  STL [R1+0x1d0c], R23 ;  /* 0x001d0c1701007387 */ /* 0x000fe20000100800 */
[----:B0-----:R-:W-:-:S05]  /*3ccf0*/  LEA R21, P5, R15, R5, 0x1 ;  /* 0x000000050f157211 */ /* 0x001fca00078a08ff */
[----:B------:R0:W-:Y:S04]  /*3cd00*/  STL [R1+0x1d48], R21 ;  /* 0x001d481501007387 */ /* 0x0001e80000100800 */
[----:B0-----:R-:W4:Y:S01]  /*3cd10*/  LDL.LU R21, [R1+0x94] ;  /* 0x0000940001157983 */ /* 0x001f220000300800 */
[----:B------:R-:W-:Y:S02]  /*3cd20*/  LEA.HI.X.SX32 R23, R20, R9, 0x1, P4 ;  /* 0x0000000914177211 */ /* 0x000fe400020f0eff */
[----:B-----5:R-:W-:-:S03]  /*3cd30*/  LEA R20, P4, R29, R5, 0x1 ;  /* 0x000000051d147211 */ /* 0x020fc600078808ff */
[----:B------:R0:W-:Y:S04]  /*3cd40*/  STL [R1+0x1d14], R23 ;  /* 0x001d141701007387 */ /* 0x0001e80000100800 */
[----:B------:R1:W-:Y:S01]  /*3cd50*/  STL [R1+0x1d50], R20 ;  /* 0x001d501401007387 */ /* 0x0003e20000100800 */
[----:B0-----:R-:W-:Y:S02]  /*3cd60*/  LEA.HI.X.SX32 R23, R8, R9, 0x1, P3 ;  /* 0x0000000908177211 */ /* 0x001fe400018f0eff */
[----:B-1----:R-:W-:Y:S01]  /*3cd70*/  LEA R20, P3, R14, R5, 0x1 ;  /* 0x000000050e147211 */ /* 0x002fe200078608ff */
[----:B------:R-:W5:Y:S02]  /*3cd80*/  LDL.LU R8, [R1+0x90] ;  /* 0x0000900001087983 */ /* 0x000f640000300800 */
[----:B------:R0:W-:Y:S02]  /*3cd90*/  STL [R1+0x1d1c], R23 ;  /* 0x001d1c1701007387 */ /* 0x0001e40000100800 */
[----:B------:R1:W-:Y:S01]  /*3cda0*/  STL [R1+0x1d58], R20 ;  /* 0x001d581401007387 */ /* 0x0003e20000100800 */
[----:B------:R-:W-:-:S02]  /*3cdb0*/  LEA.HI.X.SX32 R18, R18, R9, 0x1, P1 ;  /* 0x0000000912127211 */ /* 0x000fc400008f0eff */
[----:B0-----:R-:W-:Y:S01]  /*3cdc0*/  LEA.HI.X.SX32 R23, R19, R9, 0x1, P2 ;  /* 0x0000000913177211 */ /* 0x001fe200010f0eff */
[----:B------:R-:W-:Y:S01]  /*3cdd0*/  LEA R19, P2, R13, R5, 0x1 ;  /* 0x000000050d137211 */ /* 0x000fe200078408ff */
[----:B-1----:R-:W5:Y:S03]  /*3cde0*/  LDL.LU R20, [R1+0x8c] ;  /* 0x00008c0001147983 */ /* 0x002f660000300800 */
[----:B------:R-:W-:Y:S02]  /*3cdf0*/  STL [R1+0x1d24], R23 ;  /* 0x001d241701007387 */ /* 0x000fe40000100800 */
[----:B------:R0:W-:Y:S01]  /*3ce00*/  STL [R1+0x1d60], R19 ;  /* 0x001d601301007387 */ /* 0x0001e20000100800 */
[-C--:B------:R-:W-:Y:S02]  /*3ce10*/  LEA.HI.X.SX32 R17, R17, R9.reuse, 0x1, P0 ;  /* 0x0000000911117211 */ /* 0x080fe400000f0eff */
[----:B------:R-:W-:Y:S01]  /*3ce20*/  LEA.HI.X.SX32 R16, R16, R9, 0x1, P6 ;  /* 0x0000000910107211 */ /* 0x000fe200030f0eff */
[----:B0-----:R-:W5:Y:S01]  /*3ce30*/  LDL.LU R19, [R1+0x88] ;  /* 0x0000880001137983 */ /* 0x001f620000300800 */
[-C--:B------:R-:W-:Y:S01]  /*3ce40*/  LEA R23, P1, R12, R5.reuse, 0x1 ;  /* 0x000000050c177211 */ /* 0x080fe200078208ff */
[----:B------:R0:W-:Y:S02]  /*3ce50*/  STL [R1+0x1d2c], R18 ;  /* 0x001d2c1201007387 */ /* 0x0001e40000100800 */
[----:B0-----:R-:W5:Y:S02]  /*3ce60*/  LDL.LU R18, [R1+0x84] ;  /* 0x0000840001127983 */ /* 0x001f640000300800 */
[----:B------:R-:W-:Y:S02]  /*3ce70*/  STL [R1+0x1d68], R23 ;  /* 0x001d681701007387 */ /* 0x000fe40000100800 */
[----:B------:R0:W-:Y:S02]  /*3ce80*/  STL [R1+0x1d34], R17 ;  /* 0x001d341101007387 */ /* 0x0001e40000100800 */
[----:B0-----:R-:W5:Y:S01]  /*3ce90*/  LDL.LU R17, [R1+0x80] ;  /* 0x0000800001117983 */ /* 0x001f620000300800 */
[----:B------:R-:W-:-:S05]  /*3cea0*/  LEA R23, P0, R11, R5, 0x1 ;  /* 0x000000050b177211 */ /* 0x000fca00078008ff */
[----:B------:R-:W-:Y:S01]  /*3ceb0*/  STL [R1+0x1d70], R23 ;  /* 0x001d701701007387 */ /* 0x000fe20000100800 */
[----:B------:R0:W-:Y:S01]  /*3cec0*/  STL [R1+0x1d3c], R16 ;  /* 0x001d3c1001007387 */ /* 0x0001e20000100800 */
[----:B------:R-:W-:Y:S02]  /*3ced0*/  LEA R24, P6, R10, R5, 0x1 ;  /* 0x000000050a187211 */ /* 0x000fe400078c08ff */
[----:B0-----:R-:W5:Y:S01]  /*3cee0*/  LDL.LU R16, [R1+0x7c] ;  /* 0x00007c0001107983 */ /* 0x001f620000300800 */
[----:B------:R-:W-:Y:S02]  /*3cef0*/  LEA.HI.X.SX32 R23, R15, R9, 0x1, P5 ;  /* 0x000000090f177211 */ /* 0x000fe400028f0eff */
[----:B------:R0:W-:Y:S02]  /*3cf00*/  STL [R1+0x1d78], R24 ;  /* 0x001d781801007387 */ /* 0x0001e40000100800 */
[----:B------:R-:W5:Y:S01]  /*3cf10*/  LDL.LU R15, [R1+0x78] ;  /* 0x00007800010f7983 */ /* 0x000f620000300800 */
[----:B------:R1:W-:Y:S01]  /*3cf20*/  STL [R1+0x1d44], R23 ;  /* 0x001d441701007387 */ /* 0x0003e20000100800 */
[----:B0-----:R-:W-:-:S02]  /*3cf30*/  LEA R24, P5, R26, R5, 0x1 ;  /* 0x000000051a187211 */ /* 0x001fc400078a08ff */
[----:B-1----:R-:W-:-:S03]  /*3cf40*/  LEA.HI.X.SX32 R23, R29, R9, 0x1, P4 ;  /* 0x000000091d177211 */ /* 0x002fc600020f0eff */
[----:B------:R-:W-:Y:S01]  /*3cf50*/  STL [R1+0x1d80], R24 ;  /* 0x001d801801007387 */ /* 0x000fe20000100800 */
[----:B------:R-:W5:Y:S03]  /*3cf60*/  LDL.LU R29, [R1+0x74] ;  /* 0x00007400011d7983 */ /* 0x000f660000300800 */
[----:B------:R0:W-:Y:S02]  /*3cf70*/  STL [R1+0x1d4c], R23 ;  /* 0x001d4c1701007387 */ /* 0x0001e40000100800 */
[----:B0-----:R-:W-:Y:S02]  /*3cf80*/  LEA.HI.X.SX32 R23, R14, R9, 0x1, P3 ;  /* 0x000000090e177211 */ /* 0x001fe400018f0eff */
[----:B--2---:R-:W-:-:S05]  /*3cf90*/  LEA R24, P4, R22, R5, 0x1 ;  /* 0x0000000516187211 */ /* 0x004fca00078808ff */
[----:B------:R-:W-:Y:S01]  /*3cfa0*/  STL [R1+0x1d88], R24 ;  /* 0x001d881801007387 */ /* 0x000fe20000100800 */
[----:B------:R-:W2:Y:S02]  /*3cfb0*/  LDL.LU R14, [R1+0x70] ;  /* 0x00007000010e7983 */ /* 0x000ea40000300800 */
[----:B------:R0:W-:Y:S02]  /*3cfc0*/  STL [R1+0x1d54], R23 ;  /* 0x001d541701007387 */ /* 0x0001e40000100800 */
[----:B0-----:R-:W-:Y:S02]  /*3cfd0*/  LEA.HI.X.SX32 R23, R13, R9, 0x1, P2 ;  /* 0x000000090d177211 */ /* 0x001fe400010f0eff */
[----:B------:R-:W2:Y:S01]  /*3cfe0*/  LDL.LU R13, [R1+0x6c] ;  /* 0x00006c00010d7983 */ /* 0x000ea20000300800 */
[----:B---3--:R-:W-:-:S05]  /*3cff0*/  LEA R24, P3, R6, R5, 0x1 ;  /* 0x0000000506187211 */ /* 0x008fca00078608ff */
[----:B------:R-:W-:Y:S01]  /*3d000*/  STL [R1+0x1d90], R24 ;  /* 0x001d901801007387 */ /* 0x000fe20000100800 */
[----:B------:R0:W-:Y:S02]  /*3d010*/  STL [R1+0x1d5c], R23 ;  /* 0x001d5c1701007387 */ /* 0x0001e40000100800 */
[----:B0-----:R-:W-:Y:S02]  /*3d020*/  LEA.HI.X.SX32 R23, R12, R9, 0x1, P1 ;  /* 0x000000090c177211 */ /* 0x001fe400008f0eff */
        /* <DEDUP_REMOVED lines=14> */
[----:B------:R-:W-:Y:S02]  /*3d110*/  LEA R25, P6, R20, R5, 0x1 ;  /* 0x0000000514197211 */ /* 0x000fe400078c08ff */
[----:B0-----:R-:W-:-:S03]  /*3d120*/  LEA.HI.X.SX32 R24, R26, R9, 0x1, P5 ;  /* 0x000000091a187211 */ /* 0x001fc600028f0eff */
[----:B------:R-:W-:Y:S01]  /*3d130*/  STL [R1+0x1db0], R25 ;  /* 0x001db01901007387 */ /* 0x000fe20000100800 */
[----:B------:R-:W5:Y:S03]  /*3d140*/  LDL.LU R26, [R1+0x5c] ;  /* 0x00005c00011a7983 */ /* 0x000f660000300800 */
[----:B------:R0:W-:Y:S01]  /*3d150*/  STL [R1+0x1d7c], R24 ;  /* 0x001d7c1801007387 */ /* 0x0001e20000100800 */
[----:B-1----:R-:W-:Y:S02]  /*3d160*/  LEA R23, P5, R19, R5, 0x1 ;  /* 0x0000000513177211 */ /* 0x002fe400078a08ff */
[----:B0-----:R-:W-:-:S03]  /*3d170*/  LEA.HI.X.SX32 R24, R22, R9, 0x1, P4 ;  /* 0x0000000916187211 */ /* 0x001fc600020f0eff */
[----:B------:R0:W-:Y:S01]  /*3d180*/  STL [R1+0x1db8], R23 ;  /* 0x001db81701007387 */ /* 0x0001e20000100800 */
[----:B------:R-:W-:-:S03]  /*3d190*/  LEA.HI.X.SX32 R22, R6, R9, 0x1, P3 ;  /* 0x0000000906167211 */ /* 0x000fc600018f0eff */
[----:B------:R1:W-:Y:S01]  /*3d1a0*/  STL [R1+0x1d84], R24 ;  /* 0x001d841801007387 */ /* 0x0003e20000100800 */
[----:B------:R-:W5:Y:S01]  /*3d1b0*/  LDL.LU R6, [R1+0x58] ;  /* 0x0000580001067983 */ /* 0x000f620000300800 */
[----:B0-----:R-:W-:-:S05]  /*3d1c0*/  LEA R23, P4, R18, R5, 0x1 ;  /* 0x0000000512177211 */ /* 0x001fca00078808ff */
[----:B------:R0:W-:Y:S01]  /*3d1d0*/  STL [R1+0x1dc0], R23 ;  /* 0x001dc01701007387 */ /* 0x0001e20000100800 */
[----:B-1----:R-:W-:-:S03]  /*3d1e0*/  LEA R24, P3, R17, R5, 0x1 ;  /* 0x0000000511187211 */ /* 0x002fc600078608ff */
[----:B------:R1:W-:Y:S01]  /*3d1f0*/  STL [R1+0x1d8c], R22 ;  /* 0x001d8c1601007387 */ /* 0x0003e20000100800 */
        /* <DEDUP_REMOVED lines=8> */
[----:B------:R-:W-:Y:S01]  /*3d280*/  STL [R1+0x1d9c], R23 ;  /* 0x001d9c1701007387 */ /* 0x000fe20000100800 */
[----:B------:R-:W5:Y:S01]  /*3d290*/  LDL.LU R8, [R1+0x50] ;  /* 0x0000500001087983 */ /* 0x000f620000300800 */
[----:B0-----:R-:W-:-:S05]  /*3d2a0*/  LEA R22, P1, R15, R5, 0x1 ;  /* 0x000000050f167211 */ /* 0x001fca00078208ff */
[----:B------:R0:W-:Y:S01]  /*3d2b0*/  STL [R1+0x1dd8], R22 ;  /* 0x001dd81601007387 */ /* 0x0001e20000100800 */
[----:B------:R1:W-:Y:S01]  /*3d2c0*/  STL [R1+0x1da4], R21 ;  /* 0x001da41501007387 */ /* 0x0003e20000100800 */
[----:B0-----:R-:W-:Y:S02]  /*3d2d0*/  LEA R22, P0, R29, R5, 0x1 ;  /* 0x000000051d167211 */ /* 0x001fe400078008ff */
[----:B-1----:R-:W-:-:S03]  /*3d2e0*/  LEA.HI.X.SX32 R21, R20, R9, 0x1, P6 ;  /* 0x0000000914157211 */ /* 0x002fc600030f0eff */
[----:B------:R-:W-:Y:S01]  /*3d2f0*/  STL [R1+0x1de0], R22 ;  /* 0x001de01601007387 */ /* 0x000fe20000100800 */
[----:B------:R-:W5:Y:S02]  /*3d300*/  LDL.LU R28, [R1+0x4c] ;  /* 0x00004c00011c7983 */ /* 0x000f640000300800 */
[----:B------:R0:W-:Y:S01]  /*3d310*/  STL [R1+0x1dac], R21 ;  /* 0x001dac1501007387 */ /* 0x0001e20000100800 */
[----:B--2---:R-:W-:Y:S02]  /*3d320*/  LEA R20, P6, R14, R5, 0x1 ;  /* 0x000000050e147211 */ /* 0x004fe400078c08ff */
[----:B0-----:R-:W-:-:S03]  /*3d330*/  LEA.HI.X.SX32 R21, R19, R9, 0x1, P5 ;  /* 0x0000000913157211 */ /* 0x001fc600028f0eff */
[----:B------:R0:W-:Y:S01]  /*3d340*/  STL [R1+0x1de8], R20 ;  /* 0x001de81401007387 */ /* 0x0001e20000100800 */
[----:B------:R-:W-:-:S03]  /*3d350*/  LEA.HI.X.SX32 R19, R18, R9, 0x1, P4 ;  /* 0x0000000912137211 */ /* 0x000fc600020f0eff */
[----:B------:R-:W-:Y:S01]  /*3d360*/  STL [R1+0x1db4], R21 ;  /* 0x001db41501007387 */ /* 0x000fe20000100800 */
[----:B------:R-:W2:Y:S01]  /*3d370*/  LDL.LU R25, [R1+0x48] ;  /* 0x0000480001197983 */ /* 0x000ea20000300800 */
[----:B0-----:R-:W-:Y:S02]  /*3d380*/  LEA R20, P5, R13, R5, 0x1 ;  /* 0x000000050d147211 */ /* 0x001fe400078a08ff */
[----:B------:R-:W-:-:S03]  /*3d390*/  LEA.HI.X.SX32 R17, R17, R9, 0x1, P3 ;  /* 0x0000000911117211 */ /* 0x000fc600018f0eff */
[----:B------:R-:W-:Y:S01]  /*3d3a0*/  STL [R1+0x1df0], R20 ;  /* 0x001df01401007387 */ /* 0x000fe20000100800 */
[----:B------:R-:W-:Y:S02]  /*3d3b0*/  STL [R1+0x1dbc], R19 ;  /* 0x001dbc1301007387 */ /* 0x000fe40000100800 */
[----:B------:R-:W2:Y:S01]  /*3d3c0*/  LDL.LU R24, [R1+0x44] ;  /* 0x0000440001187983 */ /* 0x000ea20000300800 */
[----:B------:R-:W-:Y:S02]  /*3d3d0*/  LEA.HI.X.SX32 R15, R15, R9, 0x1, P1 ;  /* 0x000000090f0f7211 */ /* 0x000fe400008f0eff */
[----:B---3--:R-:W-:-:S05]  /*3d3e0*/  LEA R18, P4, R12, R5, 0x1 ;  /* 0x000000050c127211 */ /* 0x008fca00078808ff */
[----:B------:R-:W-:Y:S01]  /*3d3f0*/  STL [R1+0x1df8], R18 ;  /* 0x001df81201007387 */ /* 0x000fe20000100800 */
[----:B------:R0:W-:Y:S02]  /*3d400*/  STL [R1+0x1dc4], R17 ;  /* 0x001dc41101007387 */ /* 0x0001e40000100800 */
[----:B------:R-:W3:Y:S01]  /*3d410*/  LDL.LU R23, [R1+0x40] ;  /* 0x0000400001177983 */ /* 0x000ee20000300800 */
[----:B0-----:R-:W-:Y:S02]  /*3d420*/  LEA.HI.X.SX32 R17, R16, R9, 0x1, P2 ;  /* 0x0000000910117211 */ /* 0x001fe400010f0eff */
[----:B----4-:R-:W-:-:S05]  /*3d430*/  LEA R18, P3, R11, R5, 0x1 ;  /* 0x000000050b127211 */ /* 0x010fca00078608ff */
[----:B------:R-:W-:Y:S01]  /*3d440*/  STL [R1+0x1e00], R18 ;  /* 0x001e001201007387 */ /* 0x000fe20000100800 */
[----:B------:R-:W-:Y:S02]  /*3d450*/  STL [R1+0x1dcc], R17 ;  /* 0x001dcc1101007387 */ /* 0x000fe40000100800 */
[----:B------:R-:W4:Y:S01]  /*3d460*/  LDL.LU R22, [R1+0x3c] ;  /* 0x00003c0001167983 */ /* 0x000f220000300800 */
[----:B------:R-:W-:-:S05]  /*3d470*/  LEA R16, P2, R10, R5, 0x1 ;  /* 0x000000050a107211 */ /* 0x000fca00078408ff */
[----:B------:R-:W-:Y:S01]  /*3d480*/  STL [R1+0x1e08], R16 ;  /* 0x001e081001007387 */ /* 0x000fe20000100800 */
[----:B------:R-:W4:Y:S02]  /*3d490*/  LDL.LU R21, [R1+0x38] ;  /* 0x0000380001157983 */ /* 0x000f240000300800 */
[----:B------:R0:W-:Y:S02]  /*3d4a0*/  STL [R1+0x1dd4], R15 ;  /* 0x001dd40f01007387 */ /* 0x0001e40000100800 */
[----:B------:R-:W4:Y:S01]  /*3d4b0*/  LDL.LU R20, [R1+0x34] ;  /* 0x0000340001147983 */ /* 0x000f220000300800 */
[----:B0-----:R-:W-:Y:S02]  /*3d4c0*/  LEA.HI.X.SX32 R15, R29, R9, 0x1, P0 ;  /* 0x000000091d0f7211 */ /* 0x001fe400000f0eff */
[----:B-----5:R-:W-:-:S05]  /*3d4d0*/  LEA R16, P1, R26, R5, 0x1 ;  /* 0x000000051a107211 */ /* 0x020fca00078208ff */
[----:B------:R0:W-:Y:S01]  /*3d4e0*/  STL [R1+0x1e10], R16 ;  /* 0x001e101001007387 */ /* 0x0001e20000100800 */
[----:B------:R-:W5:Y:S02]  /*3d4f0*/  LDL.LU R19, [R1+0x30] ;  /* 0x0000300001137983 */ /* 0x000f640000300800 */
[----:B------:R1:W-:Y:S02]  /*3d500*/  STL [R1+0x1ddc], R15 ;  /* 0x001ddc0f01007387 */ /* 0x0003e40000100800 */
[----:B------:R-:W5:Y:S01]  /*3d510*/  LDL.LU R29, [R1+0x2c] ;  /* 0x00002c00011d7983 */ /* 0x000f620000300800 */
[----:B------:R-:W-:Y:S02]  /*3d520*/  LEA.HI.X.SX32 R13, R13, R9, 0x1, P5 ;  /* 0x000000090d0d7211 */ /* 0x000fe400028f0eff */
[----:B0-----:R-:W-:Y:S02]  /*3d530*/  LEA R16, P0, R6, R5, 0x1 ;  /* 0x0000000506107211 */ /* 0x001fe400078008ff */
[----:B-1----:R-:W-:-:S03]  /*3d540*/  LEA.HI.X.SX32 R15, R14, R9, 0x1, P6 ;  /* 0x000000090e0f7211 */ /* 0x002fc600030f0eff */
[----:B------:R0:W-:Y:S01]  /*3d550*/  STL [R1+0x1e18], R16 ;  /* 0x001e181001007387 */ /* 0x0001e20000100800 */
[----:B------:R-:W5:Y:S02]  /*3d560*/  LDL.LU R18, [R1+0x28] ;  /* 0x0000280001127983 */ /* 0x000f640000300800 */
[----:B------:R1:W-:Y:S02]  /*3d570*/  STL [R1+0x1de4], R15 ;  /* 0x001de40f01007387 */ /* 0x0003e40000100800 */
[----:B------:R-:W5:Y:S01]  /*3d580*/  LDL.LU R17, [R1+0x24] ;  /* 0x0000240001117983 */ /* 0x000f620000300800 */
[----:B------:R-:W-:Y:S02]  /*3d590*/  LEA.HI.X.SX32 R11, R11, R9, 0x1, P3 ;  /* 0x000000090b0b7211 */ /* 0x000fe400018f0eff */
[----:B------:R-:W-:-:S05]  /*3d5a0*/  LEA R14, P6, R7, R5, 0x1 ;  /* 0x00000005070e7211 */ /* 0x000fca00078c08ff */
[----:B------:R-:W-:Y:S01]  /*3d5b0*/  STL [R1+0x1e20], R14 ;  /* 0x001e200e01007387 */ /* 0x000fe20000100800 */
[----:B0-----:R-:W5:Y:S02]  /*3d5c0*/  LDL.LU R16, [R1+0x20] ;  /* 0x0000200001107983 */ /* 0x001f640000300800 */
[----:B------:R0:W-:Y:S02]  /*3d5d0*/  STL [R1+0x1dec], R13 ;  /* 0x001dec0d01007387 */ /* 0x0001e40000100800 */
[----:B-1----:R-:W5:Y:S01]  /*3d5e0*/  LDL.LU R15, [R1+0x1c] ;  /* 0x00001c00010f7983 */ /* 0x002f620000300800 */
[----:B0-----:R-:W-:Y:S02]  /*3d5f0*/  LEA.HI.X.SX32 R13, R12, R9, 0x1, P4 ;  /* 0x000000090c0d7211 */ /* 0x001fe400020f0eff */
[----:B------:R-:W-:-:S05]  /*3d600*/  LEA R14, P5, R8, R5, 0x1 ;  /* 0x00000005080e7211 */ /* 0x000fca00078a08ff */
[----:B------:R0:W-:Y:S01]  /*3d610*/  STL [R1+0x1e28], R14 ;  /* 0x001e280e01007387 */ /* 0x0001e20000100800 */
[----:B------:R-:W-:-:S03]  /*3d620*/  LEA.HI.X.SX32 R10, R10, R9, 0x1, P2 ;  /* 0x000000090a0a7211 */ /* 0x000fc600010f0eff */
[----:B0-----:R-:W5:Y:S01]  /*3d630*/  LDL.LU R14, [R1+0x18] ;  /* 0x00001800010e7983 */ /* 0x001f620000300800 */
[----:B------:R0:W-:Y:S01]  /*3d640*/  STL [R1+0x1df4], R13 ;  /* 0x001df40d01007387 */ /* 0x0001e20000100800 */
[-C--:B------:R-:W-:Y:S02]  /*3d650*/  LEA R12, P4, R28, R5.reuse, 0x1 ;  /* 0x000000051c0c7211 */ /* 0x080fe400078808ff */
[----:B0-----:R-:W5:Y:S04]  /*3d660*/  LDL.LU R13, [R1+0x14] ;  /* 0x00001400010d7983 */ /* 0x001f680000300800 */
[----:B------:R0:W-:Y:S04]  /*3d670*/  STL [R1+0x1e30], R12 ;  /* 0x001e300c01007387 */ /* 0x0001e80000100800 */
[----:B0-----:R-:W5:Y:S01]  /*3d680*/  LDL.LU R12, [R1+0x10] ;  /* 0x00001000010c7983 */ /* 0x001f620000300800 */
[----:B------:R2:W-:Y:S02]  /*3d690*/  STL [R1+0x1dfc], R11 ;  /* 0x001dfc0b01007387 */ /* 0x0005e40000100800 */
[----:B--2---:R-:W-:-:S05]  /*3d6a0*/  LEA R11, P3, R25, R5, 0x1 ;  /* 0x00000005190b7211 */ /* 0x004fca00078608ff */
[----:B------:R0:W-:Y:S01]  /*3d6b0*/  STL [R1+0x1e38], R11 ;  /* 0x001e380b01007387 */ /* 0x0001e20000100800 */
[----:B------:R-:W-:-:S03]  /*3d6c0*/  LEA.HI.X.SX32 R26, R26, R9, 0x1, P1 ;  /* 0x000000091a1a7211 */ /* 0x000fc600008f0eff */
[----:B0-----:R-:W2:Y:S01]  /*3d6d0*/  LDL.LU R11, [R1+0xc] ;  /* 0x00000c00010b7983 */ /* 0x001ea20000300800 */
[----:B------:R0:W-:Y:S02]  /*3d6e0*/  STL [R1+0x1e04], R10 ;  /* 0x001e040a01007387 */ /* 0x0001e40000100800 */
[----:B0-----:R-:W-:-:S05]  /*3d6f0*/  LEA R10, P2, R24, R5, 0x1 ;  /* 0x00000005180a7211 */ /* 0x001fca00078408ff */
[----:B------:R0:W-:Y:S01]  /*3d700*/  STL [R1+0x1e40], R10 ;  /* 0x001e400a01007387 */ /* 0x0001e20000100800 */
[----:B------:R-:W-:-:S03]  /*3d710*/  LEA.HI.X.SX32 R6, R6, R9, 0x1, P0 ;  /* 0x0000000906067211 */ /* 0x000fc600000f0eff */
[----:B0-----:R-:W2:Y:S01]  /*3d720*/  LDL.LU R10, [R1+0x8] ;  /* 0x00000800010a7983 */ /* 0x001ea20000300800 */
[----:B------:R3:W-:Y:S01]  /*3d730*/  STL [R1+0x1e0c], R26 ;  /* 0x001e0c1a01007387 */ /* 0x0007e20000100800 */
[-C--:B------:R-:W-:Y:S02]  /*3d740*/  LEA.HI.X.SX32 R7, R7, R9.reuse, 0x1, P6 ;  /* 0x0000000907077211 */ /* 0x080fe400030f0eff */
[----:B------:R-:W-:Y:S02]  /*3d750*/  LEA.HI.X.SX32 R8, R8, R9, 0x1, P5 ;  /* 0x0000000908087211 */ /* 0x000fe400028f0eff */
[----:B---3--:R-:W-:-:S05]  /*3d760*/  LEA R26, P1, R23, R5, 0x1 ;  /* 0x00000005171a7211 */ /* 0x008fca00078208ff */
[----:B------:R0:W-:Y:S04]  /*3d770*/  STL [R1+0x1e48], R26 ;  /* 0x001e481a01007387 */ /* 0x0001e80000100800 */
[----:B0-----:R-:W3:Y:S01]  /*3d780*/  LDL.LU R26, [R1+0x27d4] ;  /* 0x0027d400011a7983 */ /* 0x001ee20000300800 */
[----:B------:R4:W-:Y:S02]  /*3d790*/  STL [R1+0x1e14], R6 ;  /* 0x001e140601007387 */ /* 0x0009e40000100800 */
[----:B----4-:R-:W-:-:S05]  /*3d7a0*/  LEA R6, P0, R22, R5, 0x1 ;  /* 0x0000000516067211 */ /* 0x010fca00078008ff */
[----:B------:R0:W-:Y:S04]  /*3d7b0*/  STL [R1+0x1e50], R6 ;  /* 0x001e500601007387 */ /* 0x0001e80000100800 */
[----:B0-----:R-:W4:Y:S01]  /*3d7c0*/  LDL.LU R6, [R1+0x27d0] ;  /* 0x0027d00001067983 */ /* 0x001f220000300800 */
[----:B------:R0:W-:Y:S02]  /*3d7d0*/  STL [R1+0x1e1c], R7 ;  /* 0x001e1c0701007387 */ /* 0x0001e40000100800 */
[----:B0-----:R-:W-:-:S05]  /*3d7e0*/  LEA R7, P6, R21, R5, 0x1 ;  /* 0x0000000515077211 */ /* 0x001fca00078c08ff */
[----:B------:R0:W-:Y:S04]  /*3d7f0*/  STL [R1+0x1e58], R7 ;  /* 0x001e580701007387 */ /* 0x0001e80000100800 */
[----:B0-----:R-:W3:Y:S01]  /*3d800*/  LDL.LU R7, [R1+0x27cc] ;  /* 0x0027cc0001077983 */ /* 0x001ee20000300800 */
[----:B------:R0:W-:Y:S02]  /*3d810*/  STL [R1+0x1e24], R8 ;  /* 0x001e240801007387 */ /* 0x0001e40000100800 */
[----:B0-----:R-:W-:-:S05]  /*3d820*/  LEA R8, P5, R20, R5, 0x1 ;  /* 0x0000000514087211 */ /* 0x001fca00078a08ff */
[----:B------:R0:W-:Y:S04]  /*3d830*/  STL [R1+0x1e60], R8 ;  /* 0x001e600801007387 */ /* 0x0001e80000100800 */
[----:B0-----:R-:W3:Y:S01]  /*3d840*/  LDL.LU R8, [R1+0x27c8] ;  /* 0x0027c80001087983 */ /* 0x001ee20000300800 */
[----:B------:R-:W-:-:S05]  /*3d850*/  LEA.HI.X.SX32 R28, R28, R9, 0x1, P4 ;  /* 0x000000091c1c7211 */ /* 0x000fca00020f0eff */
[----:B------:R5:W-:Y:S02]  /*3d860*/  STL [R1+0x1e2c], R28 ;  /* 0x001e2c1c01007387 */ /* 0x000be40000100800 */
[----:B-----5:R-:W-:-:S05]  /*3d870*/  LEA R28, P4, R19, R5, 0x1 ;  /* 0x00000005131c7211 */ /* 0x020fca00078808ff */
[----:B------:R0:W-:Y:S02]  /*3d880*/  STL [R1+0x1e68], R28 ;  /* 0x001e681c01007387 */ /* 0x0001e40000100800 */
[----:B0-----:R-:W-:Y:S01]  /*3d890*/  LEA.HI.X.SX32 R28, R25, R9, 0x1, P3 ;  /* 0x00000009191c7211 */ /* 0x001fe200018f0eff */
[----:B------:R-:W-:-:S04]  /*3d8a0*/  LEA R25, P3, R29, R5, 0x1 ;  /* 0x000000051d197211 */ /* 0x000fc800078608ff */
[----:B------:R0:W-:Y:S01]  /*3d8b0*/  STL [R1+0x1e34], R28 ;  /* 0x001e341c01007387 */ /* 0x0001e20000100800 */
[----:B------:R1:W-:Y:S01]  /*3d8c0*/  STL [R1+0x1e70], R25 ;  /* 0x001e701901007387 */ /* 0x0003e20000100800 */
[-C--:B------:R-:W-:Y:S02]  /*3d8d0*/  LEA.HI.X.SX32 R22, R22, R9.reuse, 0x1, P0 ;  /* 0x0000000916167211 */ /* 0x080fe400000f0eff */
[----:B0-----:R-:W-:Y:S01]  /*3d8e0*/  LEA.HI.X.SX32 R28, R24, R9, 0x1, P2 ;  /* 0x00000009181c7211 */ /* 0x001fe200010f0eff */
[----:B-1----:R-:W-:Y:S01]  /*3d8f0*/  LEA R25, P2, R18, R5, 0x1 ;  /* 0x0000000512197211 */ /* 0x002fe200078408ff */
[----:B------:R-:W-:Y:S01]  /*3d900*/  LEA.HI.X.SX32 R24, R23, R9, 0x1, P1 ;  /* 0x0000000917187211 */ /* 0x000fe200008f0eff */
[----:B------:R-:W-:Y:S02]  /*3d910*/  LEA R23, P1, R17, R5, 0x1 ;  /* 0x0000000511177211 */ /* 0x000fe400078208ff */
[----:B------:R-:W-:Y:S01]  /*3d920*/  STL [R1+0x1e3c], R28 ;  /* 0x001e3c1c01007387 */ /* 0x000fe20000100800 */
[----:B------:R-:W-:Y:S02]  /*3d930*/  STL [R1+0x1e78], R25 ;  /* 0x001e781901007387 */ /* 0x000fe40000100800 */
[----:B------:R0:W-:Y:S02]  /*3d940*/  STL [R1+0x1e44], R24 ;  /* 0x001e441801007387 */ /* 0x0001e40000100800 */
[----:B------:R1:W-:Y:S01]  /*3d950*/  STL [R1+0x1e80], R23 ;  /* 0x001e801701007387 */ /* 0x0003e20000100800 */
[----:B------:R5:W-:Y:S01]  /*3d960*/  STL [R1+0x1e4c], R22 ;  /* 0x001e4c1601007387 */ /* 0x000be20000100800 */
[----:B------:R-:W-:-:S02]  /*3d970*/  LEA.HI.X.SX32 R19, R19, R9, 0x1, P4 ;  /* 0x0000000913137211 */ /* 0x000fc400020f0eff */
[----:B0-----:R-:W-:Y:S02]  /*3d980*/  LEA R24, P0, R16, R5, 0x1 ;  /* 0x0000000510187211 */ /* 0x001fe400078008ff */
[----:B-1----:R-:W-:Y:S01]  /*3d990*/  LEA.HI.X.SX32 R23, R21, R9, 0x1, P6 ;  /* 0x0000000915177211 */ /* 0x002fe200030f0eff */
[----:B-----5:R-:W-:Y:S01]  /*3d9a0*/  LEA R22, P6, R15, R5, 0x1 ;  /* 0x000000050f167211 */ /* 0x020fe200078c08ff */
[----:B------:R-:W-:Y:S01]  /*3d9b0*/  LEA.HI.X.SX32 R21, R20, R9, 0x1, P5 ;  /* 0x0000000914157211 */ /* 0x000fe200028f0eff */
[-C--:B------:R-:W-:Y:S01]  /*3d9c0*/  LEA R20, P5, R14, R5.reuse, 0x1 ;  /* 0x000000050e147211 */ /* 0x080fe200078a08ff */
[----:B------:R-:W-:Y:S01]  /*3d9d0*/  STL [R1+0x1e88], R24 ;  /* 0x001e881801007387 */ /* 0x000fe20000100800 */
[----:B------:R-:W-:Y:S02]  /*3d9e0*/  STL [R1+0x1e54], R23 ;  /* 0x001e541701007387 */ /* 0x000fe40000100800 */
[----:B------:R-:W-:Y:S02]  /*3d9f0*/  STL [R1+0x1e90], R22 ;  /* 0x001e901601007387 */ /* 0x000fe40000100800 */
[----:B------:R0:W-:Y:S01]  /*3da00*/  STL [R1+0x1e5c], R21 ;  /* 0x001e5c1501007387 */ /* 0x0001e20000100800 */
[----:B------:R1:W-:Y:S01]  /*3da10*/  STL [R1+0x1e98], R20 ;  /* 0x001e981401007387 */ /* 0x0003e20000100800 */
[----:B------:R5:W-:Y:S01]  /*3da20*/  STL [R1+0x1e64], R19 ;  /* 0x001e641301007387 */ /* 0x000be20000100800 */
[----:B0-----:R-:W-:-:S02]  /*3da30*/  LEA R21, P4, R13, R5, 0x1 ;  /* 0x000000050d157211 */ /* 0x001fc400078808ff */
[----:B-1----:R-:W-:Y:S01]  /*3da40*/  LEA.HI.X.SX32 R20, R29, R9, 0x1, P3 ;  /* 0x000000091d147211 */ /* 0x002fe200018f0eff */
[----:B-----5:R-:W-:Y:S02]  /*3da50*/  LEA R19, P3, R12, R5, 0x1 ;  /* 0x000000050c137211 */ /* 0x020fe400078608ff */
[----:B------:R-:W-:Y:S01]  /*3da60*/  STL [R1+0x1ea0], R21 ;  /* 0x001ea01501007387 */ /* 0x000fe20000100800 */
[----:B------:R-:W5:Y:S02]  /*3da70*/  LDL R29, [R1+0x1fc8] ;  /* 0x001fc800011d7983 */ /* 0x000f640000100800 */
[----:B------:R0:W-:Y:S02]  /*3da80*/  STL [R1+0x1e6c], R20 ;  /* 0x001e6c1401007387 */ /* 0x0001e40000100800 */
[----:B------:R2:W-:Y:S01]  /*3da90*/  STL [R1+0x1ea8], R19 ;  /* 0x001ea81301007387 */ /* 0x0005e20000100800 */
[-C--:B------:R-:W-:Y:S02]  /*3daa0*/  LEA.HI.X.SX32 R16, R16, R9.reuse, 0x1, P0 ;  /* 0x0000000910107211 */ /* 0x080fe400000f0eff */
[----:B0-----:R-:W-:Y:S01]  /*3dab0*/  LEA.HI.X.SX32 R20, R18, R9, 0x1, P2 ;  /* 0x0000000912147211 */ /* 0x001fe200010f0eff */
[----:B--2---:R-:W-:Y:S01]  /*3dac0*/  LEA R19, P2, R11, R5, 0x1 ;  /* 0x000000050b137211 */ /* 0x004fe200078408ff */
[----:B------:R-:W-:-:S03]  /*3dad0*/  LEA.HI.X.SX32 R18, R17, R9, 0x1, P1 ;  /* 0x0000000911127211 */ /* 0x000fc600008f0eff */
[----:B------:R-:W-:Y:S01]  /*3dae0*/  STL [R1+0x1e74], R20 ;  /* 0x001e741401007387 */ /* 0x000fe20000100800 */
[----:B------:R-:W-:Y:S02]  /*3daf0*/  STL [R1+0x1eb0], R19 ;  /* 0x001eb01301007387 */ /* 0x000fe40000100800 */
[----:B------:R-:W-:Y:S01]  /*3db00*/  STL [R1+0x1e7c], R18 ;  /* 0x001e7c1201007387 */ /* 0x000fe20000100800 */
[----:B------:R-:W-:Y:S01]  /*3db10*/  LEA.HI.X.SX32 R13, R13, R9, 0x1, P4 ;  /* 0x000000090d0d7211 */ /* 0x000fe200020f0eff */
[----:B------:R-:W-:Y:S01]  /*3db20*/  IMAD R4, R4, c[0x0][0x190], RZ ;  /* 0x0000640004047a24 */ /* 0x000fe200078e02ff */
[----:B------:R-:W-:-:S05]  /*3db30*/  LEA R17, P1, R10, R5, 0x1 ;  /* 0x000000050a117211 */ /* 0x000fca00078208ff */
[----:B------:R0:W-:Y:S01]  /*3db40*/  STL [R1+0x1eb8], R17 ;  /* 0x001eb81101007387 */ /* 0x0001e20000100800 */
[----:B------:R3:W-:Y:S02]  /*3db50*/  STL [R1+0x1e84], R16 ;  /* 0x001e841001007387 */ /* 0x0007e40000100800 */
[----:B------:R-:W-:Y:S01]  /*3db60*/  IMAD R3, R3, c[0x0][0x190], RZ ;  /* 0x0000640003037a24 */ /* 0x000fe200078e02ff */
[-C--:B0-----:R-:W-:Y:S01]  /*3db70*/  LEA.HI.X.SX32 R17, R15, R9.reuse, 0x1, P6 ;  /* 0x000000090f117211 */ /* 0x081fe200030f0eff */
[-C--:B------:R-:W-:Y:S02]  /*3db80*/  LEA.HI.X.SX32 R15, R14, R9.reuse, 0x1, P5 ;  /* 0x000000090e0f7211 */ /* 0x080fe400028f0eff */
[----:B------:R-:W-:Y:S01]  /*3db90*/  IMAD R0, R0, c[0x0][0x190], RZ ;  /* 0x0000640000007a24 */ /* 0x000fe200078e02ff */
[----:B------:R-:W-:Y:S01]  /*3dba0*/  LEA.HI.X.SX32 R10, R10, R9, 0x1, P1 ;  /* 0x000000090a0a7211 */ /* 0x000fe200008f0eff */
[----:B------:R-:W-:Y:S02]  /*3dbb0*/  IMAD R2, R2, c[0x0][0x190], RZ ;  /* 0x0000640002027a24 */ /* 0x000fe400078e02ff */
[----:B------:R-:W-:Y:S01]  /*3dbc0*/  IMAD R27, R27, c[0x0][0x190], RZ ;  /* 0x000064001b1b7a24 */ /* 0x000fe200078e02ff */
[----:B----4-:R-:W-:-:S02]  /*3dbd0*/  LEA R14, P5, R6, R5, 0x1 ;  /* 0x00000005060e7211 */ /* 0x010fc400078a08ff */
[-C--:B---3--:R-:W-:Y:S02]  /*3dbe0*/  LEA R16, P6, R7, R5.reuse, 0x1 ;  /* 0x0000000507107211 */ /* 0x088fe400078c08ff */
[----:B------:R-:W-:-:S05]  /*3dbf0*/  LEA R18, P0, R8, R5, 0x1 ;  /* 0x0000000508127211 */ /* 0x000fca00078008ff */
[----:B------:R-:W-:Y:S01]  /*3dc00*/  STL [R1+0x1ec0], R18 ;  /* 0x001ec01201007387 */ /* 0x000fe20000100800 */
[----:B------:R-:W-:Y:S02]  /*3dc10*/  STL [R1+0x1e8c], R17 ;  /* 0x001e8c1101007387 */ /* 0x000fe40000100800 */
[----:B------:R-:W-:Y:S02]  /*3dc20*/  STL [R1+0x1ec8], R16 ;  /* 0x001ec81001007387 */ /* 0x000fe40000100800 */
[----:B------:R0:W-:Y:S01]  /*3dc30*/  STL [R1+0x1e94], R15 ;  /* 0x001e940f01007387 */ /* 0x0001e20000100800 */
[----:B------:R1:W-:Y:S01]  /*3dc40*/  STL [R1+0x1ecc], R14 ;  /* 0x001ecc0e01007387 */ /* 0x0003e20000100800 */
[----:B------:R2:W-:Y:S01]  /*3dc50*/  STL [R1+0x1e9c], R13 ;  /* 0x001e9c0d01007387 */ /* 0x0005e20000100800 */
[----:B0-----:R-:W-:Y:S02]  /*3dc60*/  LEA R15, P4, R26, R5, 0x1 ;  /* 0x000000051a0f7211 */ /* 0x001fe400078808ff */
[----:B-1----:R-:W-:Y:S01]  /*3dc70*/  LEA.HI.X.SX32 R14, R12, R9, 0x1, P3 ;  /* 0x000000090c0e7211 */ /* 0x002fe200018f0eff */
[----:B--2---:R-:W-:Y:S01]  /*3dc80*/  LEA R13, P3, R4, R5, 0x1 ;  /* 0x00000005040d7211 */ /* 0x004fe200078608ff */
        /* <DEDUP_REMOVED lines=10> */
[----:B--2---:R-:W-:Y:S02]  /*3dd30*/  LEA R10, P0, R2, R5, 0x1 ;  /* 0x00000005020a7211 */ /* 0x004fe400078008ff */
[----:B------:R-:W-:Y:S02]  /*3dd40*/  STL [R1+0x1edc], R12 ;  /* 0x001edc0c01007387 */ /* 0x000fe40000100800 */
[----:B------:R-:W-:Y:S02]  /*3dd50*/  STL [R1+0x1ebc], R11 ;  /* 0x001ebc0b01007387 */ /* 0x000fe40000100800 */
[----:B------:R0:W-:Y:S02]  /*3dd60*/  STL [R1+0x1ee0], R10 ;  /* 0x001ee00a01007387 */ /* 0x0001e40000100800 */
[----:B0-----:R-:W0:Y:S01]  /*3dd70*/  S2R R10, SR_TID.X ;  /* 0x00000000000a7919 */ /* 0x001e220000002100 */
[----:B------:R-:W-:Y:S01]  /*3dd80*/  LEA.HI.X.SX32 R8, R7, R9, 0x1, P6 ;  /* 0x0000000907087211 */ /* 0x000fe200030f0eff */
[----:B------:R-:W-:Y:S01]  /*3dd90*/  LEA R7, P6, R27, R5, 0x1 ;  /* 0x000000051b077211 */ /* 0x000fe200078c08ff */
[----:B------:R-:W-:-:S02]  /*3dda0*/  LEA.HI.X.SX32 R6, R6, R9, 0x1, P5 ;  /* 0x0000000906067211 */ /* 0x000fc400028f0eff */
[-C--:B------:R-:W-:Y:S02]  /*3ddb0*/  LEA.HI.X.SX32 R5, R26, R9.reuse, 0x1, P4 ;  /* 0x000000091a057211 */ /* 0x080fe400020f0eff */
[-C--:B------:R-:W-:Y:S01]  /*3ddc0*/  LEA.HI.X.SX32 R4, R4, R9.reuse, 0x1, P3 ;  /* 0x0000000904047211 */ /* 0x080fe200018f0eff */
[----:B------:R-:W-:Y:S01]  /*3ddd0*/  STL [R1+0x1ec4], R8 ;  /* 0x001ec40801007387 */ /* 0x000fe20000100800 */
[-C--:B------:R-:W-:Y:S01]  /*3dde0*/  LEA.HI.X.SX32 R3, R3, R9.reuse, 0x1, P2 ;  /* 0x0000000903037211 */ /* 0x080fe200010f0eff */
[----:B------:R-:W-:Y:S01]  /*3ddf0*/  STL [R1+0xfb0], R7 ;  /* 0x000fb00701007387 */ /* 0x000fe20000100800 */
[-C--:B------:R-:W-:Y:S01]  /*3de00*/  LEA.HI.X.SX32 R0, R0, R9.reuse, 0x1, P1 ;  /* 0x0000000900007211 */ /* 0x080fe200008f0eff */
[----:B------:R-:W-:Y:S01]  /*3de10*/  STL [R1+0xf9c], R6 ;  /* 0x000f9c0601007387 */ /* 0x000fe20000100800 */
[-C--:B------:R-:W-:Y:S01]  /*3de20*/  LEA.HI.X.SX32 R2, R2, R9.reuse, 0x1, P0 ;  /* 0x0000000902027211 */ /* 0x080fe200000f0eff */
[----:B------:R-:W-:Y:S02]  /*3de30*/  STL [R1+0xfa0], R5 ;  /* 0x000fa00501007387 */ /* 0x000fe40000100800 */
[----:B------:R-:W-:Y:S01]  /*3de40*/  STL [R1+0xfa4], R4 ;  /* 0x000fa40401007387 */ /* 0x000fe20000100800 */
[----:B------:R-:W-:Y:S01]  /*3de50*/  STL [R1+0xfa8], R3 ;  /* 0x000fa80301007387 */ /* 0x000fe20000100800 */
[----:B------:R1:W-:Y:S02]  /*3de60*/  STL [R1+0xfac], R0 ;  /* 0x000fac0001007387 */ /* 0x0003e40000100800 */
[----:B------:R0:W-:Y:S01]  /*3de70*/  STL [R1+0xfb4], R2 ;  /* 0x000fb40201007387 */ /* 0x0001e20000100800 */
[----:B-1----:R-:W-:Y:S01]  /*3de80*/  LEA.HI.X.SX32 R0, R27, R9, 0x1, P6 ;  /* 0x000000091b007211 */ /* 0x002fe200030f0eff */
[----:B0-----:R-:W-:-:S04]  /*3de90*/  IMAD.SHL.U32 R2, R10, 0x20, RZ ;  /* 0x000000200a027824 */ /* 0x001fc800078e00ff */
[----:B------:R0:W-:Y:S01]  /*3dea0*/  STL [R1+0xda0], R0 ;  /* 0x000da00001007387 */ /* 0x0001e20000100800 */
[----:B------:R1:W-:Y:S02]  /*3deb0*/  STL [R1+0x1fb8], R2 ;  /* 0x001fb80201007387 */ /* 0x0003e40000100800 */
[----:B------:R1:W-:Y:S02]  /*3dec0*/  STL [R1+0xd9c], RZ ;  /* 0x000d9cff01007387 */ /* 0x0003e40000100800 */
[----:B------:R1:W-:Y:S01]  /*3ded0*/  STL [R1+0x9b0], RZ ;  /* 0x0009b0ff01007387 */ /* 0x0003e20000100800 */
[----:B------:R1:W-:Y:S01]  /*3dee0*/  STL [R1+0x9b4], RZ ;  /* 0x0009b4ff01007387 */ /* 0x0003e20000100800 */
[----:B------:R1:W-:Y:S02]  /*3def0*/  STL [R1+0x9b8], RZ ;  /* 0x0009b8ff01007387 */ /* 0x0003e40000100800 */
        /* <DEDUP_REMOVED lines=387> */
[----:B------:R1:W-:Y:S01]  /*3f730*/  STL [R1+0x3a8], RZ ;  /* 0x0003a8ff01007387 */ /* 0x0003e20000100800 */
[----:B-----5:R-:W-:Y:S01]  /*3f740*/  ISETP.GE.AND P1, PT, R29, RZ, PT ;  /* 0x000000ff1d00720c */ /* 0x020fe20003f26270 */
[----:B------:R-:W-:Y:S01]  /*3f750*/  LOP3.LUT R29, R10, 0x3f, RZ, 0xc0, !PT ;  /* 0x0000003f0a1d7812 */ /* 0x000fe200078ec0ff */
[----:B------:R-:W-:Y:S01]  /*3f760*/  ISETP.NE.AND P0, PT, RZ, c[0x0][0x178], PT ;  /* 0x00005e00ff007a0c */ /* 0x000fe20003f05270 */
[----:B------:R-:W-:-:S03]  /*3f770*/  IMAD.MOV.U32 R3, RZ, RZ, c[0x0][0x188] ;  /* 0x00006200ff037624 */ /* 0x000fc600078e00ff */
[----:B0-----:R-:W-:Y:S01]  /*3f780*/  IMAD.SHL.U32 R0, R29, 0x2, RZ ;  /* 0x000000021d007824 */ /* 0x001fe200078e00ff */
[----:B------:R-:W-:Y:S02]  /*3f790*/  ULDC UR4, c[0x0][0x18c] ;  /* 0x0000630000047ab9 */ /* 0x000fe40000000800 */
[----:B-1----:R-:W2:Y:S01]  /*3f7a0*/  LDL.LU R2, [R1+0x9c0] ;  /* 0x0009c00001027983 */ /* 0x002ea20000300800 */
[----:B------:R-:W-:Y:S01]  /*3f7b0*/  IMAD.MOV.U32 R0, RZ, RZ, 0x3f ;  /* 0x0000003fff007424 */ /* 0x000fe200078e00ff */
[----:B------:R-:W-:Y:S01]  /*3f7c0*/  USHF.L.U32 UR4, UR4, 0x6, URZ ;  /* 0x0000000604047899 */ /* 0x000fe2000800063f */
[C---:B------:R-:W-:Y:S02]  /*3f7d0*/  IMAD R6, R3.reuse, 0x3e, RZ ;  /* 0x0000003e03067824 */ /* 0x040fe400078e02ff */
[C---:B------:R-:W-:Y:S01]  /*3f7e0*/  IMAD R7, R3.reuse, 0x3a, RZ ;  /* 0x0000003a03077824 */ /* 0x040fe200078e02ff */
[----:B------:R-:W-:Y:S01]  /*3f7f0*/  IADD3 R0, R0, c[0x0][0x180], RZ ;  /* 0x0000600000007a10 */ /* 0x000fe20007ffe0ff */
[C---:B------:R-:W-:Y:S02]  /*3f800*/  IMAD R8, R3.reuse, 0x36, RZ ;  /* 0x0000003603087824 */ /* 0x040fe400078e02ff */
[C---:B------:R-:W-:Y:S01]  /*3f810*/  IMAD R9, R3.reuse, 0x32, RZ ;  /* 0x0000003203097824 */ /* 0x040fe200078e02ff */
[----:B------:R-:W-:Y:S01]  /*3f820*/  SHF.R.S32.HI R4, RZ, 0x1f, R0 ;  /* 0x0000001fff047819 */ /* 0x000fe20000011400 */
[----:B------:R-:W-:-:S02]  /*3f830*/  IMAD R10, R3, 0x2e, RZ ;  /* 0x0000002e030a7824 */ /* 0x000fc400078e02ff */
[C---:B------:R-:W-:Y:S01]  /*3f840*/  IMAD R11, R3.reuse, 0x2a, RZ ;  /* 0x0000002a030b7824 */ /* 0x040fe200078e02ff */
[----:B------:R-:W-:Y:S01]  /*3f850*/  LEA.HI R0, R4, R0, RZ, 0x6 ;  /* 0x0000000004007211 */ /* 0x000fe200078f30ff */
[C---:B------:R-:W-:Y:S02]  /*3f860*/  IMAD.SHL.U32 R5, R3.reuse, 0x40, RZ ;  /* 0x0000004003057824 */ /* 0x040fe400078e00ff */
[C---:B------:R-:W-:Y:S01]  /*3f870*/  IMAD R12, R3.reuse, 0x26, RZ ;  /* 0x00000026030c7824 */ /* 0x040fe200078e02ff */
[----:B------:R-:W-:Y:S01]  /*3f880*/  SHF.R.S32.HI R0, RZ, 0x6, R0 ;  /* 0x00000006ff007819 */ /* 0x000fe20000011400 */
[C---:B------:R-:W-:Y:S02]  /*3f890*/  IMAD R13, R3.reuse, 0x22, RZ ;  /* 0x00000022030d7824 */ /* 0x040fe400078e02ff */
[C---:B------:R-:W-:Y:S02]  /*3f8a0*/  IMAD R14, R3.reuse, 0x3c, RZ ;  /* 0x0000003c030e7824 */ /* 0x040fe400078e02ff */
[C---:B------:R-:W-:Y:S01]  /*3f8b0*/  IMAD R15, R3.reuse, 0x1e, RZ ;  /* 0x0000001e030f7824 */ /* 0x040fe200078e02ff */
[----:B------:R-:W0:Y:S01]  /*3f8c0*/  S2R R0, SR_TID.X ;  /* 0x0000000000007919 */ /* 0x000e220000002100 */
[----:B------:R-:W-:-:S02]  /*3f8d0*/  IMAD R16, R3, 0x34, RZ ;  /* 0x0000003403107824 */ /* 0x000fc400078e02ff */
[C---:B------:R-:W-:Y:S02]  /*3f8e0*/  IMAD R17, R3.reuse, 0x1a, RZ ;  /* 0x0000001a03117824 */ /* 0x040fe400078e02ff */
[C---:B------:R-:W-:Y:S02]  /*3f8f0*/  IMAD R18, R3.reuse, 0x2c, RZ ;  /* 0x0000002c03127824 */ /* 0x040fe400078e02ff */
[C---:B------:R-:W-:Y:S02]  /*3f900*/  IMAD R19, R3.reuse, 0x16, RZ ;  /* 0x0000001603137824 */ /* 0x040fe400078e02ff */
[C---:B------:R-:W-:Y:S02]  /*3f910*/  IMAD R20, R3.reuse, 0x24, RZ ;  /* 0x0000002403147824 */ /* 0x040fe400078e02ff */
[C---:B------:R-:W-:Y:S02]  /*3f920*/  IMAD R21, R3.reuse, 0x12, RZ ;  /* 0x0000001203157824 */ /* 0x040fe400078e02ff */
[----:B------:R-:W-:-:S02]  /*3f930*/  IMAD R22, R3, 0x38, RZ ;  /* 0x0000003803167824 */ /* 0x000fc400078e02ff */
[C---:B------:R-:W-:Y:S02]  /*3f940*/  IMAD R23, R3.reuse, 0x1c, RZ ;  /* 0x0000001c03177824 */ /* 0x040fe400078e02ff */
[C---:B------:R-:W-:Y:S02]  /*3f950*/  IMAD R24, R3.reuse, 0xe, RZ ;  /* 0x0000000e03187824 */ /* 0x040fe400078e02ff */
[C---:B------:R-:W-:Y:S02]  /*3f960*/  IMAD R25, R3.reuse, 0x28, RZ ;  /* 0x0000002803197824 */ /* 0x040fe400078e02ff */
[C---:B------:R-:W-:Y:S02]  /*3f970*/  IMAD R26, R3.reuse, 0x14, RZ ;  /* 0x00000014031a7824 */ /* 0x040fe400078e02ff */
[C---:B------:R-:W-:Y:S01]  /*3f980*/  IMAD R27, R3.reuse, 0xa, RZ ;  /* 0x0000000a031b7824 */ /* 0x040fe200078e02ff */
[----:B0-----:R-:W-:Y:S01]  /*3f990*/  LOP3.LUT R0, R0, 0x3f, RZ, 0xc0, !PT ;  /* 0x0000003f00007812 */ /* 0x001fe200078ec0ff */
[----:B------:R-:W-:-:S02]  /*3f9a0*/  IMAD R28, R3, 0x30, RZ ;  /* 0x00000030031c7824 */ /* 0x000fc400078e02ff */
[----:B------:R-:W-:Y:S02]  /*3f9b0*/  IMAD R29, R3, 0x18, RZ ;  /* 0x00000018031d7824 */ /* 0x000fe400078e02ff */
[----:B------:R-:W-:Y:S01]  /*3f9c0*/  IMAD.SHL.U32 R0, R0, 0x2, RZ ;  /* 0x0000000200007824 */ /* 0x000fe200078e00ff */
[----:B------:R-:W-:Y:S02]  /*3f9d0*/  USHF.R.S32.HI UR5, URZ, 0x1f, UR4 ;  /* 0x0000001f3f057899 */ /* 0x000fe40008011404 */
[----:B------:R-:W-:Y:S01]  /*3f9e0*/  USHF.L.U32 UR8, UR4, 0x1, URZ ;  /* 0x0000000104087899 */ /* 0x000fe2000800063f */
[----:B--2---:R-:W-:Y:S01]  /*3f9f0*/  @!P1 IMAD.MOV R2, RZ, RZ, -R2 ;  /* 0x000000ffff029224 */ /* 0x004fe200078e0a02 */
[----:B------:R-:W-:-:S05]  /*3fa00*/  @!P0 LOP3.LUT R2, RZ, c[0x0][0x178], RZ, 0x33, !PT ;  /* 0x00005e00ff028a12 */ /* 0x000fca00078e33ff */
[----:B------:R-:W-:Y:S01]  /*3fa10*/  IMAD R4, R2, c[0x0][0x184], RZ ;  /* 0x0000610002047a24 */ /* 0x000fe200078e02ff */
[----:B------:R-:W-:-:S04]  /*3fa20*/  SHF.R.S32.HI R2, RZ, 0x1f, R5 ;  /* 0x0000001fff027819 */ /* 0x000fc80000011405 */
[----:B------:R-:W-:Y:S02]  /*3fa30*/  SHF.L.U64.HI R2, R5, 0x1, R2 ;  /* 0x0000000105027819 */ /* 0x000fe40000010202 */
[----:B------:R-:W-:-:S05]  /*3fa40*/  LEA R5, P0, R4, c[0x0][0x160], 0x1 ;  /* 0x0000580004057a11 */ /* 0x000fca00078008ff */
[----:B------:R0:W-:Y:S04]  /*3fa50*/  STL [R1+0xd90], R5 ;  /* 0x000d900501007387 */ /* 0x0001e80000100800 */
[----:B------:R-:W2:Y:S04]  /*3fa60*/  LDL R0, [R1+0x1fb8] ;  /* 0x001fb80001007983 */ /* 0x000ea80000100800 */
[----:B------:R1:W-:Y:S04]  /*3fa70*/  STL [R1+0x27c8], R2 ;  /* 0x0027c80201007387 */ /* 0x0003e80000100800 */
[----:B0-----:R-:W0:Y:S04]  /*3fa80*/  S2R R5, SR_TID.X ;  /* 0x0000000000057919 */ /* 0x001e280000002100 */
[----:B------:R-:W3:Y:S04]  /*3fa90*/  S2R R8, SR_TID.X ;  /* 0x0000000000087919 */ /* 0x000ee80000002100 */
[----:B-1----:R-:W4:Y:S01]  /*3faa0*/  LDL R2, [R1+0xd90] ;  /* 0x000d900001027983 */ /* 0x002f220000100800 */
[----:B------:R-:W-:Y:S01]  /*3fab0*/  IMAD R7, R3, 0x7e, RZ ;  /* 0x0000007e03077824 */ /* 0x000fe200078e02ff */
[----:B0-----:R-:W-:Y:S01]  /*3fac0*/  LOP3.LUT R5, R5, 0x7, RZ, 0xc0, !PT ;  /* 0x0000000705057812 */ /* 0x001fe200078ec0ff */
[----:B---3--:R-:W-:-:S04]  /*3fad0*/  IMAD.SHL.U32 R8, R8, 0x2, RZ ;  /* 0x0000000208087824 */ /* 0x008fc800078e00ff */
[----:B------:R-:W-:-:S05]  /*3fae0*/  IMAD R5, R5, 0x90, RZ ;  /* 0x0000009005057824 */ /* 0x000fca00078e02ff */
[----:B------:R-:W-:Y:S01]  /*3faf0*/  LOP3.LUT R5, R5, 0x30, R8, 0x78, !PT ;  /* 0x0000003005057812 */ /* 0x000fe200078e7808 */
[----:B------:R-:W-:-:S03]  /*3fb00*/  IMAD R8, R3, 0x7a, RZ ;  /* 0x0000007a03087824 */ /* 0x000fc600078e02ff */
[----:B--2---:R-:W-:Y:S02]  /*3fb10*/  LOP3.LUT R5, R5, 0x400, R0, 0xf8, !PT ;  /* 0x0000040005057812 */ /* 0x004fe400078ef800 */
[----:B------:R-:W-:Y:S02]  /*3fb20*/  LEA.HI.X.SX32 R0, R4, c[0x0][0x164], 0x1, P0 ;  /* 0x0000590004007a11 */ /* 0x000fe400000f0eff */
[-C--:B----4-:R-:W-:Y:S02]  /*3fb30*/  IADD3 R7, P0, R7, R2.reuse, RZ ;  /* 0x0000000207077210 */ /* 0x090fe40007f1e0ff */
[-C--:B------:R-:W-:Y:S01]  /*3fb40*/  IADD3 R4, P5, R8, R2.reuse, RZ ;  /* 0x0000000208047210 */ /* 0x080fe20007fbe0ff */
[----:B------:R-:W-:Y:S02]  /*3fb50*/  IMAD R8, R3, 0x76, RZ ;  /* 0x0000007603087824 */ /* 0x000fe400078e02ff */
[----:B------:R0:W-:Y:S04]  /*3fb60*/  STL [R1+0xda8], R7 ;  /* 0x000da80701007387 */ /* 0x0001e80000100800 */
[----:B------:R-:W-:Y:S01]  /*3fb70*/  STL [R1+0x9c0], R5 ;  /* 0x0009c00501007387 */ /* 0x000fe20000100800 */
[----:B------:R-:W-:-:S03]  /*3fb80*/  IADD3 R8, P1, R8, R2, RZ ;  /* 0x0000000208087210 */ /* 0x000fc60007f3e0ff */
[----:B------:R1:W-:Y:S01]  /*3fb90*/  STL [R1+0xdb8], R4 ;  /* 0x000db80401007387 */ /* 0x0003e20000100800 */
[----:B0-----:R-:W-:-:S03]  /*3fba0*/  IMAD R7, R3, 0x72, RZ ;  /* 0x0000007203077824 */ /* 0x001fc600078e02ff */
[----:B------:R-:W-:Y:S01]  /*3fbb0*/  STL [R1+0xd8c], R0 ;  /* 0x000d8c0001007387 */ /* 0x000fe20000100800 */
[----:B-1----:R-:W-:Y:S01]  /*3fbc0*/  IMAD R4, R3, 0x6e, RZ ;  /* 0x0000006e03047824 */ /* 0x002fe200078e02ff */
[-C--:B------:R-:W-:Y:S02]  /*3fbd0*/  IADD3 R7, P2, R7, R2.reuse, RZ ;  /* 0x0000000207077210 */ /* 0x080fe40007f5e0ff */
[----:B------:R0:W-:Y:S02]  /*3fbe0*/  STL [R1+0xdc8], R8 ;  /* 0x000dc80801007387 */ /* 0x0001e40000100800 */
[----:B------:R-:W-:Y:S02]  /*3fbf0*/  IADD3 R4, P3, R4, R2, RZ ;  /* 0x0000000204047210 */ /* 0x000fe40007f7e0ff */
[----:B------:R1:W-:Y:S01]  /*3fc00*/  STL [R1+0xdd8], R7 ;  /* 0x000dd80701007387 */ /* 0x0003e20000100800 */
[----:B0-----:R-:W-:-:S03]  /*3fc10*/  IMAD R8, R3, 0x6a, RZ ;  /* 0x0000006a03087824 */ /* 0x001fc600078e02ff */
[----:B------:R0:W-:Y:S01]  /*3fc20*/  STL [R1+0xde8], R4 ;  /* 0x000de80401007387 */ /* 0x0001e20000100800 */
[C---:B-1----:R-:W-:Y:S01]  /*3fc30*/  IMAD R7, R3.reuse, 0x66, RZ ;  /* 0x0000006603077824 */ /* 0x042fe200078e02ff */
[----:B0-----:R-:W-:Y:S01]  /*3fc40*/  IADD3 R4, P4, R8, R2, RZ ;  /* 0x0000000208047210 */ /* 0x001fe20007f9e0ff */
[----:B------:R-:W-:-:S03]  /*3fc50*/  IMAD R8, R3, 0x3f, RZ ;  /* 0x0000003f03087824 */ /* 0x000fc600078e02ff */
[----:B------:R-:W-:Y:S01]  /*3fc60*/  IADD3 R7, P6, R7, R2, RZ ;  /* 0x0000000207077210 */ /* 0x000fe20007fde0ff */
[----:B------:R0:W-:Y:S01]  /*3fc70*/  STL [R1+0xdf8], R4 ;  /* 0x000df80401007387 */ /* 0x0001e20000100800 */
[----:B------:R-:W-:-:S03]  /*3fc80*/  LEA.HI.X.SX32 R8, R8, R0, 0x1, P0 ;  /* 0x0000000008087211 */ /* 0x000fc600000f0eff */
[----:B------:R1:W-:Y:S01]  /*3fc90*/  STL [R1+0xe08], R7 ;  /* 0x000e080701007387 */ /* 0x0003e20000100800 */
[----:B0-----:R-:W-:-:S03]  /*3fca0*/  IMAD R4, R3, 0x62, RZ ;  /* 0x0000006203047824 */ /* 0x001fc600078e02ff */
[----:B------:R0:W-:Y:S01]  /*3fcb0*/  STL [R1+0xda4], R8 ;  /* 0x000da40801007387 */ /* 0x0001e20000100800 */
[----:B-1----:R-:W-:Y:S01]  /*3fcc0*/  IMAD R7, R3, 0x3d, RZ ;  /* 0x0000003d03077824 */ /* 0x002fe200078e02ff */
[----:B------:R-:W-:-:S05]  /*3fcd0*/  IADD3 R4, P0, R4, R2, RZ ;  /* 0x0000000204047210 */ /* 0x000fca0007f1e0ff */
[----:B------:R1:W-:Y:S01]  /*3fce0*/  STL [R1+0xe18], R4 ;  /* 0x000e180401007387 */ /* 0x0003e20000100800 */
[----:B0-----:R-:W-:Y:S01]  /*3fcf0*/  IMAD R8, R3, 0x5e, RZ ;  /* 0x0000005e03087824 */ /* 0x001fe200078e02ff */
[----:B-1----:R-:W-:Y:S01]  /*3fd00*/  LEA.HI.X.SX32 R4, R7, R0, 0x1, P5 ;  /* 0x0000000007047211 */ /* 0x002fe200028f0eff */
        /* <DEDUP_REMOVED lines=10> */
[C---:B0-----:R-:W-:Y:S01]  /*3fdb0*/  IMAD R7, R3.reuse, 0x56, RZ ;  /* 0x0000005603077824 */ /* 0x041fe200078e02ff */
        /* <DEDUP_REMOVED lines=69> */
[----:B------:R-:W-:-:S04]  /*40210*/  LEA.HI.X.SX32 R4, R4, R0, 0x1, P5 ;  /* 0x0000000004047211 */ /* 0x000fc800028f0eff */
[-C--:B------:R-:W-:Y:S02]  /*40220*/  IADD3 R8, P5, R8, R2.reuse, RZ ;  /* 0x0000000208087210 */ /* 0x080fe40007fbe0ff */
[----:B0-----:R-:W-:-:S05]  /*40230*/  IADD3 R7, P0, R6, R2, RZ ;  /* 0x0000000206077210 */ /* 0x001fca0007f1e0ff */
[----:B------:R0:W-:Y:S04]  /*40240*/  STL [R1+0xea8], R7 ;  /* 0x000ea80701007387 */ /* 0x0001e80000100800 */
[----:B------:R-:W-:Y:S04]  /*40250*/  STL [R1+0xe94], R4 ;  /* 0x000e940401007387 */ /* 0x000fe80000100800 */
[----:B------:R1:W-:Y:S01]  /*40260*/  STL [R1+0xe50], R8 ;  /* 0x000e500801007387 */ /* 0x0003e20000100800 */
[C---:B0-----:R-:W-:Y:S01]  /*40270*/  IMAD R7, R3.reuse, 0x3a, RZ ;  /* 0x0000003a03077824 */ /* 0x041fe200078e02ff */
[----:B-1----:R-:W-:Y:S01]  /*40280*/  LEA.HI.X.SX32 R8, R6, R0, 0x1, P1 ;  /* 0x0000000006087211 */ /* 0x002fe200008f0eff */
[----:B------:R-:W-:-:S02]  /*40290*/  IMAD R6, R3, 0x1f, RZ ;  /* 0x0000001f03067824 */ /* 0x000fc400078e02ff */
[----:B------:R-:W-:Y:S02]  /*402a0*/  IMAD R4, R3, 0x4c, RZ ;  /* 0x0000004c03047824 */ /* 0x000fe400078e02ff */
[----:B------:R0:W-:Y:S01]  /*402b0*/  STL [R1+0xdac], R8 ;  /* 0x000dac0801007387 */ /* 0x0001e20000100800 */
[----:B------:R-:W-:Y:S02]  /*402c0*/  LEA.HI.X.SX32 R6, R6, R0, 0x1, P0 ;  /* 0x0000000006067211 */ /* 0x000fe400000f0eff */
[-C--:B------:R-:W-:Y:S02]  /*402d0*/  IADD3 R4, P0, R4, R2.reuse, RZ ;  /* 0x0000000204047210 */ /* 0x080fe40007f1e0ff */
[C---:B0-----:R-:W-:Y:S02]  /*402e0*/  IADD3 R8, P1, R7.reuse, R2, RZ ;  /* 0x0000000207087210 */ /* 0x041fe40007f3e0ff */
[----:B------:R-:W-:-:S03]  /*402f0*/  LEA.HI.X.SX32 R7, R7, R0, 0x1, P2 ;  /* 0x0000000007077211 */ /* 0x000fc600010f0eff */
[----:B------:R0:W-:Y:S04]  /*40300*/  STL [R1+0xeb8], R8 ;  /* 0x000eb80801007387 */ /* 0x0001e80000100800 */
[----:B------:R1:W-:Y:S01]  /*40310*/  STL [R1+0xea4], R6 ;  /* 0x000ea40601007387 */ /* 0x0003e20000100800 */
[----:B0-----:R-:W-:-:S03]  /*40320*/  IMAD R8, R3, 0x36, RZ ;  /* 0x0000003603087824 */ /* 0x001fc600078e02ff */
[----:B------:R0:W-:Y:S01]  /*40330*/  STL [R1+0xe70], R4 ;  /* 0x000e700401007387 */ /* 0x0001e20000100800 */
[----:B-1----:R-:W-:-:S03]  /*40340*/  IMAD R6, R3, 0x1d, RZ ;  /* 0x0000001d03067824 */ /* 0x002fc600078e02ff */
[----:B------:R1:W-:Y:S01]  /*40350*/  STL [R1+0xdcc], R7 ;  /* 0x000dcc0701007387 */ /* 0x0003e20000100800 */
[----:B0-----:R-:W-:Y:S01]  /*40360*/  IMAD R4, R3, 0x44, RZ ;  /* 0x0000004403047824 */ /* 0x001fe200078e02ff */
[----:B-1----:R-:W-:Y:S02]  /*40370*/  IADD3 R7, P2, R8, R2, RZ ;  /* 0x0000000208077210 */ /* 0x002fe40007f5e0ff */
[----:B------:R-:W-:-:S03]  /*40380*/  LEA.HI.X.SX32 R6, R6, R0, 0x1, P1 ;  /* 0x0000000006067211 */ /* 0x000fc600008f0eff */
[----:B------:R0:W-:Y:S01]  /*40390*/  STL [R1+0xec8], R7 ;  /* 0x000ec80701007387 */ /* 0x0001e20000100800 */
[----:B------:R-:W-:-:S03]  /*403a0*/  LEA.HI.X.SX32 R8, R8, R0, 0x1, P3 ;  /* 0x0000000008087211 */ /* 0x000fc600018f0eff */
[----:B------:R1:W-:Y:S01]  /*403b0*/  STL [R1+0xeb4], R6 ;  /* 0x000eb40601007387 */ /* 0x0003e20000100800 */
[-C--:B0-----:R-:W-:Y:S01]  /*403c0*/  IADD3 R7, P1, R4, R2.reuse, RZ ;  /* 0x0000000204077210 */ /* 0x081fe20007f3e0ff */
[C---:B------:R-:W-:Y:S02]  /*403d0*/  IMAD R4, R3.reuse, 0x78, RZ ;  /* 0x0000007803047824 */ /* 0x040fe400078e02ff */
[----:B-1----:R-:W-:Y:S02]  /*403e0*/  IMAD R6, R3, 0x1b, RZ ;  /* 0x0000001b03067824 */ /* 0x002fe400078e02ff */
[----:B------:R0:W-:Y:S04]  /*403f0*/  STL [R1+0xe90], R7 ;  /* 0x000e900701007387 */ /* 0x0001e80000100800 */
[----:B------:R1:W-:Y:S01]  /*40400*/  STL [R1+0xdec], R8 ;  /* 0x000dec0801007387 */ /* 0x0003e20000100800 */
[----:B0-----:R-:W-:-:S02]  /*40410*/  IADD3 R7, P3, R9, R2, RZ ;  /* 0x0000000209077210 */ /* 0x001fc40007f7e0ff */
[----:B-1----:R-:W-:-:S03]  /*40420*/  LEA.HI.X.SX32 R8, R6, R0, 0x1, P2 ;  /* 0x0000000006087211 */ /* 0x002fc600010f0eff */
[----:B------:R0:W-:Y:S01]  /*40430*/  STL [R1+0xed8], R7 ;  /* 0x000ed80701007387 */ /* 0x0001e20000100800 */
[----:B------:R-:W-:-:S03]  /*40440*/  IMAD R6, R3, 0x19, RZ ;  /* 0x0000001903067824 */ /* 0x000fc600078e02ff */
[----:B------:R1:W-:Y:S01]  /*40450*/  STL [R1+0xec4], R8 ;  /* 0x000ec40801007387 */ /* 0x0003e20000100800 */
[----:B0-----:R-:W-:Y:S01]  /*40460*/  IADD3 R7, P2, R4, R2, RZ ;  /* 0x0000000204077210 */ /* 0x001fe20007f5e0ff */
[----:B------:R-:W-:-:S04]  /*40470*/  IMAD R4, R3, 0x68, RZ ;  /* 0x0000006803047824 */ /* 0x000fc800078e02ff */
[----:B------:R0:W-:Y:S01]  /*40480*/  STL [R1+0xdc0], R7 ;  /* 0x000dc00701007387 */ /* 0x0001e20000100800 */
[-C--:B-1----:R-:W-:Y:S02]  /*40490*/  LEA.HI.X.SX32 R8, R6, R0.reuse, 0x1, P3 ;  /* 0x0000000006087211 */ /* 0x082fe400018f0eff */
[----:B0-----:R-:W-:Y:S02]  /*404a0*/  LEA.HI.X.SX32 R7, R9, R0, 0x1, P4 ;  /* 0x0000000009077211 */ /* 0x001fe400020f0eff */
[----:B------:R-:W-:-:S03]  /*404b0*/  IADD3 R9, P4, R10, R2, RZ ;  /* 0x000000020a097210 */ /* 0x000fc60007f9e0ff */
[----:B------:R0:W-:Y:S01]  /*404c0*/  STL [R1+0xe0c], R7 ;  /* 0x000e0c0701007387 */ /* 0x0001e20000100800 */
[----:B------:R-:W-:-:S03]  /*404d0*/  IMAD R6, R3, 0x17, RZ ;  /* 0x0000001703067824 */ /* 0x000fc600078e02ff */
[----:B------:R-:W-:Y:S01]  /*404e0*/  STL [R1+0xee8], R9 ;  /* 0x000ee80901007387 */ /* 0x000fe20000100800 */
[----:B0-----:R-:W-:-:S03]  /*404f0*/  IADD3 R7, P3, R4, R2, RZ ;  /* 0x0000000204077210 */ /* 0x001fc60007f7e0ff */
[----:B------:R-:W-:Y:S01]  /*40500*/  STL [R1+0xed4], R8 ;  /* 0x000ed40801007387 */ /* 0x000fe20000100800 */
[----:B------:R-:W-:-:S03]  /*40510*/  IMAD R4, R3, 0x58, RZ ;  /* 0x0000005803047824 */ /* 0x000fc600078e02ff */
[----:B------:R0:W-:Y:S02]  /*40520*/  STL [R1+0xe00], R7 ;  /* 0x000e000701007387 */ /* 0x0001e40000100800 */
[----:B0-----:R-:W-:Y:S02]  /*40530*/  LEA.HI.X.SX32 R7, R10, R0, 0x1, P6 ;  /* 0x000000000a077211 */ /* 0x001fe400030f0eff */
[----:B------:R-:W-:Y:S02]  /*40540*/  IADD3 R9, P6, R11, R2, RZ ;  /* 0x000000020b097210 */ /* 0x000fe40007fde0ff */
[----:B------:R-:W-:Y:S01]  /*40550*/  LEA.HI.X.SX32 R8, R6, R0, 0x1, P4 ;  /* 0x0000000006087211 */ /* 0x000fe200020f0eff */
[----:B------:R0:W-:Y:S01]  /*40560*/  STL [R1+0xe2c], R7 ;  /* 0x000e2c0701007387 */ /* 0x0001e20000100800 */
[----:B------:R-:W-:-:S03]  /*40570*/  IMAD R6, R3, 0x15, RZ ;  /* 0x0000001503067824 */ /* 0x000fc600078e02ff */
[----:B------:R1:W-:Y:S01]  /*40580*/  STL [R1+0xef8], R9 ;  /* 0x000ef80901007387 */ /* 0x0003e20000100800 */
[----:B0-----:R-:W-:-:S03]  /*40590*/  IADD3 R7, P4, R4, R2, RZ ;  /* 0x0000000204077210 */ /* 0x001fc60007f9e0ff */
[----:B------:R0:W-:Y:S01]  /*405a0*/  STL [R1+0xee4], R8 ;  /* 0x000ee40801007387 */ /* 0x0001e20000100800 */
[----:B------:R-:W-:Y:S01]  /*405b0*/  IMAD R4, R3, 0x48, RZ ;  /* 0x0000004803047824 */ /* 0x000fe200078e02ff */
[----:B-1----:R-:W-:Y:S02]  /*405c0*/  LEA.HI.X.SX32 R9, R11, R0, 0x1, P5 ;  /* 0x000000000b097211 */ /* 0x002fe400028f0eff */
[----:B------:R1:W-:Y:S01]  /*405d0*/  STL [R1+0xe40], R7 ;  /* 0x000e400701007387 */ /* 0x0003e20000100800 */
[----:B0-----:R-:W-:-:S03]  /*405e0*/  IADD3 R8, P5, R12, R2, RZ ;  /* 0x000000020c087210 */ /* 0x001fc60007fbe0ff */
[----:B------:R-:W-:Y:S01]  /*405f0*/  STL [R1+0xe4c], R9 ;  /* 0x000e4c0901007387 */ /* 0x000fe20000100800 */
[----:B-1----:R-:W-:-:S03]  /*40600*/  LEA.HI.X.SX32 R7, R6, R0, 0x1, P6 ;  /* 0x0000000006077211 */ /* 0x002fc600030f0eff */
[----:B------:R-:W-:Y:S01]  /*40610*/  STL [R1+0xf08], R8 ;  /* 0x000f080801007387 */ /* 0x000fe20000100800 */
[----:B------:R-:W-:Y:S01]  /*40620*/  IADD3 R6, P6, R4, R2, RZ ;  /* 0x0000000204067210 */ /* 0x000fe20007fde0ff */
[----:B------:R-:W-:Y:S02]  /*40630*/  IMAD R4, R3, 0x13, RZ ;  /* 0x0000001303047824 */ /* 0x000fe400078e02ff */
[----:B------:R0:W-:Y:S04]  /*40640*/  STL [R1+0xef4], R7 ;  /* 0x000ef40701007387 */ /* 0x0001e80000100800 */
[----:B------:R1:W-:Y:S01]  /*40650*/  STL [R1+0xe80], R6 ;  /* 0x000e800601007387 */ /* 0x0003e20000100800 */
[----:B0-----:R-:W-:Y:S02]  /*40660*/  LEA.HI.X.SX32 R7, R12, R0, 0x1, P0 ;  /* 0x000000000c077211 */ /* 0x001fe400000f0eff */
[----:B------:R-:W-:Y:S01]  /*40670*/  IADD3 R8, P0, R13, R2, RZ ;  /* 0x000000020d087210 */ /* 0x000fe20007f1e0ff */
[----:B-1----:R-:W-:-:S02]  /*40680*/  IMAD R6, R3, 0x70, RZ ;  /* 0x0000007003067824 */ /* 0x002fc400078e02ff */
[----:B------:R0:W-:Y:S04]  /*40690*/  STL [R1+0xe6c], R7 ;  /* 0x000e6c0701007387 */ /* 0x0001e80000100800 */
[----:B------:R1:W-:Y:S01]  /*406a0*/  STL [R1+0xf18], R8 ;  /* 0x000f180801007387 */ /* 0x0003e20000100800 */
[----:B0-----:R-:W-:Y:S01]  /*406b0*/  LEA.HI.X.SX32 R7, R4, R0, 0x1, P5 ;  /* 0x0000000004077211 */ /* 0x001fe200028f0eff */
[----:B------:R-:W-:Y:S01]  /*406c0*/  IMAD R4, R3, 0x11, RZ ;  /* 0x0000001103047824 */ /* 0x000fe200078e02ff */
[----:B-1----:R-:W-:-:S03]  /*406d0*/  IADD3 R8, P5, R6, R2, RZ ;  /* 0x0000000206087210 */ /* 0x002fc60007fbe0ff */
[----:B------:R0:W-:Y:S01]  /*406e0*/  STL [R1+0xf04], R7 ;  /* 0x000f040701007387 */ /* 0x0001e20000100800 */
[-C--:B------:R-:W-:Y:S02]  /*406f0*/  LEA.HI.X.SX32 R6, R13, R0.reuse, 0x1, P1 ;  /* 0x000000000d067211 */ /* 0x080fe400008f0eff */
[----:B------:R-:W-:Y:S01]  /*40700*/  LEA.HI.X.SX32 R4, R4, R0, 0x1, P0 ;  /* 0x0000000004047211 */ /* 0x000fe200000f0eff */
[----:B------:R1:W-:Y:S01]  /*40710*/  STL [R1+0xde0], R8 ;  /* 0x000de00801007387 */ /* 0x0003e20000100800 */
[----:B0-----:R-:W-:-:S03]  /*40720*/  IADD3 R7, P1, R14, R2, RZ ;  /* 0x000000020e077210 */ /* 0x001fc60007f3e0ff */
[----:B------:R0:W-:Y:S01]  /*40730*/  STL [R1+0xe8c], R6 ;  /* 0x000e8c0601007387 */ /* 0x0001e20000100800 */
[----:B-1----:R-:W-:-:S03]  /*40740*/  IADD3 R8, P0, R15, R2, RZ ;  /* 0x000000020f087210 */ /* 0x002fc60007f1e0ff */
[----:B------:R1:W-:Y:S01]  /*40750*/  STL [R1+0xeb0], R7 ;  /* 0x000eb00701007387 */ /* 0x0003e20000100800 */
[----:B0-----:R-:W-:-:S03]  /*40760*/  IMAD R6, R3, 0x50, RZ ;  /* 0x0000005003067824 */ /* 0x001fc600078e02ff */
[----:B------:R0:W-:Y:S01]  /*40770*/  STL [R1+0xf14], R4 ;  /* 0x000f140401007387 */ /* 0x0001e20000100800 */
[----:B-1----:R-:W-:-:S03]  /*40780*/  LEA.HI.X.SX32 R7, R14, R0, 0x1, P2 ;  /* 0x000000000e077211 */ /* 0x002fc600010f0eff */
[----:B------:R1:W-:Y:S04]  /*40790*/  STL [R1+0xf28], R8 ;  /* 0x000f280801007387 */ /* 0x0003e80000100800 */
[----:B------:R2:W-:Y:S01]  /*407a0*/  STL [R1+0xdbc], R7 ;  /* 0x000dbc0701007387 */ /* 0x0005e20000100800 */
[----:B0-----:R-:W-:Y:S01]  /*407b0*/  IMAD R4, R3, 0xf, RZ ;  /* 0x0000000f03047824 */ /* 0x001fe200078e02ff */
[----:B-1----:R-:W-:Y:S02]  /*407c0*/  IADD3 R8, P2, R6, R2, RZ ;  /* 0x0000000206087210 */ /* 0x002fe40007f5e0ff */
[----:B------:R-:W-:Y:S02]  /*407d0*/  LEA.HI.X.SX32 R6, R15, R0, 0x1, P1 ;  /* 0x000000000f067211 */ /* 0x000fe400008f0eff */
[----:B--2---:R-:W-:Y:S01]  /*407e0*/  IADD3 R7, P1, R16, R2, RZ ;  /* 0x0000000210077210 */ /* 0x004fe20007f3e0ff */
[----:B------:R0:W-:Y:S01]  /*407f0*/  STL [R1+0xe60], R8 ;  /* 0x000e600801007387 */ /* 0x0001e20000100800 */
[----:B------:R-:W-:-:S03]  /*40800*/  LEA.HI.X.SX32 R4, R4, R0, 0x1, P0 ;  /* 0x0000000004047211 */ /* 0x000fc600000f0eff */
[----:B------:R1:W-:Y:S04]  /*40810*/  STL [R1+0xeac], R6 ;  /* 0x000eac0601007387 */ /* 0x0003e80000100800 */
[----:B------:R2:W-:Y:S01]  /*40820*/  STL [R1+0xed0], R7 ;  /* 0x000ed00701007387 */ /* 0x0005e20000100800 */
[----:B0-----:R-:W-:Y:S01]  /*40830*/  IADD3 R8, P0, R17, R2, RZ ;  /* 0x0000000211087210 */ /* 0x001fe20007f1e0ff */
[----:B-1----:R-:W-:Y:S02]  /*40840*/  IMAD R6, R3, 0x60, RZ ;  /* 0x0000006003067824 */ /* 0x002fe400078e02ff */
[----:B------:R0:W-:Y:S01]  /*40850*/  STL [R1+0xf24], R4 ;  /* 0x000f240401007387 */ /* 0x0001e20000100800 */
[----:B--2---:R-:W-:-:S03]  /*40860*/  LEA.HI.X.SX32 R7, R16, R0, 0x1, P3 ;  /* 0x0000000010077211 */ /* 0x004fc600018f0eff */
[----:B------:R1:W-:Y:S04]  /*40870*/  STL [R1+0xf38], R8 ;  /* 0x000f380801007387 */ /* 0x0003e80000100800 */
[----:B------:R2:W-:Y:S01]  /*40880*/  STL [R1+0xdfc], R7 ;  /* 0x000dfc0701007387 */ /* 0x0005e20000100800 */
[----:B0-----:R-:W-:Y:S01]  /*40890*/  IMAD R4, R3, 0xd, RZ ;  /* 0x0000000d03047824 */ /* 0x001fe200078e02ff */
[----:B-1----:R-:W-:Y:S02]  /*408a0*/  IADD3 R8, P3, R6, R2, RZ ;  /* 0x0000000206087210 */ /* 0x002fe40007f7e0ff */
[----:B--2---:R-:W-:Y:S02]  /*408b0*/  LEA.HI.X.SX32 R7, R17, R0, 0x1, P1 ;  /* 0x0000000011077211 */ /* 0x004fe400008f0eff */
[----:B------:R-:W-:Y:S01]  /*408c0*/  IADD3 R6, P1, R18, R2, RZ ;  /* 0x0000000212067210 */ /* 0x000fe20007f3e0ff */
[----:B------:R-:W-:Y:S01]  /*408d0*/  STL [R1+0xe20], R8 ;  /* 0x000e200801007387 */ /* 0x000fe20000100800 */
[----:B------:R-:W-:-:S03]  /*408e0*/  LEA.HI.X.SX32 R4, R4, R0, 0x1, P0 ;  /* 0x0000000004047211 */ /* 0x000fc600000f0eff */
[----:B------:R0:W-:Y:S04]  /*408f0*/  STL [R1+0xecc], R7 ;  /* 0x000ecc0701007387 */ /* 0x0001e80000100800 */
[----:B------:R1:W-:Y:S01]  /*40900*/  STL [R1+0xef0], R6 ;  /* 0x000ef00601007387 */ /* 0x0003e20000100800 */
[----:B0-----:R-:W-:-:S03]  /*40910*/  IADD3 R7, P0, R19, R2, RZ ;  /* 0x0000000213077210 */ /* 0x001fc60007f1e0ff */
[----:B------:R0:W-:Y:S01]  /*40920*/  STL [R1+0xf34], R4 ;  /* 0x000f340401007387 */ /* 0x0001e20000100800 */
[----:B-1----:R-:W-:-:S03]  /*40930*/  LEA.HI.X.SX32 R6, R18, R0, 0x1, P4 ;  /* 0x0000000012067211 */ /* 0x002fc600020f0eff */
[----:B------:R1:W-:Y:S01]  /*40940*/  STL [R1+0xf48], R7 ;  /* 0x000f480701007387 */ /* 0x0003e20000100800 */
[----:B------:R-:W-:-:S03]  /*40950*/  IADD3 R8, P4, R20, R2, RZ ;  /* 0x0000000214087210 */ /* 0x000fc60007f9e0ff */
[----:B------:R2:W-:Y:S01]  /*40960*/  STL [R1+0xe3c], R6 ;  /* 0x000e3c0601007387 */ /* 0x0005e20000100800 */
[----:B0-----:R-:W-:Y:S01]  /*40970*/  IMAD R4, R3, 0xb, RZ ;  /* 0x0000000b03047824 */ /* 0x001fe200078e02ff */
[----:B-1----:R-:W-:Y:S02]  /*40980*/  LEA.HI.X.SX32 R7, R19, R0, 0x1, P1 ;  /* 0x0000000013077211 */ /* 0x002fe400008f0eff */
[----:B------:R-:W-:Y:S01]  /*40990*/  STL [R1+0xf10], R8 ;  /* 0x000f100801007387 */ /* 0x000fe20000100800 */
[----:B--2---:R-:W-:-:S03]  /*409a0*/  IADD3 R6, P1, R21, R2, RZ ;  /* 0x0000000215067210 */ /* 0x004fc60007f3e0ff */
[----:B------:R0:W-:Y:S01]  /*409b0*/  STL [R1+0xeec], R7 ;  /* 0x000eec0701007387 */ /* 0x0001e20000100800 */
[----:B------:R-:W-:-:S03]  /*409c0*/  LEA.HI.X.SX32 R4, R4, R0, 0x1, P0 ;  /* 0x0000000004047211 */ /* 0x000fc600000f0eff */
[----:B------:R1:W-:Y:S01]  /*409d0*/  STL [R1+0xf58], R6 ;  /* 0x000f580601007387 */ /* 0x0003e20000100800 */
[----:B0-----:R-:W-:-:S03]  /*409e0*/  IADD3 R7, P0, R22, R2, RZ ;  /* 0x0000000216077210 */ /* 0x001fc60007f1e0ff */
[----:B------:R0:W-:Y:S01]  /*409f0*/  STL [R1+0xf44], R4 ;  /* 0x000f440401007387 */ /* 0x0001e20000100800 */
[----:B-1----:R-:W-:-:S03]  /*40a00*/  LEA.HI.X.SX32 R6, R20, R0, 0x1, P6 ;  /* 0x0000000014067211 */ /* 0x002fc600030f0eff */
[----:B------:R1:W-:Y:S04]  /*40a10*/  STL [R1+0xec0], R7 ;  /* 0x000ec00701007387 */ /* 0x0003e80000100800 */
[----:B------:R2:W-:Y:S01]  /*40a20*/  STL [R1+0xe7c], R6 ;  /* 0x000e7c0601007387 */ /* 0x0005e20000100800 */
[----:B0-----:R-:W-:Y:S01]  /*40a30*/  IMAD R4, R3, 0x9, RZ ;  /* 0x0000000903047824 */ /* 0x001fe200078e02ff */
[----:B-1----:R-:W-:Y:S02]  /*40a40*/  IADD3 R7, P6, R23, R2, RZ ;  /* 0x0000000217077210 */ /* 0x002fe40007fde0ff */
[----:B--2---:R-:W-:-:S03]  /*40a50*/  LEA.HI.X.SX32 R6, R21, R0, 0x1, P4 ;  /* 0x0000000015067211 */ /* 0x004fc600020f0eff */
[----:B------:R0:W-:Y:S01]  /*40a60*/  STL [R1+0xf30], R7 ;  /* 0x000f300701007387 */ /* 0x0001e20000100800 */
[----:B------:R-:W-:-:S03]  /*40a70*/  IADD3 R8, P4, R24, R2, RZ ;  /* 0x0000000218087210 */ /* 0x000fc60007f9e0ff */
[----:B------:R1:W-:Y:S01]  /*40a80*/  STL [R1+0xf0c], R6 ;  /* 0x000f0c0601007387 */ /* 0x0003e20000100800 */
[----:B0-----:R-:W-:-:S03]  /*40a90*/  LEA.HI.X.SX32 R7, R4, R0, 0x1, P1 ;  /* 0x0000000004077211 */ /* 0x001fc600008f0eff */
[----:B------:R-:W-:Y:S01]  /*40aa0*/  STL [R1+0xf68], R8 ;  /* 0x000f680801007387 */ /* 0x000fe20000100800 */
[----:B-1----:R-:W-:-:S03]  /*40ab0*/  IADD3 R6, P1, R25, R2, RZ ;  /* 0x0000000219067210 */ /* 0x002fc60007f3e0ff */
[----:B------:R0:W-:Y:S01]  /*40ac0*/  STL [R1+0xf54], R7 ;  /* 0x000f540701007387 */ /* 0x0001e20000100800 */
[----:B------:R-:W-:-:S03]  /*40ad0*/  LEA.HI.X.SX32 R4, R22, R0, 0x1, P5 ;  /* 0x0000000016047211 */ /* 0x000fc600028f0eff */
[----:B------:R1:W-:Y:S01]  /*40ae0*/  STL [R1+0xf00], R6 ;  /* 0x000f000601007387 */ /* 0x0003e20000100800 */
[----:B0-----:R-:W-:-:S03]  /*40af0*/  IADD3 R7, P5, R26, R2, RZ ;  /* 0x000000021a077210 */ /* 0x001fc60007fbe0ff */
[----:B------:R0:W-:Y:S01]  /*40b00*/  STL [R1+0xddc], R4 ;  /* 0x000ddc0401007387 */ /* 0x0001e20000100800 */
[----:B-1----:R-:W-:-:S03]  /*40b10*/  LEA.HI.X.SX32 R6, R23, R0, 0x1, P0 ;  /* 0x0000000017067211 */ /* 0x002fc600000f0eff */
[----:B------:R-:W-:Y:S01]  /*40b20*/  STL [R1+0xf50], R7 ;  /* 0x000f500701007387 */ /* 0x000fe20000100800 */
[----:B------:R-:W-:-:S03]  /*40b30*/  IADD3 R8, P0, R27, R2, RZ ;  /* 0x000000021b087210 */ /* 0x000fc60007f1e0ff */
[----:B------:R1:W-:Y:S01]  /*40b40*/  STL [R1+0xebc], R6 ;  /* 0x000ebc0601007387 */ /* 0x0003e20000100800 */
[----:B0-----:R-:W-:-:S03]  /*40b50*/  IMAD R4, R3, 0x7, RZ ;  /* 0x0000000703047824 */ /* 0x001fc600078e02ff */
[----:B------:R0:W-:Y:S01]  /*40b60*/  STL [R1+0xf78], R8 ;  /* 0x000f780801007387 */ /* 0x0001e20000100800 */
[----:B-1----:R-:W-:Y:S02]  /*40b70*/  LEA.HI.X.SX32 R6, R24, R0, 0x1, P6 ;  /* 0x0000000018067211 */ /* 0x002fe400030f0eff */
[----:B------:R-:W-:Y:S02]  /*40b80*/  IADD3 R7, P6, R28, R2, RZ ;  /* 0x000000021c077210 */ /* 0x000fe40007fde0ff */
[----:B------:R-:W-:Y:S01]  /*40b90*/  LEA.HI.X.SX32 R4, R4, R0, 0x1, P4 ;  /* 0x0000000004047211 */ /* 0x000fe200020f0eff */
[----:B------:R1:W-:Y:S01]  /*40ba0*/  STL [R1+0xf2c], R6 ;  /* 0x000f2c0601007387 */ /* 0x0003e20000100800 */
[----:B0-----:R-:W-:-:S03]  /*40bb0*/  IADD3 R8, P4, R29, R2, RZ ;  /* 0x000000021d087210 */ /* 0x001fc60007f9e0ff */
[----:B------:R0:W-:Y:S01]  /*40bc0*/  STL [R1+0xee0], R7 ;  /* 0x000ee00701007387 */ /* 0x0001e20000100800 */
[----:B-1----:R-:W-:-:S03]  /*40bd0*/  IMAD R6, R3, 0xc, RZ ;  /* 0x0000000c03067824 */ /* 0x002fc600078e02ff */
[----:B------:R1:W-:Y:S04]  /*40be0*/  STL [R1+0xf64], R4 ;  /* 0x000f640401007387 */ /* 0x0003e80000100800 */
[----:B------:R2:W-:Y:S01]  /*40bf0*/  STL [R1+0xf40], R8 ;  /* 0x000f400801007387 */ /* 0x0005e20000100800 */
[----:B0-----:R-:W-:Y:S01]  /*40c00*/  IMAD R7, R3, 0x6, RZ ;  /* 0x0000000603077824 */ /* 0x001fe200078e02ff */
[----:B-1----:R-:W-:Y:S02]  /*40c10*/  LEA.HI.X.SX32 R4, R25, R0, 0x1, P2 ;  /* 0x0000000019047211 */ /* 0x002fe400010f0eff */
[----:B--2---:R-:W-:-:S03]  /*40c20*/  IADD3 R8, P2, R6, R2, RZ ;  /* 0x0000000206087210 */ /* 0x004fc60007f5e0ff */
[----:B------:R0:W-:Y:S01]  /*40c30*/  STL [R1+0xe5c], R4 ;  /* 0x000e5c0401007387 */ /* 0x0001e20000100800 */
[----:B------:R-:W-:-:S03]  /*40c40*/  LEA.HI.X.SX32 R9, R26, R0, 0x1, P1 ;  /* 0x000000001a097211 */ /* 0x000fc600008f0eff */
[----:B------:R1:W-:Y:S01]  /*40c50*/  STL [R1+0xf70], R8 ;  /* 0x000f700801007387 */ /* 0x0003e20000100800 */
[----:B------:R-:W-:-:S03]  /*40c60*/  LEA.HI.X.SX32 R10, R27, R0, 0x1, P5 ;  /* 0x000000001b0a7211 */ /* 0x000fc600028f0eff */
[----:B------:R2:W-:Y:S01]  /*40c70*/  STL [R1+0xefc], R9 ;  /* 0x000efc0901007387 */ /* 0x0005e20000100800 */
[----:B0-----:R-:W-:Y:S01]  /*40c80*/  IMAD R4, R3, 0x5, RZ ;  /* 0x0000000503047824 */ /* 0x001fe200078e02ff */
[-C--:B-1----:R-:W-:Y:S02]  /*40c90*/  IADD3 R8, P1, R7, R2.reuse, RZ ;  /* 0x0000000207087210 */ /* 0x082fe40007f3e0ff */
[----:B--2---:R-:W-:-:S03]  /*40ca0*/  LEA R9, P5, R3, R2, 0x6 ;  /* 0x0000000203097211 */ /* 0x004fc600078a30ff */
[----:B------:R0:W-:Y:S04]  /*40cb0*/  STL [R1+0xf88], R8 ;  /* 0x000f880801007387 */ /* 0x0001e80000100800 */
[----:B------:R1:W-:Y:S01]  /*40cc0*/  STL [R1+0xf4c], R10 ;  /* 0x000f4c0a01007387 */ /* 0x0003e20000100800 */
[----:B0-----:R-:W-:-:S03]  /*40cd0*/  LEA.HI.X.SX32 R8, R4, R0, 0x1, P0 ;  /* 0x0000000004087211 */ /* 0x001fc600000f0eff */
[----:B------:R0:W-:Y:S01]  /*40ce0*/  STL [R1+0xea0], R9 ;  /* 0x000ea00901007387 */ /* 0x0001e20000100800 */
[----:B------:R-:W-:-:S03]  /*40cf0*/  LEA R4, P0, R3, R2, 0x5 ;  /* 0x0000000203047211 */ /* 0x000fc600078028ff */
[----:B------:R2:W-:Y:S01]  /*40d00*/  STL [R1+0xf74], R8 ;  /* 0x000f740801007387 */ /* 0x0005e20000100800 */
[-C--:B-1----:R-:W-:Y:S02]  /*40d10*/  LEA.HI.X.SX32 R10, R29, R0.reuse, 0x1, P6 ;  /* 0x000000001d0a7211 */ /* 0x082fe400030f0eff */
[----:B0-----:R-:W-:Y:S01]  /*40d20*/  LEA.HI.X.SX32 R9, R28, R0, 0x1, P3 ;  /* 0x000000001c097211 */ /* 0x001fe200018f0eff */
[----:B------:R0:W-:Y:S01]  /*40d30*/  STL [R1+0xf20], R4 ;  /* 0x000f200401007387 */ /* 0x0001e20000100800 */
[----:B--2---:R-:W-:-:S03]  /*40d40*/  LEA R8, P3, R3, R2, 0x4 ;  /* 0x0000000203087211 */ /* 0x004fc600078620ff */
[----:B------:R1:W-:Y:S04]  /*40d50*/  STL [R1+0xe1c], R9 ;  /* 0x000e1c0901007387 */ /* 0x0003e80000100800 */
[----:B------:R2:W-:Y:S01]  /*40d60*/  STL [R1+0xf60], R8 ;  /* 0x000f600801007387 */ /* 0x0005e20000100800 */
[C---:B0-----:R-:W-:Y:S01]  /*40d70*/  IMAD.SHL.U32 R4, R3.reuse, 0x2, RZ ;  /* 0x0000000203047824 */ /* 0x041fe200078e00ff */
[C---:B-1----:R-:W-:Y:S02]  /*40d80*/  LEA R9, P6, R3.reuse, R2, 0x3 ;  /* 0x0000000203097211 */ /* 0x042fe400078c18ff */
[----:B------:R-:W-:Y:S01]  /*40d90*/  STL [R1+0xedc], R10 ;  /* 0x000edc0a01007387 */ /* 0x000fe20000100800 */
[----:B--2---:R-:W-:Y:S01]  /*40da0*/  LEA.HI.X.SX32 R8, R6, R0, 0x1, P4 ;  /* 0x0000000006087211 */ /* 0x004fe200020f0eff */
[----:B------:R-:W-:-:S02]  /*40db0*/  IMAD R6, R3, 0x3, RZ ;  /* 0x0000000303067824 */ /* 0x000fc400078e02ff */
[----:B------:R0:W-:Y:S04]  /*40dc0*/  STL [R1+0xf80], R9 ;  /* 0x000f800901007387 */ /* 0x0001e80000100800 */
[----:B------:R1:W-:Y:S01]  /*40dd0*/  STL [R1+0xf3c], R8 ;  /* 0x000f3c0801007387 */ /* 0x0003e20000100800 */
[----:B------:R-:W-:Y:S02]  /*40de0*/  LEA.HI.X.SX32 R6, R6, R0, 0x1, P1 ;  /* 0x0000000006067211 */ /* 0x000fe400008f0eff */
[----:B0-----:R-:W-:Y:S02]  /*40df0*/  IADD3 R9, P4, R4, R2, RZ ;  /* 0x0000000204097210 */ /* 0x001fe40007f9e0ff */
[----:B-1----:R-:W-:Y:S02]  /*40e00*/  LEA.HI.X.SX32 R8, R7, R0, 0x1, P2 ;  /* 0x0000000007087211 */ /* 0x002fe400010f0eff */
[C---:B------:R-:W-:Y:S01]  /*40e10*/  LEA R7, P2, R3.reuse, R2, 0x2 ;  /* 0x0000000203077211 */ /* 0x040fe200078410ff */
[----:B------:R0:W-:Y:S04]  /*40e20*/  STL [R1+0xf98], R9 ;  /* 0x000f980901007387 */ /* 0x0001e80000100800 */
[----:B------:R1:W5:Y:S04]  /*40e30*/  LDL.LU R2, [R1+0x27c8] ;  /* 0x0027c80001027983 */ /* 0x0003680000300800 */
[----:B------:R2:W-:Y:S01]  /*40e40*/  STL [R1+0xf6c], R8 ;  /* 0x000f6c0801007387 */ /* 0x0005e20000100800 */
[----:B0-----:R-:W-:-:S03]  /*40e50*/  IMAD.SHL.U32 R9, R3, 0x20, RZ ;  /* 0x0000002003097824 */ /* 0x001fc600078e00ff */
[----:B------:R0:W-:Y:S04]  /*40e60*/  STL [R1+0xf90], R7 ;  /* 0x000f900701007387 */ /* 0x0001e80000100800 */
[----:B------:R3:W-:Y:S01]  /*40e70*/  STL [R1+0xf84], R6 ;  /* 0x000f840601007387 */ /* 0x0007e20000100800 */
[----:B--2---:R-:W-:Y:S01]  /*40e80*/  IMAD.SHL.U32 R8, R3, 0x10, RZ ;  /* 0x0000001003087824 */ /* 0x004fe200078e00ff */
[----:B------:R-:W-:Y:S01]  /*40e90*/  LEA.HI.X.SX32 R10, R9, R0, 0x1, P5 ;  /* 0x00000000090a7211 */ /* 0x000fe200028f0eff */
[----:B0-----:R-:W-:-:S03]  /*40ea0*/  IMAD.SHL.U32 R7, R3, 0x8, RZ ;  /* 0x0000000803077824 */ /* 0x001fc600078e00ff */
[-C--:B------:R-:W-:Y:S01]  /*40eb0*/  LEA.HI.X.SX32 R9, R8, R0.reuse, 0x1, P0 ;  /* 0x0000000008097211 */ /* 0x080fe200000f0eff */
[----:B---3--:R-:W-:Y:S01]  /*40ec0*/  IMAD.SHL.U32 R6, R3, 0x4, RZ ;  /* 0x0000000403067824 */ /* 0x008fe200078e00ff */
[-C--:B------:R-:W-:Y:S01]  /*40ed0*/  LEA.HI.X.SX32 R8, R7, R0.reuse, 0x1, P3 ;  /* 0x0000000007087211 */ /* 0x080fe200018f0eff */
[----:B------:R-:W-:Y:S03]  /*40ee0*/  STL [R1+0xe9c], R10 ;  /* 0x000e9c0a01007387 */ /* 0x000fe60000100800 */
[-C--:B------:R-:W-:Y:S02]  /*40ef0*/  LEA.HI.X.SX32 R7, R6, R0.reuse, 0x1, P6 ;  /* 0x0000000006077211 */ /* 0x080fe400030f0eff */
[-C--:B------:R-:W-:Y:S01]  /*40f00*/  LEA.HI.X.SX32 R6, R3, R0.reuse, 0x1, P4 ;  /* 0x0000000003067211 */ /* 0x080fe200020f0eff */
[----:B------:R-:W-:Y:S01]  /*40f10*/  STL [R1+0xf1c], R9 ;  /* 0x000f1c0901007387 */ /* 0x000fe20000100800 */
[----:B------:R-:W-:-:S03]  /*40f20*/  LEA.HI.X.SX32 R3, R4, R0, 0x1, P2 ;  /* 0x0000000004037211 */ /* 0x000fc600010f0eff */
[----:B------:R-:W-:Y:S04]  /*40f30*/  STL [R1+0xf5c], R8 ;  /* 0x000f5c0801007387 */ /* 0x000fe80000100800 */
[----:B------:R-:W-:Y:S04]  /*40f40*/  STL [R1+0xf7c], R7 ;  /* 0x000f7c0701007387 */ /* 0x000fe80000100800 */
[----:B------:R0:W-:Y:S04]  /*40f50*/  STL [R1+0xf94], R6 ;  /* 0x000f940601007387 */ /* 0x0001e80000100800 */
[----:B------:R-:W-:Y:S04]  /*40f60*/  STL [R1+0x3ac], RZ ;  /* 0x0003acff01007387 */ /* 0x000fe80000100800 */
[----:B------:R2:W-:Y:S04]  /*40f70*/  STL [R1+0xf8c], R3 ;  /* 0x000f8c0301007387 */ /* 0x0005e80000100800 */
        /* <DEDUP_REMOVED lines=66> */
[----:B------:R-:W3:Y:S04]  /*413a0*/  S2R R0, SR_TID.X ;  /* 0x0000000000007919 */ /* 0x000ee80000002100 */
[----:B------:R1:W-:Y:S04]  /*413b0*/  STL [R1+0x298], RZ ;  /* 0x000298ff01007387 */ /* 0x0003e80000100800 */
[----:B------:R1:W-:Y:S04]  /*413c0*/  STL [R1+0x29c], RZ ;  /* 0x00029cff01007387 */ /* 0x0003e80000100800 */
[----:B------:R1:W-:Y:S04]  /*413d0*/  STL [R1+0x280], RZ ;  /* 0x000280ff01007387 */ /* 0x0003e80000100800 */
[----:B------:R1:W-:Y:S04]  /*413e0*/  STL [R1+0x284], RZ ;  /* 0x000284ff01007387 */ /* 0x0003e80000100800 */
[----:B------:R1:W-:Y:S04]  /*413f0*/  STL [R1+0x288], RZ ;  /* 0x000288ff01007387 */ /* 0x0003e80000100800 */
[----:B------:R1:W-:Y:S04]  /*41400*/  STL [R1+0x28c], RZ ;  /* 0x00028cff01007387 */ /* 0x0003e80000100800 */
[----:B------:R1:W-:Y:S04]  /*41410*/  STL [R1+0x270], RZ ;  /* 0x000270ff01007387 */ /* 0x0003e80000100800 */
[----:B------:R-:W4:Y:S04]  /*41420*/  S2R R4, SR_TID.X ;  /* 0x0000000000047919 */ /* 0x000f280000002100 */
[----:B------:R1:W-:Y:S04]  /*41430*/  STL [R1+0x274], RZ ;  /* 0x000274ff01007387 */ /* 0x0003e80000100800 */
[----:B------:R1:W-:Y:S04]  /*41440*/  STL [R1+0x278], RZ ;  /* 0x000278ff01007387 */ /* 0x0003e80000100800 */
[----:B------:R1:W-:Y:S04]  /*41450*/  STL [R1+0x27c], RZ ;  /* 0x00027cff01007387 */ /* 0x0003e80000100800 */
[----:B------:R1:W-:Y:S04]  /*41460*/  STL [R1+0x260], RZ ;  /* 0x000260ff01007387 */ /* 0x0003e80000100800 */
[----:B------:R1:W-:Y:S04]  /*41470*/  STL [R1+0x264], RZ ;  /* 0x000264ff01007387 */ /* 0x0003e80000100800 */
[----:B0-----:R-:W0:Y:S04]  /*41480*/  S2R R6, SR_TID.X ;  /* 0x0000000000067919 */ /* 0x001e280000002100 */
        /* <DEDUP_REMOVED lines=9> */
[----:B---3--:R-:W-:-:S03]  /*41520*/  LOP3.LUT R0, R0, 0x3f, RZ, 0xc0, !PT ;  /* 0x0000003f00007812 */ /* 0x008fc600078ec0ff */
[----:B------:R1:W-:Y:S04]  /*41530*/  STL [R1+0x24c], RZ ;  /* 0x00024cff01007387 */ /* 0x0003e80000100800 */
[----:B------:R1:W-:Y:S04]  /*41540*/  STL [R1+0x230], RZ ;  /* 0x000230ff01007387 */ /* 0x0003e80000100800 */
[----:B------:R1:W-:Y:S04]  /*41550*/  STL [R1+0x234], RZ ;  /* 0x000234ff01007387 */ /* 0x0003e80000100800 */
[----:B------:R1:W-:Y:S04]  /*41560*/  STL [R1+0x238], RZ ;  /* 0x000238ff01007387 */ /* 0x0003e80000100800 */
[----:B------:R1:W-:Y:S01]  /*41570*/  STL [R1+0x23c], RZ ;  /* 0x00023cff01007387 */ /* 0x0003e20000100800 */
[----:B------:R-:W-:-:S03]  /*41580*/  IMAD.SHL.U32 R0, R0, 0x2, RZ ;  /* 0x0000000200007824 */ /* 0x000fc600078e00ff */
[----:B------:R1:W-:Y:S01]  /*41590*/  STL [R1+0x220], RZ ;  /* 0x000220ff01007387 */ /* 0x0003e20000100800 */
[----:B----4-:R-:W-:-:S03]  /*415a0*/  LOP3.LUT R4, R4, 0x7, RZ, 0xc0, !PT ;  /* 0x0000000704047812 */ /* 0x010fc600078ec0ff */
[----:B------:R1:W-:Y:S04]  /*415b0*/  STL [R1+0x224], RZ ;  /* 0x000224ff01007387 */ /* 0x0003e80000100800 */
[----:B------:R1:W-:Y:S04]  /*415c0*/  STL [R1+0x228], RZ ;  /* 0x000228ff01007387 */ /* 0x0003e80000100800 */
[----:B------:R1:W-:Y:S04]  /*415d0*/  STL [R1+0x22c], RZ ;  /* 0x00022cff01007387 */ /* 0x0003e80000100800 */
[----:B------:R1:W-:Y:S01]  /*415e0*/  STL [R1+0x210], RZ ;  /* 0x000210ff01007387 */ /* 0x0003e20000100800 */
[----:B------:R-:W-:-:S03]  /*415f0*/  LOP3.LUT R7, R0, 0x10, RZ, 0x3c, !PT ;  /* 0x0000001000077812 */ /* 0x000fc600078e3cff */
[----:B------:R1:W-:Y:S01]  /*41600*/  STL [R1+0x214], RZ ;  /* 0x000214ff01007387 */ /* 0x0003e20000100800 */
[----:B------:R-:W-:-:S03]  /*41610*/  IMAD R4, R4, 0x90, RZ ;  /* 0x0000009004047824 */ /* 0x000fc600078e02ff */
[----:B------:R1:W-:Y:S01]  /*41620*/  STL [R1+0x218], RZ ;  /* 0x000218ff01007387 */ /* 0x0003e20000100800 */
[----:B0-----:R-:W-:-:S03]  /*41630*/  IMAD.SHL.U32 R7, R6, 0x2, RZ ;  /* 0x0000000206077824 */ /* 0x001fc600078e00ff */
[----:B------:R1:W-:Y:S04]  /*41640*/  STL [R1+0x21c], RZ ;  /* 0x00021cff01007387 */ /* 0x0003e80000100800 */
[----:B------:R1:W-:Y:S04]  /*41650*/  STL [R1+0x200], RZ ;  /* 0x000200ff01007387 */ /* 0x0003e80000100800 */
[----:B------:R1:W-:Y:S01]  /*41660*/  STL [R1+0x204], RZ ;  /* 0x000204ff01007387 */ /* 0x0003e20000100800 */
[----:B------:R-:W-:-:S03]  /*41670*/  IMAD.SHL.U32 R6, R6, 0x40, RZ ;  /* 0x0000004006067824 */ /* 0x000fc600078e00ff */
[----:B------:R1:W-:Y:S01]  /*41680*/  STL [R1+0x208], RZ ;  /* 0x000208ff01007387 */ /* 0x0003e20000100800 */
[----:B------:R-:W-:-:S03]  /*41690*/  LOP3.LUT R4, R4, 0x10, R7, 0x78, !PT ;  /* 0x0000001004047812 */ /* 0x000fc600078e7807 */
[----:B------:R1:W-:Y:S04]  /*416a0*/  STL [R1+0x20c], RZ ;  /* 0x00020cff01007387 */ /* 0x0003e80000100800 */
[----:B------:R1:W-:Y:S04]  /*416b0*/  STL [R1+0x1f0], RZ ;  /* 0x0001f0ff01007387 */ /* 0x0003e80000100800 */
[----:B------:R1:W-:Y:S04]  /*416c0*/  STL [R1+0x1f4], RZ ;  /* 0x0001f4ff01007387 */ /* 0x0003e80000100800 */
[----:B------:R1:W-:Y:S01]  /*416d0*/  STL [R1+0x1f8], RZ ;  /* 0x0001f8ff01007387 */ /* 0x0003e20000100800 */
[----:B------:R-:W-:-:S03]  /*416e0*/  LOP3.LUT R4, R4, 0x400, R6, 0xf8, !PT ;  /* 0x0000040004047812 */ /* 0x000fc600078ef806 */
[----:B------:R1:W-:Y:S01]  /*416f0*/  STL [R1+0x1fc], RZ ;  /* 0x0001fcff01007387 */ /* 0x0003e20000100800 */
[----:B--2---:R-:W-:-:S03]  /*41700*/  LOP3.LUT R3, R0, 0x20, RZ, 0x3c, !PT ;  /* 0x0000002000037812 */ /* 0x004fc600078e3cff */
[----:B------:R1:W-:Y:S01]  /*41710*/  STL [R1+0x1e0], RZ ;  /* 0x0001e0ff01007387 */ /* 0x0003e20000100800 */
[----:B------:R-:W-:-:S03]  /*41720*/  LOP3.LUT R3, R0, 0x40, RZ, 0x3c, !PT ;  /* 0x0000004000037812 */ /* 0x000fc600078e3cff */
[----:B------:R1:W-:Y:S01]  /*41730*/  STL [R1+0x1e4], RZ ;  /* 0x0001e4ff01007387 */ /* 0x0003e20000100800 */
[----:B------:R-:W-:-:S03]  /*41740*/  LOP3.LUT R3, R0, 0x50, RZ, 0x3c, !PT ;  /* 0x0000005000037812 */ /* 0x000fc600078e3cff */
[----:B------:R1:W-:Y:S01]  /*41750*/  STL [R1+0x1e8], RZ ;  /* 0x0001e8ff01007387 */ /* 0x0003e20000100800 */
[----:B------:R-:W-:-:S03]  /*41760*/  LOP3.LUT R3, R4, 0x20, RZ, 0x3c, !PT ;  /* 0x0000002004037812 */ /* 0x000fc600078e3cff */
[----:B------:R1:W-:Y:S01]  /*41770*/  STL [R1+0x1ec], RZ ;  /* 0x0001ecff01007387 */ /* 0x0003e20000100800 */
[----:B------:R-:W-:-:S03]  /*41780*/  LOP3.LUT R3, R5, 0x40, RZ, 0x3c, !PT ;  /* 0x0000004005037812 */ /* 0x000fc600078e3cff */
        /* <DEDUP_REMOVED lines=8> */
[----:B------:R1:W-:Y:S01]  /*41810*/  STL [R1+0x9c4], R3 ;  /* 0x0009c40301007387 */ /* 0x0003e20000100800 */
[----:B------:R-:W-:-:S02]  /*41820*/  LOP3.LUT R6, R0, 0x60, RZ, 0x3c, !PT ;  /* 0x0000006000067812 */ /* 0x000fc400078e3cff */
[----:B------:R-:W-:Y:S02]  /*41830*/  LOP3.LUT R6, R4, 0x40, RZ, 0x3c, !PT ;  /* 0x0000004004067812 */ /* 0x000fe400078e3cff */
[C---:B------:R-:W-:Y:S02]  /*41840*/  LOP3.LUT R8, R0.reuse, 0x30, RZ, 0x3c, !PT ;  /* 0x0000003000087812 */ /* 0x040fe400078e3cff */
[----:B------:R-:W-:Y:S02]  /*41850*/  LOP3.LUT R7, R0, 0x70, RZ, 0x3c, !PT ;  /* 0x0000007000077812 */ /* 0x000fe400078e3cff */
[----:B------:R-:W-:Y:S01]  /*41860*/  LOP3.LUT R4, R4, 0x60, RZ, 0x3c, !PT ;  /* 0x0000006004047812 */ /* 0x000fe200078e3cff */
[----:B-1----:R-:W-:Y:S02]  /*41870*/  USHF.L.U64.HI UR5, UR4, 0x1, UR5 ;  /* 0x0000000104057899 */ /* 0x002fe40008010205 */
.L_x_3:
[----:B-----5:R-:W2:Y:S04]  /*41880*/  LDL R5, [R1+0xd8c] ;  /* 0x000d8c0001057983 */ /* 0x020ea80000100800 */
[----:B------:R-:W2:Y:S04]  /*41890*/  LDL R4, [R1+0xd90] ;  /* 0x000d900001047983 */ /* 0x000ea80000100800 */
[----:B------:R-:W-:Y:S04]  /*418a0*/  STL [R1+0x57b4], R27 ;  /* 0x0057b41b01007387 */ /* 0x000fe80000100800 */
        /* <DEDUP_REMOVED lines=161> */
[----:B0----5:R0:W-:Y:S04]  /*422c0*/  STL [R1+0x291c], R2 ;  /* 0x00291c0201007387 */ /* 0x0211e80000100800 */
[----:B0-----:R-:W3:Y:S01]  /*422d0*/  LDL R2, [R1+0xd9c] ;  /* 0x000d9c0001027983 */ /* 0x001ee20000100800 */
[----:B------:R-:W-:Y:S01]  /*422e0*/  IMAD.MOV.U32 R3, RZ, RZ, -0x40 ;  /* 0xffffffc0ff037424 */ /* 0x000fe200078e00ff */
[----:B------:R-:W-:-:S02]  /*422f0*/  PRMT R27, RZ, 0x7610, R27 ;  /* 0x00007610ff1b7816 */ /* 0x000fc4000000001b */
[----:B------:R-:W-:Y:S01]  /*42300*/  PRMT R25, RZ, 0x7610, R25 ;  /* 0x00007610ff197816 */ /* 0x000fe20000000019 */
[----:B---3--:R-:W-:Y:S02]  /*42310*/  IMAD R3, R2, R3, c[0x0][0x180] ;  /* 0x0000600002037624 */ /* 0x008fe400078e0203 */
[----:B------:R-:W3:Y:S03]  /*42320*/  LDL.LU R2, [R1+0xf80] ;  /* 0x000f800001027983 */ /* 0x000ee60000300800 */
[C---:B------:R-:W-:Y:S02]  /*42330*/  ISETP.GT.AND P0, PT, R3.reuse, RZ, PT ;  /* 0x000000ff0300720c */ /* 0x040fe40003f04270 */
[C---:B------:R-:W-:Y:S02]  /*42340*/  ISETP.GT.AND P1, PT, R3.reuse, 0x1, PT ;  /* 0x000000010300780c */ /* 0x040fe40003f24270 */
[----:B------:R-:W-:-:S02]  /*42350*/  ISETP.GT.AND P2, PT, R3, 0x2, PT ;  /* 0x000000020300780c */ /* 0x000fc40003f44270 */
[----:B------:R-:W-:-:S07]  /*42360*/  ISETP.GT.AND P3, PT, R3, 0x3, PT ;  /* 0x000000030300780c */ /* 0x000fce0003f64270 */
[----:B--2---:R-:W2:Y:S04]  /*42370*/  @P0 LDG.E.U16 R27, [R4.64] ;  /* 0x00000006041b0981 */ /* 0x004ea8000c1e1500 */
[----:B--2---:R0:W-:Y:S04]  /*42380*/  STL [R1+0xac0], R27 ;  /* 0x000ac01b01007387 */ /* 0x0041e80000100800 */
[----:B0-----:R-:W2:Y:S04]  /*42390*/  LDL.LU R27, [R1+0x5978] ;  /* 0x00597800011b7983 */ /* 0x001ea80000300800 */
[----:B------:R-:W4:Y:S04]  /*423a0*/  LDL R4, [R1+0xf94] ;  /* 0x000f940001047983 */ /* 0x000f280000100800 */
[----:B------:R-:W4:Y:S02]  /*423b0*/  LDL R5, [R1+0xf98] ;  /* 0x000f980001057983 */ /* 0x000f240000100800 */
[----:B----4-:R-:W-:-:S04]  /*423c0*/  @P1 LOP3.LUT R5, R5, R4, RZ, 0x3c, !PT ;  /* 0x0000000405051212 */ /* 0x010fc800078e3cff */
[----:B------:R-:W-:-:S04]  /*423d0*/  @P1 LOP3.LUT R4, R5, R4, RZ, 0x3c, !PT ;  /* 0x0000000405041212 */ /* 0x000fc800078e3cff */
[----:B------:R-:W-:-:S05]  /*423e0*/  @P1 LOP3.LUT R5, R5, R4, RZ, 0x3c, !PT ;  /* 0x0000000405051212 */ /* 0x000fca00078e3cff */
[----:B------:R-:W4:Y:S04]  /*423f0*/  @P1 LDG.E.U16 R25, [R4.64] ;  /* 0x0000000604191981 */ /* 0x000f28000c1e1500 */
[----:B----4-:R0:W-:Y:S04]  /*42400*/  STL [R1+0xabc], R25 ;  /* 0x000abc1901007387 */ /* 0x0101e80000100800 */
[----:B0-----:R-:W4:Y:S04]  /*42410*/  LDL.LU R25, [R1+0x5974] ;  /* 0x0059740001197983 */ /* 0x001f280000300800 */
[----:B------:R-:W3:Y:S04]  /*42420*/  LDL R4, [R1+0xf8c] ;  /* 0x000f8c0001047983 */ /* 0x000ee80000100800 */
[----:B------:R-:W3:Y:S01]  /*42430*/  LDL R5, [R1+0xf90] ;  /* 0x000f900001057983 */ /* 0x000ee20000100800 */
[----:B--2---:R-:W-:-:S02]  /*42440*/  PRMT R27, RZ, 0x7610, R27 ;  /* 0x00007610ff1b7816 */ /* 0x004fc4000000001b */
[----:B---3--:R-:W-:-:S04]  /*42450*/  @P2 LOP3.LUT R5, R5, R4, RZ, 0x3c, !PT ;  /* 0x0000000405052212 */ /* 0x008fc800078e3cff */
[----:B------:R-:W-:-:S04]  /*42460*/  @P2 LOP3.LUT R4, R5, R4, RZ, 0x3c, !PT ;  /* 0x0000000405042212 */ /* 0x000fc800078e3cff */
[----:B------:R-:W-:-:S05]  /*42470*/  @P2 LOP3.LUT R5, R5, R4, RZ, 0x3c, !PT ;  /* 0x0000000405052212 */ /* 0x000fca00078e3cff */
[----:B------:R-:W2:Y:S04]  /*42480*/  @P2 LDG.E.U16 R27, [R4.64] ;  /* 0x00000006041b2981 */ /* 0x000ea8000c1e1500 */
[----:B--2---:R0:W-:Y:S04]  /*42490*/  STL [R1+0xab8], R27 ;  /* 0x000ab81b01007387 */ /* 0x0041e80000100800 */
[----:B0-----:R-:W2:Y:S04]  /*424a0*/  LDL.LU R27, [R1+0x5970] ;  /* 0x00597000011b7983 */ /* 0x001ea80000300800 */
[----:B------:R-:W3:Y:S04]  /*424b0*/  LDL R4, [R1+0xf84] ;  /* 0x000f840001047983 */ /* 0x000ee80000100800 */
[----:B------:R-:W3:Y:S01]  /*424c0*/  LDL R5, [R1+0xf88] ;  /* 0x000f880001057983 */ /* 0x000ee20000100800 */
[----:B----4-:R-:W-:-:S02]  /*424d0*/  PRMT R25, RZ, 0x7610, R25 ;  /* 0x00007610ff197816 */ /* 0x010fc40000000019 */
[----:B---3--:R-:W-:-:S04]  /*424e0*/  @P3 LOP3.LUT R5, R5, R4, RZ, 0x3c, !PT ;  /* 0x0000000405053212 */ /* 0x008fc800078e3cff */
[----:B------:R-:W-:-:S04]  /*424f0*/  @P3 LOP3.LUT R4, R5, R4, RZ, 0x3c, !PT ;  /* 0x0000000405043212 */ /* 0x000fc800078e3cff */
[----:B------:R-:W-:-:S05]  /*42500*/  @P3 LOP3.LUT R5, R5, R4, RZ, 0x3c, !PT ;  /* 0x0000000405053212 */ /* 0x000fca00078e3cff */
[----:B------:R-:W3:Y:S01]  /*42510*/  @P3 LDG.E.U16 R25, [R4.64] ;  /* 0x0000000604193981 */ /* 0x000ee2000c1e1500 */
[----:B------:R-:W-:Y:S02]  /*42520*/  ISETP.GT.AND P0, PT, R3, 0x4, PT ;  /* 0x000000040300780c */ /* 0x000fe40003f04270 */
[----:B--2---:R-:W-:Y:S01]  /*42530*/  PRMT R27, RZ, 0x7610, R27 ;  /* 0x00007610ff1b7816 */ /* 0x004fe2000000001b */
[----:B---3--:R0:W-:Y:S04]  /*42540*/  STL [R1+0xab4], R25 ;  /* 0x000ab41901007387 */ /* 0x0081e80000100800 */
[----:B0-----:R-:W2:Y:S04]  /*42550*/  LDL.LU R25, [R1+0x596c] ;  /* 0x00596c0001197983 */ /* 0x001ea80000300800 */
[----:B------:R-:W3:Y:S02]  /*42560*/  LDL R5, [R1+0xf7c] ;  /* 0x000f7c0001057983 */ /* 0x000ee40000100800 */
[----:B------:R-:W-:-:S02]  /*42570*/  @P0 IMAD.MOV.U32 R4, RZ, RZ, R2 ;  /* 0x000000ffff040224 */ /* 0x000fc400078e0002 */
        /* <DEDUP_REMOVED lines=46> */
[----:B---3--:R-:W3:Y:S04]  /*42860*/  @P0 LDG.E.U16 R27, [R4.64] ;  /* 0x00000006041b0981 */ /* 0x008ee8000c1e1500 */
        /* <DEDUP_REMOVED lines=186> */
[----:B---3--:R0:W-:Y:S04]  /*43410*/  STL [R1+0xab0], R27 ;  /* 0x000ab01b01007387 */ /* 0x0081e80000100800 */
[----:B0-----:R-:W3:Y:S04]  /*43420*/  LDL.LU R27, [R1+0x5968] ;  /* 0x00596800011b7983 */ /* 0x001ee80000300800 */
[----:B------:R-:W4:Y:S04]  /*43430*/  LDL R4, [R1+0xf74] ;  /* 0x000f740001047983 */ /* 0x000f280000100800 */
[----:B------:R-:W4:Y:S01]  /*43440*/  LDL R5, [R1+0xf78] ;  /* 0x000f780001057983 */ /* 0x000f220000100800 */
[----:B------:R-:W-:-:S02]  /*43450*/  ISETP.GT.AND P1, PT, R3, 0x5, PT ;  /* 0x000000050300780c */ /* 0x000fc40003f24270 */
[----:B--2---:R-:W-:-:S11]  /*43460*/  PRMT R25, RZ, 0x7610, R25 ;  /* 0x00007610ff197816 */ /* 0x004fd60000000019 */
[----:B----4-:R-:W-:-:S04]  /*43470*/  @P1 LOP3.LUT R5, R5, R4, RZ, 0x3c, !PT ;  /* 0x0000000405051212 */ /* 0x010fc800078e3cff */
[----:B------:R-:W-:-:S04]  /*43480*/  @P1 LOP3.LUT R4, R5, R4, RZ, 0x3c, !PT ;  /* 0x0000000405041212 */ /* 0x000fc800078e3cff */
[----:B------:R-:W-:-:S05]  /*43490*/  @P1 LOP3.LUT R5, R5, R4, RZ, 0x3c, !PT ;  /* 0x0000000405051212 */ /* 0x000fca00078e3cff */
[----:B------:R-:W2:Y:S01]  /*434a0*/  @P1 LDG.E.U16 R25, [R4.64] ;  /* 0x0000000604191981 */ /* 0x000ea2000c1e1500 */
[----:B------:R-:W-:-:S03]  /*434b0*/  ISETP.GT.AND P2, PT, R3, 0x6, PT ;  /* 0x000000060300780c */ /* 0x000fc60003f44270 */
[----:B--2---:R0:W-:Y:S04]  /*434c0*/  STL [R1+0xaac], R25 ;  /* 0x000aac1901007387 */ /* 0x0041e80000100800 */
[----:B0-----:R-:W2:Y:S04]  /*434d0*/  LDL.LU R25, [R1+0x5964] ;  /* 0x0059640001197983 */ /* 0x001ea80000300800 */
[----:B------:R-:W4:Y:S04]  /*434e0*/  LDL R4, [R1+0xf6c] ;  /* 0x000f6c0001047983 */ /* 0x000f280000100800 */
[----:B------:R-:W4:Y:S01]  /*434f0*/  LDL R5, [R1+0xf70] ;  /* 0x000f700001057983 */ /* 0x000f220000100800 */
[----:B---3--:R-:W-:-:S02]  /*43500*/  PRMT R27, RZ, 0x7610, R27 ;  /* 0x00007610ff1b7816 */ /* 0x008fc4000000001b */
[----:B----4-:R-:W-:-:S04]  /*43510*/  @P2 LOP3.LUT R5, R5, R4, RZ, 0x3c, !PT ;  /* 0x0000000405052212 */ /* 0x010fc800078e3cff */
[----:B------:R-:W-:-:S04]  /*43520*/  @P2 LOP3.LUT R4, R5, R4, RZ, 0x3c, !PT ;  /* 0x0000000405042212 */ /* 0x000fc800078e3cff */
[----:B------:R-:W-:-:S05]  /*43530*/  @P2 LOP3.LUT R5, R5, R4, RZ, 0x3c, !PT ;  /* 0x0000000405052212 */ /* 0x000fca00078e3cff */
[----:B------:R-:W3:Y:S01]  /*43540*/  @P2 LDG.E.U16 R27, [R4.64] ;  /* 0x00000006041b2981 */ /* 0x000ee2000c1e1500 */
[----:B------:R-:W-:-:S03]  /*43550*/  ISETP.GT.AND P3, PT, R3, 0x7, PT ;  /* 0x000000070300780c */ /* 0x000fc60003f64270 */
[----:B---3--:R0:W-:Y:S04]  /*43560*/  STL [R1+0xaa8], R27 ;  /* 0x000aa81b01007387 */ /* 0x0081e80000100800 */
[----:B0-----:R-:W3:Y:S04]  /*43570*/  LDL.LU R27, [R1+0x5960] ;  /* 0x00596000011b7983 */ /* 0x001ee80000300800 */
[----:B------:R-:W4:Y:S04]  /*43580*/  LDL R4, [R1+0xf64] ;  /* 0x000f640001047983 */ /* 0x000f280000100800 */
[----:B------:R-:W4:Y:S01]  /*43590*/  LDL R5, [R1+0xf68] ;  /* 0x000f680001057983 */ /* 0x000f220000100800 */
[----:B--2---:R-:W-:-:S02]  /*435a0*/  PRMT R25, RZ, 0x7610, R25 ;  /* 0x00007610ff197816 */ /* 0x004fc40000000019 */
        /* <DEDUP_REMOVED lines=503> */
[----:B------:R0:W2:Y:S04]  /*45520*/  @P4 LDG.E.U16 R25, [R4.64] ;  /* 0x0000000604194981 */ /* 0x0000a8000c1e1500 */
[----:B0-----:R-:W4:Y:S01]  /*45530*/  LDL R4, [R1+0xdcc] ;  /* 0x000dcc0001047983 */ /* 0x001f220000100800 */
[----:B------:R-:W-:-:S03]  /*45540*/  ISETP.GT.AND P0, PT, R3, 0x3a, PT ;  /* 0x0000003a0300780c */ /* 0x000fc60003f04270 */
[----:B--2---:R0:W-:Y:S04]  /*45550*/  STL [R1+0x9dc], R25 ;  /* 0x0009dc1901007387 */ /* 0x0041e80000100800 */
[----:B------:R-:W4:Y:S01]  /*45560*/  LDL R5, [R1+0xdd0] ;  /* 0x000dd00001057983 */ /* 0x000f220000100800 */
[----:B---3--:R-:W-:-:S03]  /*45570*/  PRMT R27, RZ, 0x7610, R27 ;  /* 0x00007610ff1b7816 */ /* 0x008fc6000000001b */
[----:B0-----:R-:W0:Y:S02]  /*45580*/  S2R R25, SR_TID.X ;  /* 0x0000000000197919 */ /* 0x001e240000002100 */
[----:B----4-:R-:W-:-:S04]  /*45590*/  @P0 LOP3.LUT R5, R5, R4, RZ, 0x3c, !PT ;  /* 0x0000000405050212 */ /* 0x010fc800078e3cff */
[----:B------:R-:W-:-:S04]  /*455a0*/  @P0 LOP3.LUT R4, R5, R4, RZ, 0x3c, !PT ;  /* 0x0000000405040212 */ /* 0x000fc800078e3cff */
[----:B------:R-:W-:-:S05]  /*455b0*/  @P0 LOP3.LUT R5, R5, R4, RZ, 0x3c, !PT ;  /* 0x0000000405050212 */ /* 0x000fca00078e3cff */
[----:B------:R-:W2:Y:S01]  /*455c0*/  @P0 LDG.E.U16 R27, [R4.64] ;  /* 0x00000006041b0981 */ /* 0x000ea2000c1e1500 */
[----:B0-----:R-:W-:-:S04]  /*455d0*/  LOP3.LUT R25, R25, 0x3f, RZ, 0xc0, !PT ;  /* 0x0000003f19197812 */ /* 0x001fc800078ec0ff */
[----:B------:R-:W-:Y:S02]  /*455e0*/  ISETP.GE.AND P2, PT, R25, R3, PT ;  /* 0x000000031900720c */ /* 0x000fe40003f46270 */
[----:B------:R-:W3:Y:S01]  /*455f0*/  LDL.LU R25, [R1+0x5894] ;  /* 0x0058940001197983 */ /* 0x000ee20000300800 */
        /* <DEDUP_REMOVED lines=25> */
[----:B------:R-:W-:-:S02]  /*45790*/  PRMT R13, RZ, 0x7610, R13 ;  /* 0x00007610ff0d7816 */ /* 0x000fc4000000000d */
[----:B----4-:R-:W-:-:S04]  /*457a0*/  @P4 LOP3.LUT R5, R5, R4, RZ, 0x3c, !PT ;  /* 0x0000000405054212 */ /* 0x010fc800078e3cff */
[----:B------:R-:W-:-:S04]  /*457b0*/  @P4 LOP3.LUT R4, R5, R4, RZ, 0x3c, !PT ;  /* 0x0000000405044212 */ /* 0x000fc800078e3cff */
[----:B------:R-:W-:-:S05]  /*457c0*/  @P4 LOP3.LUT R5, R5, R4, RZ, 0x3c, !PT ;  /* 0x0000000405054212 */ /* 0x000fca00078e3cff */
[----:B------:R-:W4:Y:S01]  /*457d0*/  @P4 LDG.E.U16 R13, [R4.64] ;  /* 0x00000006040d4981 */ /* 0x000f22000c1e1500 */
[----:B------:R-:W-:-:S03]  /*457e0*/  ISETP.GT.AND P5, PT, R3, 0x3e, PT ;  /* 0x0000003e0300780c */ /* 0x000fc60003fa4270 */
[----:B----4-:R0:W-:Y:S04]  /*457f0*/  STL [R1+0x9cc], R13 ;  /* 0x0009cc0d01007387 */ /* 0x0101e80000100800 */
[----:B0-----:R-:W4:Y:S04]  /*45800*/  LDL.LU R13, [R1+0x5884] ;  /* 0x00588400010d7983 */ /* 0x001f280000300800 */
[----:B------:R-:W2:Y:S04]  /*45810*/  LDL R4, [R1+0xdac] ;  /* 0x000dac0001047983 */ /* 0x000ea80000100800 */
[----:B------:R-:W2:Y:S01]  /*45820*/  LDL R5, [R1+0xdb0] ;  /* 0x000db00001057983 */ /* 0x000ea20000100800 */
[----:B---3--:R-:W-:-:S02]  /*45830*/  PRMT R25, RZ, 0x7610, R25 ;  /* 0x00007610ff197816 */ /* 0x008fc40000000019 */
[----:B--2---:R-:W-:-:S04]  /*45840*/  @P5 LOP3.LUT R5, R5, R4, RZ, 0x3c, !PT ;  /* 0x0000000405055212 */ /* 0x004fc800078e3cff */
[----:B------:R-:W-:-:S04]  /*45850*/  @P5 LOP3.LUT R4, R5, R4, RZ, 0x3c, !PT ;  /* 0x0000000405045212 */ /* 0x000fc800078e3cff */
[----:B------:R-:W-:-:S05]  /*45860*/  @P5 LOP3.LUT R5, R5, R4, RZ, 0x3c, !PT ;  /* 0x0000000405055212 */ /* 0x000fca00078e3cff */
[----:B------:R-:W2:Y:S01]  /*45870*/  @P5 LDG.E.U16 R25, [R4.64] ;  /* 0x0000000604195981 */ /* 0x000ea2000c1e1500 */
[----:B------:R-:W-:-:S03]  /*45880*/  ISETP.GT.AND P6, PT, R3, 0x3f, PT ;  /* 0x0000003f0300780c */ /* 0x000fc60003fc4270 */
[----:B--2---:R0:W-:Y:S04]  /*45890*/  STL [R1+0x1bc], R25 ;  /* 0x0001bc1901007387 */ /* 0x0041e80000100800 */
[----:B0-----:R-:W2:Y:S04]  /*458a0*/  LDL.LU R25, [R1+0x5880] ;  /* 0x0058800001197983 */ /* 0x001ea80000300800 */
[----:B------:R-:W3:Y:S04]  /*458b0*/  LDL R4, [R1+0xda4] ;  /* 0x000da40001047983 */ /* 0x000ee80000100800 */
[----:B------:R-:W3:Y:S01]  /*458c0*/  LDL R5, [R1+0xda8] ;  /* 0x000da80001057983 */ /* 0x000ee20000100800 */
[----:B------:R-:W-:-:S02]  /*458d0*/  PRMT R27, RZ, 0x7610, R27 ;  /* 0x00007610ff1b7816 */ /* 0x000fc4000000001b */
[----:B---3--:R-:W-:-:S04]  /*458e0*/  @P6 LOP3.LUT R5, R5, R4, RZ, 0x3c, !PT ;  /* 0x0000000405056212 */ /* 0x008fc800078e3cff */
[----:B------:R-:W-:-:S04]  /*458f0*/  @P6 LOP3.LUT R4, R5, R4, RZ, 0x3c, !PT ;  /* 0x0000000405046212 */ /* 0x000fc800078e3cff */
[----:B------:R-:W-:-:S05]  /*45900*/  @P6 LOP3.LUT R5, R5, R4, RZ, 0x3c, !PT ;  /* 0x0000000405056212 */ /* 0x000fca00078e3cff */
[----:B------:R-:W3:Y:S01]  /*45910*/  @P6 LDG.E.U16 R27, [R4.64] ;  /* 0x00000006041b6981 */ /* 0x000ee2000c1e1500 */
[----:B----4-:R-:W-:-:S03]  /*45920*/  PRMT R13, RZ, 0x7610, R13 ;  /* 0x00007610ff0d7816 */ /* 0x010fc6000000000d */
[----:B------:R-:W-:Y:S06]  /*45930*/  BAR.SYNC.DEFER_BLOCKING 0x0 ;  /* 0x0000000000007b1d */ /* 0x000fec0000010000 */
[----:B---3--:R0:W-:Y:S04]  /*45940*/  STL [R1+0x1b8], R27 ;  /* 0x0001b81b01007387 */ /* 0x0081e80000100800 */
[----:B0-----:R-:W3:Y:S04]  /*45950*/  LDL.LU R27, [R1+0x587c] ;  /* 0x00587c00011b7983 */ /* 0x001ee80000300800 */
[----:B------:R-:W4:Y:S04]  /*45960*/  LDL R4, [R1+0xfb4] ;  /* 0x000fb40001047983 */ /* 0x000f280000100800 */
[----:B------:R-:W4:Y:S02]  /*45970*/  LDL R5, [R1+0x1ee0] ;  /* 0x001ee00001057983 */ /* 0x000f240000100800 */
[----:B----4-:R-:W-:-:S04]  /*45980*/  @!P2 LOP3.LUT R5, R5, R4, RZ, 0x3c, !PT ;  /* 0x000000040505a212 */ /* 0x010fc800078e3cff */
[----:B------:R-:W-:-:S04]  /*45990*/  @!P2 LOP3.LUT R4, R5, R4, RZ, 0x3c, !PT ;  /* 0x000000040504a212 */ /* 0x000fc800078e3cff */
[----:B------:R-:W-:-:S05]  /*459a0*/  @!P2 LOP3.LUT R5, R5, R4, RZ, 0x3c, !PT ;  /* 0x000000040505a212 */ /* 0x000fca00078e3cff */
[----:B------:R-:W4:Y:S04]  /*459b0*/  @!P2 LDG.E.U16 R13, [R4.64] ;  /* 0x00000006040da981 */ /* 0x000f28000c1e1500 */
[----:B----4-:R0:W-:Y:S04]  /*459c0*/  STL [R1+0x1b4], R13 ;  /* 0x0001b40d01007387 */ /* 0x0101e80000100800 */
[----:B0-----:R-:W4:Y:S04]  /*459d0*/  LDL.LU R13, [R1+0x5878] ;  /* 0x00587800010d7983 */ /* 0x001f280000300800 */
[----:B------:R-:W2:Y:S04]  /*459e0*/  LDL R4, [R1+0x1ebc] ;  /* 0x001ebc0001047983 */ /* 0x000ea80000100800 */
[----:B------:R-:W2:Y:S01]  /*459f0*/  LDL R5, [R1+0x1ec0] ;  /* 0x001ec00001057983 */ /* 0x000ea20000100800 */
[----:B---3--:R-:W-:-:S02]  /*45a00*/  PRMT R27, RZ, 0x7610, R27 ;  /* 0x00007610ff1b7816 */ /* 0x008fc4000000001b */
[----:B--2---:R-:W-:-:S04]  /*45a10*/  @!P2 LOP3.LUT R5, R5, R4, RZ, 0x3c, !PT ;  /* 0x000000040505a212 */ /* 0x004fc800078e3cff */
[----:B------:R-:W-:-:S04]  /*45a20*/  @!P2 LOP3.LUT R4, R5, R4, RZ, 0x3c, !PT ;  /* 0x000000040504a212 */ /* 0x000fc800078e3cff */
[----:B------:R-:W-:-:S05]  /*45a30*/  @!P2 LOP3.LUT R5, R5, R4, RZ, 0x3c, !PT ;  /* 0x000000040505a212 */ /* 0x000fca00078e3cff */
[----:B------:R-:W2:Y:S04]  /*45a40*/  @!P2 LDG.E.U16 R27, [R4.64] ;  /* 0x00000006041ba981 */ /* 0x000ea8000c1e1500 */
[----:B--2---:R0:W-:Y:S04]  /*45a50*/  STL [R1+0x1b0], R27 ;  /* 0x0001b01b01007387 */ /* 0x0041e80000100800 */
[----:B0-----:R-:W2:Y:S04]  /*45a60*/  LDL.LU R27, [R1+0x5874] ;  /* 0x00587400011b7983 */ /* 0x001ea80000300800 */
[----:B------:R-:W3:Y:S04]  /*45a70*/  LDL R4, [R1+0x1e7c] ;  /* 0x001e7c0001047983 */ /* 0x000ee80000100800 */
[----:B------:R-:W3:Y:S01]  /*45a80*/  LDL R5, [R1+0x1e80] ;  /* 0x001e800001057983 */ /* 0x000ee20000100800 */
[----:B------:R-:W-:-:S02]  /*45a90*/  PRMT R25, RZ, 0x7610, R25 ;  /* 0x00007610ff197816 */ /* 0x000fc40000000019 */
[----:B---3--:R-:W-:-:S04]  /*45aa0*/  @!P2 LOP3.LUT R5, R5, R4, RZ, 0x3c, !PT ;  /* 0x000000040505a212 */ /* 0x008fc800078e3cff */
[----:B------:R-:W-:-:S04]  /*45ab0*/  @!P2 LOP3.LUT R4, R5, R4, RZ, 0x3c, !PT ;  /* 0x000000040504a212 */ /* 0x000fc800078e3cff */
[----:B------:R-:W-:-:S05]  /*45ac0*/  @!P2 LOP3.LUT R5, R5, R4, RZ, 0x3c, !PT ;  /* 0x000000040505a212 */ /* 0x000fca00078e3cff */
[----:B------:R-:W3:Y:S04]  /*45ad0*/  @!P2 LDG.E.U16 R25, [R4.64] ;  /* 0x000000060419a981 */ /* 0x000ee8000c1e1500 */
[----:B---3--:R0:W-:Y:S04]  /*45ae0*/  STL [R1+0x1ac], R25 ;  /* 0x0001ac1901007387 */ /* 0x0081e80000100800 */
[----:B0-----:R-:W3:Y:S04]  /*45af0*/  LDL.LU R25, [R1+0x5870] ;  /* 0x0058700001197983 */ /* 0x001ee80000300800 */
[----:B------:R-:W3:Y:S04]  /*45b00*/  LDL R4, [R1+0x1e3c] ;  /* 0x001e3c0001047983 */ /* 0x000ee80000100800 */
[----:B------:R-:W3:Y:S01]  /*45b10*/  LDL R5, [R1+0x1e40] ;  /* 0x001e400001057983 */ /* 0x000ee20000100800 */
[----:B--2---:R-:W-:-:S02]  /*45b20*/  PRMT R27, RZ, 0x7610, R27 ;  /* 0x00007610ff1b7816 */ /* 0x004fc4000000001b */
[----:B---3--:R-:W-:-:S04]  /*45b30*/  @!P2 LOP3.LUT R5, R5, R4, RZ, 0x3c, !PT ;  /* 0x000000040505a212 */ /* 0x008fc800078e3cff */
        /* <DEDUP_REMOVED lines=428> */
[----:B------:R-:W2:Y:S04]  /*47600*/  LDL R4, [R1+0x123c] ;  /* 0x00123c0001047983 */ /* 0x000ea80000100800 */
[----:B------:R-:W2:Y:S01]  /*47610*/  LDL R5, [R1+0x1240] ;  /* 0x0012400001057983 */ /* 0x000ea20000100800 */
[----:B----4-:R-:W-:-:S02]  /*47620*/  PRMT R13, RZ, 0x7610, R13 ;  /* 0x00007610ff0d7816 */ /* 0x010fc4000000000d */
[----:B--2---:R-:W-:-:S04]  /*47630*/  @!P2 LOP3.LUT R5, R5, R4, RZ, 0x3c, !PT ;  /* 0x000000040505a212 */ /* 0x004fc800078e3cff */
[----:B------:R-:W-:-:S04]  /*47640*/  @!P2 LOP3.LUT R4, R5, R4, RZ, 0x3c, !PT ;  /* 0x000000040504a212 */ /* 0x000fc800078e3cff */
[----:B------:R-:W-:-:S05]  /*47650*/  @!P2 LOP3.LUT R5, R5, R4, RZ, 0x3c, !PT ;  /* 0x000000040505a212 */ /* 0x000fca00078e3cff */
[----:B------:R-:W2:Y:S04]  /*47660*/  @!P2 LDG.E.U16 R13, [R4.64] ;  /* 0x00000006040da981 */ /* 0x000ea8000c1e1500 */
[----:B--2---:R0:W-:Y:S04]  /*47670*/  STL [R1+0xe8], R13 ;  /* 0x0000e80d01007387 */ /* 0x0041e80000100800 */
[----:B0-----:R-:W2:Y:S04]  /*47680*/  LDL.LU R13, [R1+0x57ac] ;  /* 0x0057ac00010d7983 */ /* 0x001ea80000300800 */
[----:B------:R-:W4:Y:S04]  /*47690*/  LDL R4, [R1+0x11fc] ;  /* 0x0011fc0001047983 */ /* 0x000f280000100800 */
[----:B------:R-:W4:Y:S01]  /*476a0*/  LDL R5, [R1+0x1200] ;  /* 0x0012000001057983 */ /* 0x000f220000100800 */
[----:B------:R-:W-:-:S02]  /*476b0*/  PRMT R12, RZ, 0x7610, R12 ;  /* 0x00007610ff0c7816 */ /* 0x000fc4000000000c */
        /* <DEDUP_REMOVED lines=8> */
[----:B------:R-:W-:-:S02]  /*47740*/  PRMT R11, RZ, 0x7610, R11 ;  /* 0x00007610ff0b7816 */ /* 0x000fc4000000000b */
[----:B--2---:R-:W-:-:S04]  /*47750*/  @!P2 LOP3.LUT R5, R5, R4, RZ, 0x3c, !PT ;  /* 0x000000040505a212 */ /* 0x004fc800078e3cff */
[----:B------:R-:W-:-:S04]  /*47760*/  @!P2 LOP3.LUT R4, R5, R4, RZ, 0x3c, !PT ;  /* 0x000000040504a212 */ /* 0x000fc800078e3cff */
[----:B------:R-:W-:-:S05]  /*47770*/  @!P2 LOP3.LUT R5, R5, R4, RZ, 0x3c, !PT ;  /* 0x000000040505a212 */ /* 0x000fca00078e3cff */
[----:B------:R-:W2:Y:S04]  /*47780*/  @!P2 LDG.E.U16 R11, [R4.64] ;  /* 0x00000006040ba981 */ /* 0x000ea8000c1e1500 */
[----:B--2---:R0:W-:Y:S04]  /*47790*/  STL [R1+0xe0], R11 ;  /* 0x0000e00b01007387 */ /* 0x0041e80000100800 */
[----:B0-----:R-:W2:Y:S04]  /*477a0*/  LDL.LU R11, [R1+0x57a4] ;  /* 0x0057a400010b7983 */ /* 0x001ea80000300800 */
        /* <DEDUP_REMOVED lines=24> */
[----:B------:R0:W2:Y:S04]  /*47930*/  @!P2 LDG.E.U16 R27, [R4.64] ;  /* 0x00000006041ba981 */ /* 0x0000a8000c1e1500 */
[----:B0-----:R-:W4:Y:S04]  /*47940*/  LDL R4, [R1+0x10bc] ;  /* 0x0010bc0001047983 */ /* 0x001f280000100800 */
[----:B------:R-:W4:Y:S01]  /*47950*/  LDL R5, [R1+0x10c0] ;  /* 0x0010c00001057983 */ /* 0x000f220000100800 */
[----:B---3--:R-:W-:-:S03]  /*47960*/  PRMT R25, RZ, 0x7610, R25 ;  /* 0x00007610ff197816 */ /* 0x008fc60000000019 */
[----:B--2---:R-:W-:Y:S01]  /*47970*/  STL [R1+0x56b4], R27 ;  /* 0x0056b41b01007387 */ /* 0x004fe20000100800 */
[----:B----4-:R-:W-:-:S04]  /*47980*/  @!P2 LOP3.LUT R5, R5, R4, RZ, 0x3c, !PT ;  /* 0x000000040505a212 */ /* 0x010fc800078e3cff */
[----:B------:R-:W-:-:S04]  /*47990*/  @!P2 LOP3.LUT R4, R5, R4, RZ, 0x3c, !PT ;  /* 0x000000040504a212 */ /* 0x000fc800078e3cff */
[----:B------:R-:W-:-:S05]  /*479a0*/  @!P2 LOP3.LUT R5, R5, R4, RZ, 0x3c, !PT ;  /* 0x000000040505a212 */ /* 0x000fca00078e3cff */
[----:B------:R0:W2:Y:S04]  /*479b0*/  @!P2 LDG.E.U16 R25, [R4.64] ;  /* 0x000000060419a981 */ /* 0x0000a8000c1e1500 */
[----:B0-----:R-:W3:Y:S04]  /*479c0*/  LDL R4, [R1+0x107c] ;  /* 0x00107c0001047983 */ /* 0x001ee80000100800 */
[----:B------:R-:W3:Y:S01]  /*479d0*/  LDL R5, [R1+0x1080] ;  /* 0x0010800001057983 */ /* 0x000ee20000100800 */
[----:B------:R-:W-:-:S03]  /*479e0*/  PRMT R13, RZ, 0x7610, R13 ;  /* 0x00007610ff0d7816 */ /* 0x000fc6000000000d */
[----:B--2---:R-:W-:Y:S01]  /*479f0*/  STL [R1+0x56b8], R25 ;  /* 0x0056b81901007387 */ /* 0x004fe20000100800 */
[----:B---3--:R-:W-:-:S04]  /*47a00*/  @!P2 LOP3.LUT R5, R5, R4, RZ, 0x3c, !PT ;  /* 0x000000040505a212 */ /* 0x008fc800078e3cff */
        /* <DEDUP_REMOVED lines=37> */
[----:B------:R-:W-:Y:S02]  /*47c60*/  PRMT R8, RZ, 0x7610, R8 ;  /* 0x00007610ff087816 */ /* 0x000fe40000000008 */
[----:B---3--:R-:W-:-:S04]  /*47c70*/  @!P2 LOP3.LUT R5, R5, R4, RZ, 0x3c, !PT ;  /* 0x000000040505a212 */ /* 0x008fc800078e3cff */
[----:B------:R-:W-:-:S04]  /*47c80*/  @!P2 LOP3.LUT R4, R5, R4, RZ, 0x3c, !PT ;  /* 0x000000040504a212 */ /* 0x000fc800078e3cff */
[----:B------:R-:W-:-:S05]  /*47c90*/  @!P2 LOP3.LUT R5, R5, R4, RZ, 0x3c, !PT ;  /* 0x000000040505a212 */ /* 0x000fca00078e3cff */
[----:B------:R-:W3:Y:S04]  /*47ca0*/  @!P2 LDG.E.U16 R8, [R4.64] ;  /* 0x000000060408a981 */ /* 0x000ee8000c1e1500 */
[----:B--2---:R-:W-:Y:S04]  /*47cb0*/  STL [R1+0x56cc], R9 ;  /* 0x0056cc0901007387 */ /* 0x004fe80000100800 */
[----:B---3--:R0:W-:Y:S04]  /*47cc0*/  STL [R1+0xd8], R8 ;  /* 0x0000d80801007387 */ /* 0x0081e80000100800 */
        /* <DEDUP_REMOVED lines=10> */
[----:B------:R-:W4:Y:S04]  /*47d70*/  LDL R4, [R1+0x1e74] ;  /* 0x001e740001047983 */ /* 0x000f280000100800 */
[----:B------:R-:W4:Y:S01]  /*47d80*/  LDL R5, [R1+0x1e78] ;  /* 0x001e780001057983 */ /* 0x000f220000100800 */
[----:B--2---:R-:W-:-:S02]  /*47d90*/  PRMT R8, RZ, 0x7610, R8 ;  /* 0x00007610ff087816 */ /* 0x004fc40000000008 */
[----:B----4-:R-:W-:-:S04]  /*47da0*/  @!P2 LOP3.LUT R5, R5, R4, RZ, 0x3c, !PT ;  /* 0x000000040505a212 */ /* 0x010fc800078e3cff */
[----:B------:R-:W-:-:S04]  /*47db0*/  @!P2 LOP3.LUT R4, R5, R4, RZ, 0x3c, !PT ;  /* 0x000000040504a212 */ /* 0x000fc800078e3cff */
[----:B------:R-:W-:-:S05]  /*47dc0*/  @!P2 LOP3.LUT R5, R5, R4, RZ, 0x3c, !PT ;  /* 0x000000040505a212 */ /* 0x000fca00078e3cff */
[----:B------:R-:W2:Y:S04]  /*47dd0*/  @!P2 LDG.E.U16 R8, [R4.64] ;  /* 0x000000060408a981 */ /* 0x000ea8000c1e1500 */
[----:B--2---:R0:W-:Y:S04]  /*47de0*/  STL [R1+0xd0], R8 ;  /* 0x0000d00801007387 */ /* 0x0041e80000100800 */
[----:B0-----:R-:W2:Y:S04]  /*47df0*/  LDL.LU R8, [R1+0x5790] ;  /* 0x0057900001087983 */ /* 0x001ea80000300800 */
[----:B------:R-:W4:Y:S04]  /*47e00*/  LDL R4, [R1+0x1e34] ;  /* 0x001e340001047983 */ /* 0x000f280000100800 */
[----:B------:R-:W4:Y:S01]  /*47e10*/  LDL R5, [R1+0x1e38] ;  /* 0x001e380001057983 */ /* 0x000f220000100800 */
[----:B---3--:R-:W-:-:S02]  /*47e20*/  PRMT R14, RZ, 0x7610, R14 ;  /* 0x00007610ff0e7816 */ /* 0x008fc4000000000e */
[----:B----4-:R-:W-:-:S04]  /*47e30*/  @!P2 LOP3.LUT R5, R5, R4, RZ, 0x3c, !PT ;  /* 0x000000040505a212 */ /* 0x010fc800078e3cff */
        /* <DEDUP_REMOVED lines=11> */
[----:B------:R0:W2:Y:S04]  /*47ef0*/  @!P2 LDG.E.U16 R8, [R4.64] ;  /* 0x000000060408a981 */ /* 0x0000a8000c1e1500 */
[----:B0-----:R-:W4:Y:S04]  /*47f00*/  LDL R4, [R1+0x1df4] ;  /* 0x001df40001047983 */ /* 0x001f280000100800 */
[----:B------:R-:W4:Y:S01]  /*47f10*/  LDL R5, [R1+0x1df8] ;  /* 0x001df80001057983 */ /* 0x000f220000100800 */
[----:B---3--:R-:W-:Y:S02]  /*47f20*/  PRMT R14, RZ, 0x7610, R14 ;  /* 0x00007610ff0e7816 */ /* 0x008fe4000000000e */
[----:B----4-:R-:W-:-:S04]  /*47f30*/  @!P2 LOP3.LUT R5, R5, R4, RZ, 0x3c, !PT ;  /* 0x000000040505a212 */ /* 0x010fc800078e3cff */
        /* <DEDUP_REMOVED lines=192> */
[----:B------:R0:W4:Y:S04]  /*48b40*/  @!P2 LDG.E.U16 R25, [R4.64] ;  /* 0x000000060419a981 */ /* 0x000128000c1e1500 */
[----:B0-----:R-:W3:Y:S04]  /*48b50*/  LDL R4, [R1+0x1874] ;  /* 0x0018740001047983 */ /* 0x001ee80000100800 */
[----:B------:R-:W3:Y:S01]  /*48b60*/  LDL R5, [R1+0x1878] ;  /* 0x0018780001057983 */ /* 0x000ee20000100800 */
[----:B--2---:R-:W-:Y:S02]  /*48b70*/  PRMT R14, RZ, 0x7610, R14 ;  /* 0x00007610ff0e7816 */ /* 0x004fe4000000000e */
[----:B---3--:R-:W-:-:S04]  /*48b80*/  @!P2 LOP3.LUT R5, R5, R4, RZ, 0x3c, !PT ;  /* 0x000000040505a212 */ /* 0x008fc800078e3cff */
[----:B------:R-:W-:-:S04]  /*48b90*/  @!P2 LOP3.LUT R4, R5, R4, RZ, 0x3c, !PT ;  /* 0x000000040504a212 */ /* 0x000fc800078e3cff */
[----:B------:R-:W-:-:S05]  /*48ba0*/  @!P2 LOP3.LUT R5, R5, R4, RZ, 0x3c, !PT ;  /* 0x000000040505a212 */ /* 0x000fca00078e3cff */
[----:B------:R-:W2:Y:S04]  /*48bb0*/  @!P2 LDG.E.U16 R14, [R4.64] ;  /* 0x00000006040ea981 */ /* 0x000ea8000c1e1500 */
[----:B----4-:R0:W-:Y:S04]  /*48bc0*/  STL [R1+0x70], R25 ;  /* 0x0000701901007387 */ /* 0x0101e80000100800 */
[----:B0-----:R-:W3:Y:S04]  /*48bd0*/  LDL R25, [R1+0x1738] ;  /* 0x0017380001197983 */ /* 0x001ee80000100800 */
        /* <DEDUP_REMOVED lines=35> */
[----:B------:R-:W2:Y:S01]  /*48e10*/  @!P2 LDG.E.U16 R28, [R4.64] ;  /* 0x00000006041ca981 */ /* 0x000ea2000c1e1500 */
[----:B------:R-:W-:-:S03]  /*48e20*/  PRMT R14, RZ, 0x7610, R14 ;  /* 0x00007610ff0e7816 */ /* 0x000fc6000000000e */
[----:B--2---:R0:W-:Y:S04]  /*48e30*/  STL [R1+0x5c], R28 ;  /* 0x00005c1c01007387 */ /* 0x0041e80000100800 */
[----:B0-----:R-:W2:Y:S04]  /*48e40*/  LDL.LU R28, [R1+0x5724] ;  /* 0x00572400011c7983 */ /* 0x001ea80000300800 */
[----:B------:R-:W2:Y:S01]  /*48e50*/  LDL R5, [R1+0x1734] ;  /* 0x0017340001057983 */ /* 0x000ea20000100800 */
[----:B---3--:R-:W-:Y:S01]  /*48e60*/  @!P2 IMAD.MOV.U32 R4, RZ, RZ, R25 ;  /* 0x000000ffff04a224 */ /* 0x008fe200078e0019 */
[----:B------:R-:W-:-:S02]  /*48e70*/  PRMT R26, RZ, 0x7610, R26 ;  /* 0x00007610ff1a7816 */ /* 0x000fc4000000001a */
[----:B------:R-:W3:Y:S04]  /*48e80*/  LDL R25, [R1+0x15b4] ;  /* 0x0015b40001197983 */ /* 0x000ee80000100800 */
[----:B--2---:R0:W2:Y:S04]  /*48e90*/  @!P2 LDG.E.U16 R14, [R4.64] ;  /* 0x00000006040ea981 */ /* 0x0040a8000c1e1500 */
[----:B0-----:R-:W2:Y:S04]  /*48ea0*/  LDL R4, [R1+0x16f4] ;  /* 0x0016f40001047983 */ /* 0x001ea80000100800 */
[----:B------:R-:W2:Y:S02]  /*48eb0*/  LDL R5, [R1+0x16f8] ;  /* 0x0016f80001057983 */ /* 0x000ea40000100800 */
[----:B--2---:R-:W-:-:S04]  /*48ec0*/  @!P2 LOP3.LUT R5, R5, R4, RZ, 0x3c, !PT ;  /* 0x000000040505a212 */ /* 0x004fc800078e3cff */
[----:B------:R-:W-:-:S04]  /*48ed0*/  @!P2 LOP3.LUT R4, R5, R4, RZ, 0x3c, !PT ;  /* 0x000000040504a212 */ /* 0x000fc800078e3cff */
[----:B------:R-:W-:-:S05]  /*48ee0*/  @!P2 LOP3.LUT R5, R5, R4, RZ, 0x3c, !PT ;  /* 0x000000040505a212 */ /* 0x000fca00078e3cff */
[----:B------:R-:W2:Y:S04]  /*48ef0*/  @!P2 LDG.E.U16 R26, [R4.64] ;  /* 0x00000006041aa981 */ /* 0x000ea8000c1e1500 */
[----:B------:R0:W-:Y:S04]  /*48f00*/  STL [R1+0x58], R14 ;  /* 0x0000580e01007387 */ /* 0x0001e80000100800 */
[----:B0-----:R-:W3:Y:S04]  /*48f10*/  LDL R14, [R1+0x15b8] ;  /* 0x0015b800010e7983 */ /* 0x001ee80000100800 */
        /* <DEDUP_REMOVED lines=10> */
[----:B0-----:R-:W2:Y:S01]  /*48fc0*/  LDL.LU R24, [R1+0x571c] ;  /* 0x00571c0001187983 */ /* 0x001ea20000300800 */
[----:B------:R-:W2:Y:S02]  /*48fd0*/  LDL R4, [R1+0x1674] ;  /* 0x0016740001047983 */ /* 0x000ea40000100800 */
        /* <DEDUP_REMOVED lines=20> */
[----:B------:R-:W-:Y:S02]  /*49120*/  PRMT R18, RZ, 0x7610, R18 ;  /* 0x00007610ff127816 */ /* 0x000fe40000000012 */
[----:B--2---:R-:W-:-:S04]  /*49130*/  @!P2 LOP3.LUT R5, R5, R4, RZ, 0x3c, !PT ;  /* 0x000000040505a212 */ /* 0x004fc800078e3cff */
[----:B------:R-:W-:-:S04]  /*49140*/  @!P2 LOP3.LUT R4, R5, R4, RZ, 0x3c, !PT ;  /* 0x000000040504a212 */ /* 0x000fc800078e3cff */
[----:B------:R-:W-:-:S05]  /*49150*/  @!P2 LOP3.LUT R5, R5, R4, RZ, 0x3c, !PT ;  /* 0x000000040505a212 */ /* 0x000fca00078e3cff */
[----:B------:R3:W2:Y:S02]  /*49160*/  @!P2 LDG.E.U16 R20, [R4.64] ;  /* 0x000000060414a981 */ /* 0x0006a4000c1e1500 */
[----:B---3--:R-:W-:Y:S02]  /*49170*/  @!P2 IMAD.MOV.U32 R4, RZ, RZ, R14 ;  /* 0x000000ffff04a224 */ /* 0x008fe400078e000e */
[----:B------:R-:W-:-:S05]  /*49180*/  @!P2 IMAD.MOV.U32 R5, RZ, RZ, R25 ;  /* 0x000000ffff05a224 */ /* 0x000fca00078e0019 */
[----:B------:R-:W3:Y:S04]  /*49190*/  @!P2 LDG.E.U16 R18, [R4.64] ;  /* 0x000000060412a981 */ /* 0x000ee8000c1e1500 */
[----:B--2---:R0:W-:Y:S04]  /*491a0*/  STL [R1+0x44], R20 ;  /* 0x0000441401007387 */ /* 0x0041e80000100800 */
[----:B0-----:R-:W2:Y:S01]  /*491b0*/  LDL.LU R20, [R1+0x5710] ;  /* 0x0057100001147983 */ /* 0x001ea20000300800 */
[----:B------:R-:W2:Y:S02]  /*491c0*/  LDL R25, [R1+0x1474] ;  /* 0x0014740001197983 */ /* 0x000ea40000100800 */
[----:B------:R-:W2:Y:S01]  /*491d0*/  LDL R14, [R1+0x1478] ;  /* 0x00147800010e7983 */ /* 0x000ea20000100800 */
[----:B---3--:R0:W-:Y:S04]  /*491e0*/  STL [R1+0x40], R18 ;  /* 0x0000401201007387 */ /* 0x0081e80000100800 */
[----:B0-----:R-:W3:Y:S01]  /*491f0*/  LDL.LU R18, [R1+0x570c] ;  /* 0x00570c0001127983 */ /* 0x001ee20000300800 */
        /* <DEDUP_REMOVED lines=24> */
[----:B------:R0:W2:Y:S04]  /*49380*/  @!P2 LDG.E.U16 R13, [R4.64] ;  /* 0x00000006040da981 */ /* 0x0000a8000c1e1500 */
[----:B0-----:R-:W2:Y:S04]  /*49390*/  LDL R4, [R1+0x14b4] ;  /* 0x0014b40001047983 */ /* 0x001ea80000100800 */
[----:B------:R-:W2:Y:S01]  /*493a0*/  LDL R5, [R1+0x14b8] ;  /* 0x0014b80001057983 */ /* 0x000ea20000100800 */
[----:B------:R-:W-:Y:S02]  /*493b0*/  PRMT R27, RZ, 0x7610, R27 ;  /* 0x00007610ff1b7816 */ /* 0x000fe4000000001b */
[----:B------:R-:W-:-:S02]  /*493c0*/  PRMT R19, RZ, 0x7610, R19 ;  /* 0x00007610ff137816 */ /* 0x000fc40000000013 */
[----:B--2---:R-:W-:-:S04]  /*493d0*/  @!P2 LOP3.LUT R5, R5, R4, RZ, 0x3c, !PT ;  /* 0x000000040505a212 */ /* 0x004fc800078e3cff */
[----:B------:R-:W-:-:S04]  /*493e0*/  @!P2 LOP3.LUT R4, R5, R4, RZ, 0x3c, !PT ;  /* 0x000000040504a212 */ /* 0x000fc800078e3cff */
[----:B------:R-:W-:-:S05]  /*493f0*/  @!P2 LOP3.LUT R5, R5, R4, RZ, 0x3c, !PT ;  /* 0x000000040505a212 */ /* 0x000fca00078e3cff */
[----:B------:R0:W2:Y:S02]  /*49400*/  @!P2 LDG.E.U16 R27, [R4.64] ;  /* 0x00000006041ba981 */ /* 0x0000a4000c1e1500 */
[----:B0-----:R-:W-:Y:S02]  /*49410*/  @!P2 IMAD.MOV.U32 R4, RZ, RZ, R14 ;  /* 0x000000ffff04a224 */ /* 0x001fe400078e000e */
[----:B------:R-:W-:-:S05]  /*49420*/  @!P2 IMAD.MOV.U32 R5, RZ, RZ, R25 ;  /* 0x000000ffff05a224 */ /* 0x000fca00078e0019 */
[----:B------:R-:W3:Y:S04]  /*49430*/  @!P2 LDG.E.U16 R19, [R4.64] ;  /* 0x000000060413a981 */ /* 0x000ee8000c1e1500 */
[----:B------:R0:W-:Y:S04]  /*49440*/  STL [R1+0x34], R13 ;  /* 0x0000340d01007387 */ /* 0x0001e80000100800 */
[----:B0-----:R-:W4:Y:S04]  /*49450*/  LDL R13, [R1+0x13b8] ;  /* 0x0013b800010d7983 */ /* 0x001f280000100800 */
[----:B--2---:R0:W-:Y:S01]  /*49460*/  STL [R1+0x30], R27 ;  /* 0x0000301b01007387 */ /* 0x0041e20000100800 */
[----:B------:R-:W2:Y:S02]  /*49470*/  LDL R25, [R1+0x1334] ;  /* 0x0013340001197983 */ /* 0x000ea40000100800 */
[----:B------:R-:W2:Y:S01]  /*49480*/  LDL R14, [R1+0x1338] ;  /* 0x00133800010e7983 */ /* 0x000ea20000100800 */
[----:B0-----:R-:W2:Y:S04]  /*49490*/  LDL R27, [R1+0x1378] ;  /* 0x00137800011b7983 */ /* 0x001ea80000100800 */
        /* <DEDUP_REMOVED lines=20> */
[----:B0-----:R-:W2:Y:S01]  /*495e0*/  LDL.LU R22, [R1+0x56f8] ;  /* 0x0056f80001167983 */ /* 0x001ea20000300800 */
[----:B------:R-:W2:Y:S02]  /*495f0*/  LDL R5, [R1+0x13b4] ;  /* 0x0013b40001057983 */ /* 0x000ea40000100800 */
[----:B----4-:R-:W-:Y:S02]  /*49600*/  @!P2 IMAD.MOV.U32 R4, RZ, RZ, R13 ;  /* 0x000000ffff04a224 */ /* 0x010fe400078e000d */
[----:B------:R-:W4:Y:S04]  /*49610*/  LDL R13, [R1+0x12b8] ;  /* 0x0012b800010d7983 */ /* 0x000f280000100800 */
[----:B--2---:R-:W2:Y:S01]  /*49620*/  @!P2 LDG.E.U16 R23, [R4.64] ;  /* 0x000000060417a981 */ /* 0x004ea2000c1e1500 */
[----:B------:R-:W-:-:S03]  /*49630*/  PRMT R12, RZ, 0x7610, R12 ;  /* 0x00007610ff0c7816 */ /* 0x000fc6000000000c */
[----:B--2---:R0:W-:Y:S04]  /*49640*/  STL [R1+0x20], R23 ;  /* 0x0000201701007387 */ /* 0x0041e80000100800 */
[----:B0-----:R-:W2:Y:S01]  /*49650*/  LDL.LU R23, [R1+0x56f4] ;  /* 0x0056f40001177983 */ /* 0x001ea20000300800 */
[----:B------:R-:W2:Y:S02]  /*49660*/  LDL R5, [R1+0x1374] ;  /* 0x0013740001057983 */ /* 0x000ea40000100800 */
[----:B------:R-:W-:Y:S01]  /*49670*/  @!P2 IMAD.MOV.U32 R4, RZ, RZ, R27 ;  /* 0x000000ffff04a224 */ /* 0x000fe200078e001b */
[----:B------:R-:W-:-:S04]  /*49680*/  PRMT R10, RZ, 0x7610, R10 ;  /* 0x00007610ff0a7816 */ /* 0x000fc8000000000a */
[----:B--2---:R0:W2:Y:S02]  /*49690*/  @!P2 LDG.E.U16 R12, [R4.64] ;  /* 0x00000006040ca981 */ /* 0x0040a4000c1e1500 */
[----:B0-----:R-:W-:Y:S02]  /*496a0*/  @!P2 IMAD.MOV.U32 R4, RZ, RZ, R14 ;  /* 0x000000ffff04a224 */ /* 0x001fe400078e000e */
[----:B------:R-:W-:-:S05]  /*496b0*/  @!P2 IMAD.MOV.U32 R5, RZ, RZ, R25 ;  /* 0x000000ffff05a224 */ /* 0x000fca00078e0019 */
[----:B------:R0:W3:Y:S04]  /*496c0*/  @!P2 LDG.E.U16 R10, [R4.64] ;  /* 0x00000006040aa981 */ /* 0x0000e8000c1e1500 */
[----:B--2---:R1:W-:Y:S01]  /*496d0*/  STL [R1+0x1c], R12 ;  /* 0x00001c0c01007387 */ /* 0x0043e20000100800 */
[----:B0-----:R-:W2:Y:S02]  /*496e0*/  LDL R4, [R1+0x12f4] ;  /* 0x0012f40001047983 */ /* 0x001ea40000100800 */
[----:B------:R-:W2:Y:S01]  /*496f0*/  LDL R5, [R1+0x12f8] ;  /* 0x0012f80001057983 */ /* 0x000ea20000100800 */
[----:B------:R-:W-:Y:S01]  /*49700*/  PRMT R0, RZ, 0x7610, R0 ;  /* 0x00007610ff007816 */ /* 0x000fe20000000000 */
[----:B------:R-:W3:Y:S04]  /*49710*/  LDL R27, [R1+0x1234] ;  /* 0x00123400011b7983 */ /* 0x000ee80000100800 */
[----:B------:R-:W3:Y:S04]  /*49720*/  LDL R25, [R1+0x1238] ;  /* 0x0012380001197983 */ /* 0x000ee80000100800 */
[----:B------:R-:W3:Y:S04]  /*49730*/  LDL R14, [R1+0x11f4] ;  /* 0x0011f400010e7983 */ /* 0x000ee80000100800 */
[----:B-1----:R-:W3:Y:S01]  /*49740*/  LDL R12, [R1+0x1278] ;  /* 0x00127800010c7983 */ /* 0x002ee20000100800 */
[----:B--2---:R-:W-:-:S04]  /*49750*/  @!P2 LOP3.LUT R5, R5, R4, RZ, 0x3c, !PT ;  /* 0x000000040505a212 */ /* 0x004fc800078e3cff */
[----:B------:R-:W-:-:S04]  /*49760*/  @!P2 LOP3.LUT R4, R5, R4, RZ, 0x3c, !PT ;  /* 0x000000040504a212 */ /* 0x000fc800078e3cff */
[----:B------:R-:W-:-:S05]  /*49770*/  @!P2 LOP3.LUT R5, R5, R4, RZ, 0x3c, !PT ;  /* 0x000000040505a212 */ /* 0x000fca00078e3cff */
[----:B------:R-:W2:Y:S04]  /*49780*/  @!P2 LDG.E.U16 R0, [R4.64] ;  /* 0x000000060400a981 */ /* 0x000ea8000c1e1500 */
[----:B---3--:R0:W-:Y:S04]  /*49790*/  STL [R1+0x18], R10 ;  /* 0x0000180a01007387 */ /* 0x0081e80000100800 */
[----:B0-----:R-:W3:Y:S04]  /*497a0*/  LDL R10, [R1+0x11f8] ;  /* 0x0011f800010a7983 */ /* 0x001ee80000100800 */
[----:B--2---:R-:W-:Y:S01]  /*497b0*/  STL [R1+0x14], R0 ;  /* 0x0000140001007387 */ /* 0x004fe20000100800 */
[----:B------:R-:W2:Y:S01]  /*497c0*/  LDL R5, [R1+0x12b4] ;  /* 0x0012b40001057983 */ /* 0x000ea20000100800 */
[----:B------:R-:W-:Y:S01]  /*497d0*/  PRMT R8, RZ, 0x7610, R8 ;  /* 0x00007610ff087816 */ /* 0x000fe20000000008 */
[----:B----4-:R-:W-:Y:S01]  /*497e0*/  @!P2 IMAD.MOV.U32 R4, RZ, RZ, R13 ;  /* 0x000000ffff04a224 */ /* 0x010fe200078e000d */
[----:B------:R-:W-:-:S02]  /*497f0*/  PRMT R11, RZ, 0x7610, R11 ;  /* 0x00007610ff0b7816 */ /* 0x000fc4000000000b */
[----:B------:R-:W-:Y:S02]  /*49800*/  PRMT R15, RZ, 0x7610, R15 ;  /* 0x00007610ff0f7816 */ /* 0x000fe4000000000f */
[----:B------:R-:W-:Y:S01]  /*49810*/  PRMT R9, RZ, 0x7610, R9 ;  /* 0x00007610ff097816 */ /* 0x000fe20000000009 */
[----:B------:R-:W4:Y:S04]  /*49820*/  LDL R13, [R1+0x11b4] ;  /* 0x0011b400010d7983 */ /* 0x000f280000100800 */
[----:B--2---:R0:W2:Y:S04]  /*49830*/  @!P2 LDG.E.U16 R8, [R4.64] ;  /* 0x000000060408a981 */ /* 0x0040a8000c1e1500 */
[----:B0-----:R-:W2:Y:S01]  /*49840*/  LDL R5, [R1+0x1274] ;  /* 0x0012740001057983 */ /* 0x001ea20000100800 */
[----:B------:R-:W-:-:S05]  /*49850*/  @!P2 IMAD.MOV.U32 R4, RZ, RZ, R12 ;  /* 0x000000ffff04a224 */ /* 0x000fca00078e000c */
[----:B--2---:R0:W2:Y:S02]  /*49860*/  @!P2 LDG.E.U16 R11, [R4.64] ;  /* 0x00000006040ba981 */ /* 0x0040a4000c1e1500 */
[----:B0-----:R-:W-:Y:S02]  /*49870*/  @!P2 IMAD.MOV.U32 R4, RZ, RZ, R25 ;  /* 0x000000ffff04a224 */ /* 0x001fe400078e0019 */
[----:B------:R-:W-:-:S05]  /*49880*/  @!P2 IMAD.MOV.U32 R5, RZ, RZ, R27 ;  /* 0x000000ffff05a224 */ /* 0x000fca00078e001b */
[----:B------:R3:W2:Y:S02]  /*49890*/  @!P2 LDG.E.U16 R15, [R4.64] ;  /* 0x00000006040fa981 */ /* 0x0006a4000c1e1500 */
[----:B---3--:R-:W-:Y:S02]  /*498a0*/  @!P2 IMAD.MOV.U32 R4, RZ, RZ, R10 ;  /* 0x000000ffff04a224 */ /* 0x008fe400078e000a */
[----:B------:R-:W-:-:S05]  /*498b0*/  @!P2 IMAD.MOV.U32 R5, RZ, RZ, R14 ;  /* 0x000000ffff05a224 */ /* 0x000fca00078e000e */
[----:B------:R4:W3:Y:S04]  /*498c0*/  @!P2 LDG.E.U16 R9, [R4.64] ;  /* 0x000000060409a981 */ /* 0x0008e8000c1e1500 */
[----:B------:R0:W-:Y:S01]  /*498d0*/  STL [R1+0x10], R8 ;  /* 0x0000100801007387 */ /* 0x0001e20000100800 */
[----:B------:R-:W3:Y:S03]  /*498e0*/  LDL R12, [R1+0x1174] ;  /* 0x00117400010c7983 */ /* 0x000ee60000100800 */
[----:B0-----:R-:W3:Y:S01]  /*498f0*/  LDL R8, [R1+0x11b8] ;  /* 0x0011b80001087983 */ /* 0x001ee20000100800 */
[----:B----4-:R-:W-:-:S03]  /*49900*/  @!P2 IMAD.MOV.U32 R5, RZ, RZ, R13 ;  /* 0x000000ffff05a224 */ /* 0x010fc600078e000d */
[----:B--2---:R0:W-:Y:S04]  /*49910*/  STL [R1+0xc], R11 ;  /* 0x00000c0b01007387 */ /* 0x0041e80000100800 */
[----:B0-----:R-:W2:Y:S04]  /*49920*/  LDL R11, [R1+0x1178] ;  /* 0x00117800010b7983 */ /* 0x001ea80000100800 */
[----:B------:R0:W-:Y:S01]  /*49930*/  STL [R1+0x8], R15 ;  /* 0x0000080f01007387 */ /* 0x0001e20000100800 */
[----:B------:R-:W4:Y:S02]  /*49940*/  LDL R14, [R1+0x1138] ;  /* 0x00113800010e7983 */ /* 0x000f240000100800 */
[----:B------:R-:W4:Y:S01]  /*49950*/  LDL R10, [R1+0x10f4] ;  /* 0x0010f400010a7983 */ /* 0x000f220000100800 */
[----:B0-----:R-:W4:Y:S04]  /*49960*/  LDL R15, [R1+0x1134] ;  /* 0x00113400010f7983 */ /* 0x001f280000100800 */
[----:B---3--:R0:W-:Y:S01]  /*49970*/  STL [R1+0x4], R9 ;  /* 0x0000040901007387 */ /* 0x0081e20000100800 */
[----:B------:R-:W3:Y:S03]  /*49980*/  LDL R13, [R1+0x10b4] ;  /* 0x0010b400010d7983 */ /* 0x000ee60000100800 */
[----:B0-----:R-:W3:Y:S01]  /*49990*/  LDL R9, [R1+0x10f8] ;  /* 0x0010f80001097983 */ /* 0x001ee20000100800 */
[----:B------:R-:W-:-:S02]  /*499a0*/  @!P2 IMAD.MOV.U32 R4, RZ, RZ, R8 ;  /* 0x000000ffff04a224 */ /* 0x000fc400078e0008 */
[----:B------:R-:W3:Y:S01]  /*499b0*/  LDL R8, [R1+0x10b8] ;  /* 0x0010b80001087983 */ /* 0x000ee20000100800 */
[----:B------:R-:W-:Y:S02]  /*499c0*/  PRMT R2, RZ, 0x7610, R2 ;  /* 0x00007610ff027816 */ /* 0x000fe40000000002 */
[----:B------:R-:W-:-:S04]  /*499d0*/  PRMT R29, RZ, 0x7610, R29 ;  /* 0x00007610ff1d7816 */ /* 0x000fc8000000001d */
[----:B------:R0:W3:Y:S01]  /*499e0*/  @!P2 LDG.E.U16 R2, [R4.64] ;  /* 0x000000060402a981 */ /* 0x0000e2000c1e1500 */
[----:B------:R-:W-:Y:S01]  /*499f0*/  PRMT R28, RZ, 0x7610, R28 ;  /* 0x00007610ff1c7816 */ /* 0x000fe2000000001c */
[----:B0-----:R-:W-:Y:S01]  /*49a00*/  @!P2 IMAD.MOV.U32 R5, RZ, RZ, R12 ;  /* 0x000000ffff05a224 */ /* 0x001fe200078e000c */
[----:B------:R-:W-:Y:S02]  /*49a10*/  PRMT R26, RZ, 0x7610, R26 ;  /* 0x00007610ff1a7816 */ /* 0x000fe4000000001a */
[----:B------:R-:W-:Y:S01]  /*49a20*/  PRMT R24, RZ, 0x7610, R24 ;  /* 0x00007610ff187816 */ /* 0x000fe20000000018 */
[----:B--2---:R-:W-:-:S05]  /*49a30*/  @!P2 IMAD.MOV.U32 R4, RZ, RZ, R11 ;  /* 0x000000ffff04a224 */ /* 0x004fca00078e000b */
[----:B------:R4:W2:Y:S02]  /*49a40*/  @!P2 LDG.E.U16 R29, [R4.64] ;  /* 0x00000006041da981 */ /* 0x0008a4000c1e1500 */
[----:B----4-:R-:W-:Y:S02]  /*49a50*/  @!P2 IMAD.MOV.U32 R4, RZ, RZ, R14 ;  /* 0x000000ffff04a224 */ /* 0x010fe400078e000e */
[----:B------:R-:W-:-:S05]  /*49a60*/  @!P2 IMAD.MOV.U32 R5, RZ, RZ, R15 ;  /* 0x000000ffff05a224 */ /* 0x000fca00078e000f */
[----:B------:R0:W4:Y:S02]  /*49a70*/  @!P2 LDG.E.U16 R28, [R4.64] ;  /* 0x00000006041ca981 */ /* 0x000124000c1e1500 */
[----:B0-----:R-:W-:Y:S02]  /*49a80*/  @!P2 IMAD.MOV.U32 R5, RZ, RZ, R10 ;  /* 0x000000ffff05a224 */ /* 0x001fe400078e000a */
[----:B---3--:R-:W-:-:S05]  /*49a90*/  @!P2 IMAD.MOV.U32 R4, RZ, RZ, R9 ;  /* 0x000000ffff04a224 */ /* 0x008fca00078e0009 */
[----:B------:R0:W3:Y:S02]  /*49aa0*/  @!P2 LDG.E.U16 R26, [R4.64] ;  /* 0x00000006041aa981 */ /* 0x0000e4000c1e1500 */
[----:B0-----:R-:W-:Y:S02]  /*49ab0*/  @!P2 IMAD.MOV.U32 R4, RZ, RZ, R8 ;  /* 0x000000ffff04a224 */ /* 0x001fe400078e0008 */
[----:B------:R-:W-:-:S05]  /*49ac0*/  @!P2 IMAD.MOV.U32 R5, RZ, RZ, R13 ;  /* 0x000000ffff05a224 */ /* 0x000fca00078e000d */
[----:B------:R-:W3:Y:S04]  /*49ad0*/  @!P2 LDG.E.U16 R24, [R4.64] ;  /* 0x000000060418a981 */ /* 0x000ee8000c1e1500 */
[----:B------:R-:W-:Y:S01]  /*49ae0*/  STL [R1+0x5638], R2 ;  /* 0x0056380201007387 */ /* 0x000fe20000100800 */
[----:B------:R-:W3:Y:S02]  /*49af0*/  LDL R12, [R1+0x1074] ;  /* 0x00107400010c7983 */ /* 0x000ee40000100800 */
[----:B------:R-:W3:Y:S01]  /*49b00*/  LDL R11, [R1+0x1078] ;  /* 0x00107800010b7983 */ /* 0x000ee20000100800 */
[----:B--2---:R-:W-:Y:S04]  /*49b10*/  STL [R1+0x563c], R29 ;  /* 0x00563c1d01007387 */ /* 0x004fe80000100800 */
[----:B----4-:R-:W-:Y:S01]  /*49b20*/  STL [R1+0x5640], R28 ;  /* 0x0056401c01007387 */ /* 0x010fe20000100800 */
[----:B------:R-:W2:Y:S02]  /*49b30*/  LDL R10, [R1+0x1034] ;  /* 0x00103400010a7983 */ /* 0x000ea40000100800 */
[----:B------:R-:W4:Y:S01]  /*49b40*/  LDL R9, [R1+0x1038] ;  /* 0x0010380001097983 */ /* 0x000f220000100800 */
[----:B---3--:R-:W-:Y:S01]  /*49b50*/  STL [R1+0x5644], R26 ;  /* 0x0056441a01007387 */ /* 0x008fe20000100800 */
[----:B------:R-:W3:Y:S02]  /*49b60*/  LDL R25, [R1+0xff4] ;  /* 0x000ff40001197983 */ /* 0x000ee40000100800 */
[----:B------:R-:W3:Y:S01]  /*49b70*/  LDL R8, [R1+0xff8] ;  /* 0x000ff80001087983 */ /* 0x000ee20000100800 */
[----:B------:R0:W-:Y:S01]  /*49b80*/  STL [R1+0x5648], R24 ;  /* 0x0056481801007387 */ /* 0x0001e20000100800 */
[----:B------:R-:W3:Y:S03]  /*49b90*/  LDL R13, [R1+0x1f00] ;  /* 0x001f0000010d7983 */ /* 0x000ee60000100800 */
[----:B0-----:R-:W3:Y:S01]  /*49ba0*/  LDL R24, [R1+0xfc4] ;  /* 0x000fc40001187983 */ /* 0x001ee20000100800 */
[----:B------:R-:W-:Y:S01]  /*49bb0*/  PRMT R7, RZ, 0x7610, R7 ;  /* 0x00007610ff077816 */ /* 0x000fe20000000007 */
[----:B------:R-:W-:-:S02]  /*49bc0*/  @!P2 IMAD.MOV.U32 R4, RZ, RZ, R11 ;  /* 0x000000ffff04a224 */ /* 0x000fc400078e000b */
[----:B------:R-:W-:Y:S01]  /*49bd0*/  @!P2 IMAD.MOV.U32 R5, RZ, RZ, R12 ;  /* 0x000000ffff05a224 */ /* 0x000fe200078e000c */
[----:B------:R-:W-:Y:S01]  /*49be0*/  PRMT R6, RZ, 0x7610, R6 ;  /* 0x00007610ff067816 */ /* 0x000fe20000000006 */
[----:B------:R-:W3:Y:S04]  /*49bf0*/  LDL R12, [R1+0x1f04] ;  /* 0x001f0400010c7983 */ /* 0x000ee80000100800 */
[----:B------:R0:W3:Y:S04]  /*49c00*/  @!P2 LDG.E.U16 R7, [R4.64] ;  /* 0x000000060407a981 */ /* 0x0000e8000c1e1500 */
[----:B------:R-:W3:Y:S01]  /*49c10*/  LDL R11, [R1+0x1f40] ;  /* 0x001f4000010b7983 */ /* 0x000ee20000100800 */
[----:B0-----:R-:W-:-:S02]  /*49c20*/  PRMT R5, RZ, 0x7610, R5 ;  /* 0x00007610ff057816 */ /* 0x001fc40000000005 */
[----:B------:R-:W-:Y:S01]  /*49c30*/  PRMT R4, RZ, 0x7610, R4 ;  /* 0x00007610ff047816 */ /* 0x000fe20000000004 */
[----:B--2---:R-:W-:Y:S02]  /*49c40*/  @!P2 IMAD.MOV.U32 R15, RZ, RZ, R10 ;  /* 0x000000ffff0fa224 */ /* 0x004fe400078e000a */
[----:B----4-:R-:W-:-:S05]  /*49c50*/  @!P2 IMAD.MOV.U32 R14, RZ, RZ, R9 ;  /* 0x000000ffff0ea224 */ /* 0x010fca00078e0009 */
[----:B------:R3:W2:Y:S02]  /*49c60*/  @!P2 LDG.E.U16 R6, [R14.64] ;  /* 0x000000060e06a981 */ /* 0x0006a4000c1e1500 */
[----:B---3--:R-:W-:Y:S02]  /*49c70*/  @!P2 IMAD.MOV.U32 R15, RZ, RZ, R25 ;  /* 0x000000ffff0fa224 */ /* 0x008fe400078e0019 */
[----:B------:R-:W-:-:S05]  /*49c80*/  @!P2 IMAD.MOV.U32 R14, RZ, RZ, R8 ;  /* 0x000000ffff0ea224 */ /* 0x000fca00078e0008 */
[----:B------:R0:W3:Y:S02]  /*49c90*/  @!P2 LDG.E.U16 R5, [R14.64] ;  /* 0x000000060e05a981 */ /* 0x0000e4000c1e1500 */
[----:B0-----:R-:W-:Y:S02]  /*49ca0*/  @!P2 IMAD.MOV.U32 R14, RZ, RZ, R13 ;  /* 0x000000ffff0ea224 */ /* 0x001fe400078e000d */
[----:B------:R-:W-:-:S05]  /*49cb0*/  @!P2 IMAD.MOV.U32 R15, RZ, RZ, R24 ;  /* 0x000000ffff0fa224 */ /* 0x000fca00078e0018 */
[----:B------:R0:W2:Y:S04]  /*49cc0*/  @!P2 LDG.E.U16 R4, [R14.64] ;  /* 0x000000060e04a981 */ /* 0x0000a8000c1e1500 */
[----:B------:R1:W-:Y:S01]  /*49cd0*/  STL [R1+0x564c], R7 ;  /* 0x00564c0701007387 */ /* 0x0003e20000100800 */
[----:B------:R-:W2:Y:S02]  /*49ce0*/  LDL R10, [R1+0xfac] ;  /* 0x000fac00010a7983 */ /* 0x000ea40000100800 */
[----:B------:R-:W2:Y:S01]  /*49cf0*/  LDL R9, [R1+0x1edc] ;  /* 0x001edc0001097983 */ /* 0x000ea20000100800 */
[----:B------:R-:W-:Y:S01]  /*49d00*/  PRMT R3, RZ, 0x7610, R3 ;  /* 0x00007610ff037816 */ /* 0x000fe20000000003 */
[----:B0-----:R-:W-:Y:S02]  /*49d10*/  @!P2 IMAD.MOV.U32 R14, RZ, RZ, R11 ;  /* 0x000000ffff0ea224 */ /* 0x001fe400078e000b */
[----:B------:R-:W-:-:S05]  /*49d20*/  @!P2 IMAD.MOV.U32 R15, RZ, RZ, R12 ;  /* 0x000000ffff0fa224 */ /* 0x000fca00078e000c */
[----:B------:R0:W2:Y:S04]  /*49d30*/  @!P2 LDG.E.U16 R3, [R14.64] ;  /* 0x000000060e03a981 */ /* 0x0000a8000c1e1500 */
[----:B--2---:R2:W-:Y:S01]  /*49d40*/  STL [R1+0x5650], R6 ;  /* 0x0056500601007387 */ /* 0x0045e20000100800 */
[----:B------:R-:W4:Y:S02]  /*49d50*/  LDL R8, [R1+0x1eac] ;  /* 0x001eac0001087983 */ /* 0x000f240000100800 */
[----:B-1----:R-:W4:Y:S01]  /*49d60*/  LDL R7, [R1+0x1eb0] ;  /* 0x001eb00001077983 */ /* 0x002f220000100800 */
[----:B---3--:R1:W-:Y:S04]  /*49d70*/  STL [R1+0x5654], R5 ;  /* 0x0056540501007387 */ /* 0x0083e80000100800 */
[----:B--2---:R2:W-:Y:S01]  /*49d80*/  STL [R1+0x5658], R4 ;  /* 0x0056580401007387 */ /* 0x0045e20000100800 */
[----:B------:R-:W3:Y:S02]  /*49d90*/  LDL R6, [R1+0x1e6c] ;  /* 0x001e6c0001067983 */ /* 0x000ee40000100800 */
[----:B-1----:R-:W3:Y:S01]  /*49da0*/  LDL R5, [R1+0x1e70] ;  /* 0x001e700001057983 */ /* 0x002ee20000100800 */
[----:B------:R-:W-:Y:S01]  /*49db0*/  PRMT R20, RZ, 0x7610, R20 ;  /* 0x00007610ff147816 */ /* 0x000fe20000000014 */
[----:B0-----:R-:W-:-:S02]  /*49dc0*/  @!P2 IMAD.MOV.U32 R14, RZ, RZ, R9 ;  /* 0x000000ffff0ea224 */ /* 0x001fc400078e0009 */
[----:B------:R-:W-:Y:S01]  /*49dd0*/  @!P2 IMAD.MOV.U32 R15, RZ, RZ, R10 ;  /* 0x000000ffff0fa224 */ /* 0x000fe200078e000a */
[----:B------:R-:W-:-:S04]  /*49de0*/  PRMT R18, RZ, 0x7610, R18 ;  /* 0x00007610ff127816 */ /* 0x000fc80000000012 */
[----:B------:R4:W3:Y:S01]  /*49df0*/  @!P2 LDG.E.U16 R20, [R14.64] ;  /* 0x000000060e14a981 */ /* 0x0008e2000c1e1500 */
[----:B------:R-:W-:-:S03]  /*49e00*/  PRMT R16, RZ, 0x7610, R16 ;  /* 0x00007610ff107816 */ /* 0x000fc60000000010 */
[----:B------:R0:W-:Y:S01]  /*49e10*/  STL [R1+0x565c], R3 ;  /* 0x00565c0301007387 */ /* 0x0001e20000100800 */
[----:B--2---:R-:W2:Y:S03]  /*49e20*/  LDL R4, [R1+0x1e2c] ;  /* 0x001e2c0001047983 */ /* 0x004ea60000100800 */
[----:B0-----:R-:W2:Y:S01]  /*49e30*/  LDL R3, [R1+0x1e30] ;  /* 0x001e300001037983 */ /* 0x001ea20000100800 */
[----:B----4-:R-:W-:Y:S02]  /*49e40*/  @!P2 IMAD.MOV.U32 R15, RZ, RZ, R8 ;  /* 0x000000ffff0fa224 */ /* 0x010fe400078e0008 */
[----:B------:R-:W-:-:S05]  /*49e50*/  @!P2 IMAD.MOV.U32 R14, RZ, RZ, R7 ;  /* 0x000000ffff0ea224 */ /* 0x000fca00078e0007 */
[----:B------:R3:W4:Y:S02]  /*49e60*/  @!P2 LDG.E.U16 R18, [R14.64] ;  /* 0x000000060e12a981 */ /* 0x000724000c1e1500 */
[----:B---3--:R-:W-:Y:S02]  /*49e70*/  @!P2 IMAD.MOV.U32 R15, RZ, RZ, R6 ;  /* 0x000000ffff0fa224 */ /* 0x008fe400078e0006 */
[----:B------:R-:W-:-:S05]  /*49e80*/  @!P2 IMAD.MOV.U32 R14, RZ, RZ, R5 ;  /* 0x000000ffff0ea224 */ /* 0x000fca00078e0005 */
[----:B------:R2:W3:Y:S04]  /*49e90*/  @!P2 LDG.E.U16 R16, [R14.64] ;  /* 0x000000060e10a981 */ /* 0x0004e8000c1e1500 */
[----:B------:R-:W-:Y:S01]  /*49ea0*/  STL [R1+0x5660], R20 ;  /* 0x0056601401007387 */ /* 0x000fe20000100800 */
[----:B------:R-:W3:Y:S02]  /*49eb0*/  LDL R12, [R1+0x1f44] ;  /* 0x001f4400010c7983 */ /* 0x000ee40000100800 */
[----:B------:R-:W3:Y:S02]  /*49ec0*/  LDL R11, [R1+0x1f94] ;  /* 0x001f9400010b7983 */ /* 0x000ee40000100800 */
[----:B------:R-:W3:Y:S02]  /*49ed0*/  LDL R9, [R1+0x1df0] ;  /* 0x001df00001097983 */ /* 0x000ee40000100800 */
[----:B--2---:R-:W-:-:S02]  /*49ee0*/  @!P2 IMAD.MOV.U32 R15, RZ, RZ, R4 ;  /* 0x000000ffff0fa224 */ /* 0x004fc400078e0004 */
[----:B------:R-:W-:Y:S01]  /*49ef0*/  @!P2 IMAD.MOV.U32 R14, RZ, RZ, R3 ;  /* 0x000000ffff0ea224 */ /* 0x000fe200078e0003 */
[----:B----4-:R-:W-:Y:S01]  /*49f00*/  STL [R1+0x5664], R18 ;  /* 0x0056641201007387 */ /* 0x010fe20000100800 */
[----:B------:R-:W2:Y:S02]  /*49f10*/  LDL R10, [R1+0x1dec] ;  /* 0x001dec00010a7983 */ /* 0x000ea40000100800 */
[----:B------:R-:W4:Y:S02]  /*49f20*/  LDL R8, [R1+0x1dac] ;  /* 0x001dac0001087983 */ /* 0x000f240000100800 */
[----:B------:R-:W4:Y:S01]  /*49f30*/  LDL R7, [R1+0x1db0] ;  /* 0x001db00001077983 */ /* 0x000f220000100800 */
[----:B------:R-:W4:Y:S04]  /*49f40*/  LDL R6, [R1+0x1d6c] ;  /* 0x001d6c0001067983 */ /* 0x000f280000100800 */
[----:B------:R-:W4:Y:S04]  /*49f50*/  LDL R5, [R1+0x1d70] ;  /* 0x001d700001057983 */ /* 0x000f280000100800 */
[----:B---3--:R-:W-:Y:S01]  /*49f60*/  STL [R1+0x5668], R16 ;  /* 0x0056681001007387 */ /* 0x008fe20000100800 */
[----:B------:R-:W3:Y:S02]  /*49f70*/  LDL R4, [R1+0x1f74] ;  /* 0x001f740001047983 */ /* 0x000ee40000100800 */
[----:B------:R-:W3:Y:S01]  /*49f80*/  LDL R3, [R1+0x1f7c] ;  /* 0x001f7c0001037983 */ /* 0x000ee20000100800 */
[----:B------:R-:W-:-:S02]  /*49f90*/  PRMT R17, RZ, 0x7610, R17 ;  /* 0x00007610ff117816 */ /* 0x000fc40000000011 */
[----:B------:R-:W-:-:S04]  /*49fa0*/  PRMT R19, RZ, 0x7610, R19 ;  /* 0x00007610ff137816 */ /* 0x000fc80000000013 */
[----:B------:R0:W3:Y:S01]  /*49fb0*/  @!P2 LDG.E.U16 R17, [R14.64] ;  /* 0x000000060e11a981 */ /* 0x0000e2000c1e1500 */
[----:B------:R-:W-:Y:S01]  /*49fc0*/  PRMT R21, RZ, 0x7610, R21 ;  /* 0x00007610ff157816 */ /* 0x000fe20000000015 */
[----:B0-----:R-:W-:Y:S02]  /*49fd0*/  @!P2 IMAD.MOV.U32 R14, RZ, RZ, R11 ;  /* 0x000000ffff0ea224 */ /* 0x001fe400078e000b */
[----:B------:R-:W-:-:S05]  /*49fe0*/  @!P2 IMAD.MOV.U32 R15, RZ, RZ, R12 ;  /* 0x000000ffff0fa224 */ /* 0x000fca00078e000c */
        /* <DEDUP_REMOVED lines=11> */
[----:B------:R-:W-:-:S05]  /*4a0a0*/  @!P2 IMAD.MOV.U32 R15, RZ, RZ, R6 ;  /* 0x000000ffff0fa224 */ /* 0x000fca00078e0006 */
[----:B------:R3:W4:Y:S02]  /*4a0b0*/  @!P2 LDG.E.U16 R23, [R14.64] ;  /* 0x000000060e17a981 */ /* 0x000724000c1e1500 */
[----:B---3--:R-:W-:Y:S02]  /*4a0c0*/  @!P2 IMAD.MOV.U32 R14, RZ, RZ, R3 ;  /* 0x000000ffff0ea224 */ /* 0x008fe400078e0003 */
[----:B------:R-:W-:-:S05]  /*4a0d0*/  @!P2 IMAD.MOV.U32 R15, RZ, RZ, R4 ;  /* 0x000000ffff0fa224 */ /* 0x000fca00078e0004 */
[----:B------:R-:W3:Y:S04]  /*4a0e0*/  @!P2 LDG.E.U16 R2, [R14.64] ;  /* 0x000000060e02a981 */ /* 0x000ee8000c1e1500 */
[----:B------:R-:W-:Y:S04]  /*4a0f0*/  STL [R1+0x566c], R17 ;  /* 0x00566c1101007387 */ /* 0x000fe80000100800 */
[----:B------:R-:W-:Y:S04]  /*4a100*/  STL [R1+0x5670], R19 ;  /* 0x0056701301007387 */ /* 0x000fe80000100800 */
[----:B--2---:R-:W-:Y:S04]  /*4a110*/  STL [R1+0x5674], R21 ;  /* 0x0056741501007387 */ /* 0x004fe80000100800 */
[----:B----4-:R-:W-:Y:S04]  /*4a120*/  STL [R1+0x5678], R22 ;  /* 0x0056781601007387 */ /* 0x010fe80000100800 */
[----:B------:R0:W-:Y:S01]  /*4a130*/  STL [R1+0x567c], R23 ;  /* 0x00567c1701007387 */ /* 0x0001e20000100800 */
[----:B------:R-:W2:Y:S03]  /*4a140*/  LDL.LU R27, [R1+0xac0] ;  /* 0x000ac000011b7983 */ /* 0x000ea60000300800 */
[----:B0-----:R-:W4:Y:S01]  /*4a150*/  LDL.LU R23, [R1+0xa80] ;  /* 0x000a800001177983 */ /* 0x001f220000300800 */
[----:B------:R-:W4:Y:S02]  /*4a160*/  LDL.LU R22, [R1+0xa60] ;  /* 0x000a600001167983 */ /* 0x000f240000300800 */
[----:B------:R-:W4:Y:S02]  /*4a170*/  LDL.LU R3, [R1+0xa40] ;  /* 0x000a400001037983 */ /* 0x000f240000300800 */
[----:B------:R-:W4:Y:S01]  /*4a180*/  LDL.LU R21, [R1+0xa20] ;  /* 0x000a200001157983 */ /* 0x000f220000300800 */
[----:B------:R-:W4:Y:S01]  /*4a190*/  LDL.LU R19, [R1+0xa00] ;  /* 0x000a000001137983 */ /* 0x000f220000300800 */
        /* <DEDUP_REMOVED lines=13> */
[----:B---3--:R0:W-:Y:S02]  /*4a270*/  STL [R1+0xd94], R2 ;  /* 0x000d940201007387 */ /* 0x0081e40000100800 */
[----:B0-----:R-:W3:Y:S01]  /*4a280*/  LDL.LU R2, [R1+0xa38] ;  /* 0x000a380001027983 */ /* 0x001ee20000300800 */
[----:B------:R-:W3:Y:S02]  /*4a290*/  LDL.LU R8, [R1+0xa18] ;  /* 0x000a180001087983 */ /* 0x000ee40000300800 */
[----:B------:R-:W3:Y:S02]  /*4a2a0*/  LDL.LU R10, [R1+0x9f8] ;  /* 0x0009f800010a7983 */ /* 0x000ee40000300800 */
[----:B------:R-:W3:Y:S01]  /*4a2b0*/  LDL.LU R11, [R1+0x9d8] ;  /* 0x0009d800010b7983 */ /* 0x000ee20000300800 */
        /* <DEDUP_REMOVED lines=111> */
[----:B0-----:R-:W3:Y:S04]  /*4a9b0*/  LDL.LU R14, [R1+0xaa0] ;  /* 0x000aa000010e7983 */ /* 0x001ee80000300800 */
[----:B------:R-:W0:Y:S02]  /*4a9c0*/  S2R R0, SR_TID.X ;  /* 0x0000000000007919 */ /* 0x000e240000002100 */
[----:B0-----:R-:W-:-:S05]  /*4a9d0*/  LOP3.LUT R0, R0, 0x3f, RZ, 0xc0, !PT ;  /* 0x0000003f00007812 */ /* 0x001fca00078ec0ff */
[----:B------:R-:W-:Y:S01]  /*4a9e0*/  IMAD.SHL.U32 R0, R0, 0x2, RZ ;  /* 0x0000000200007824 */ /* 0x000fe200078e00ff */
[----:B------:R-:W-:Y:S01]  /*4a9f0*/  STL [R1+0x52b8], R15 ;  /* 0x0052b80f01007387 */ /* 0x000fe20000100800 */
[----:B------:R-:W-:Y:S02]  /*4aa00*/  STL [R1+0x5680], R15 ;  /* 0x0056800f01007387 */ /* 0x000fe40000100800 */
[----:B------:R-:W3:Y:S02]  /*4aa10*/  LDL.LU R12, [R1+0xab4] ;  /* 0x000ab400010c7983 */ /* 0x000ee40000300800 */
[----:B------:R-:W3:Y:S01]  /*4aa20*/  LDL.LU R13, [R1+0xa94] ;  /* 0x000a9400010d7983 */ /* 0x000ee20000300800 */
[----:B------:R-:W3:Y:S04]  /*4aa30*/  LDL.LU R25, [R1+0xa74] ;  /* 0x000a740001197983 */ /* 0x000ee80000300800 */
[----:B--2---:R0:W-:Y:S04]  /*4aa40*/  STS.U16 [R0+0x10000], R27 ;  /* 0x0100001b00007388 */ /* 0x0041e80000000400 */
[----:B----4-:R1:W-:Y:S04]  /*4aa50*/  STS.U16 [R0+0x11000], R3 ;  /* 0x0110000300007388 */ /* 0x0103e80000000400 */
[----:B------:R-:W-:Y:S04]  /*4aa60*/  STS.U16 [R0+0x10800], R23 ;  /* 0x0108001700007388 */ /* 0x000fe80000000400 */
[----:B------:R-:W-:Y:S04]  /*4aa70*/  STS.U16 [R0+0x10c00], R22 ;  /* 0x010c001600007388 */ /* 0x000fe80000000400 */
[----:B------:R-:W-:Y:S04]  /*4aa80*/  STS.U16 [R0+0x11400], R21 ;  /* 0x0114001500007388 */ /* 0x000fe80000000400 */
[----:B------:R-:W-:Y:S04]  /*4aa90*/  STS.U16 [R0+0x11800], R19 ;  /* 0x0118001300007388 */ /* 0x000fe80000000400 */
[----:B------:R-:W-:Y:S04]  /*4aaa0*/  STS.U16 [R0+0x11c00], R17 ;  /* 0x011c001100007388 */ /* 0x000fe80000000400 */
[----:B0-----:R-:W2:Y:S01]  /*4aab0*/  LDL.LU R27, [R1+0xa54] ;  /* 0x000a5400011b7983 */ /* 0x001ea20000300800 */
[----:B-1----:R-:W-:-:S03]  /*4aac0*/  LOP3.LUT R3, R0, 0x10, RZ, 0x3c, !PT ;  /* 0x0000001000037812 */ /* 0x002fc600078e3cff */
[----:B---3--:R0:W-:Y:S02]  /*4aad0*/  STS.U16 [R0+0x10400], R14 ;  /* 0x0104000e00007388 */ /* 0x0081e40000000400 */
[----:B------:R-:W-:Y:S02]  /*4aae0*/  STS.U16 [R3+0x10080], R16 ;  /* 0x0100801003007388 */ /* 0x000fe40000000400 */
[----:B------:R-:W-:Y:S02]  /*4aaf0*/  STS.U16 [R3+0x10480], R18 ;  /* 0x0104801203007388 */ /* 0x000fe40000000400 */
[----:B------:R-:W-:Y:S01]  /*4ab00*/  STS.U16 [R3+0x10880], R20 ;  /* 0x0108801403007388 */ /* 0x000fe20000000400 */
[----:B------:R-:W-:Y:S01]  /*4ab10*/  STS.U16 [R3+0x10c80], R4 ;  /* 0x010c800403007388 */ /* 0x000fe20000000400 */
[----:B------:R-:W-:Y:S02]  /*4ab20*/  STS.U16 [R3+0x11080], R5 ;  /* 0x0110800503007388 */ /* 0x000fe40000000400 */
[----:B------:R-:W-:Y:S02]  /*4ab30*/  STS.U16 [R3+0x11480], R6 ;  /* 0x0114800603007388 */ /* 0x000fe40000000400 */
[----:B------:R-:W-:Y:S01]  /*4ab40*/  STS.U16 [R3+0x11880], R7 ;  /* 0x0118800703007388 */ /* 0x000fe20000000400 */
[----:B0-----:R-:W-:Y:S01]  /*4ab50*/  LOP3.LUT R14, R0, 0x20, RZ, 0x3c, !PT ;  /* 0x00000020000e7812 */ /* 0x001fe200078e3cff */
[----:B------:R-:W-:Y:S04]  /*4ab60*/  STS.U16 [R3+0x11c80], R9 ;  /* 0x011c800903007388 */ /* 0x000fe80000000400 */
[----:B------:R-:W-:Y:S01]  /*4ab70*/  STS.U16 [R14+0x10100], R24 ;  /* 0x010100180e007388 */ /* 0x000fe20000000400 */
[----:B------:R-:W-:Y:S02]  /*4ab80*/  STS.U16 [R14+0x10500], R26 ;  /* 0x0105001a0e007388 */ /* 0x000fe40000000400 */
[----:B------:R-:W-:Y:S02]  /*4ab90*/  STS.U16 [R14+0x10900], R28 ;  /* 0x0109001c0e007388 */ /* 0x000fe40000000400 */
[----:B------:R-:W-:Y:S01]  /*4aba0*/  STS.U16 [R14+0x10d00], R29 ;  /* 0x010d001d0e007388 */ /* 0x000fe20000000400 */
[----:B------:R-:W-:Y:S01]  /*4abb0*/  STS.U16 [R14+0x11100], R2 ;  /* 0x011100020e007388 */ /* 0x000fe20000000400 */
[----:B------:R-:W-:Y:S02]  /*4abc0*/  STS.U16 [R14+0x11500], R8 ;  /* 0x011500080e007388 */ /* 0x000fe40000000400 */
[----:B------:R-:W-:Y:S02]  /*4abd0*/  STS.U16 [R14+0x11900], R10 ;  /* 0x0119000a0e007388 */ /* 0x000fe40000000400 */
[----:B------:R-:W-:Y:S01]  /*4abe0*/  STS.U16 [R14+0x11d00], R11 ;  /* 0x011d000b0e007388 */ /* 0x000fe20000000400 */
[----:B------:R0:W-:Y:S04]  /*4abf0*/  STL [R1+0x5684], R14 ;  /* 0x0056840e01007387 */ /* 0x0001e80000100800 */
[----:B0-----:R-:W3:Y:S01]  /*4ac00*/  LDL.LU R14, [R1+0xa34] ;  /* 0x000a3400010e7983 */ /* 0x001ee20000300800 */
[----:B------:R-:W4:Y:S03]  /*4ac10*/  LDL.LU R15, [R1+0x9d4] ;  /* 0x0009d400010f7983 */ /* 0x000f260000300800 */
[----:B----4-:R0:W-:Y:S04]  /*4ac20*/  STL [R1+0x56ec], R15 ;  /* 0x0056ec0f01007387 */ /* 0x0101e80000100800 */
[----:B0-----:R-:W4:Y:S04]  /*4ac30*/  LDL.LU R15, [R1+0x9f4] ;  /* 0x0009f400010f7983 */ /* 0x001f280000300800 */
[----:B------:R-:W0:Y:S02]  /*4ac40*/  S2R R9, SR_TID.X ;  /* 0x0000000000097919 */ /* 0x000e240000002100 */
[----:B0-----:R-:W-:-:S05]  /*4ac50*/  LOP3.LUT R9, R9, 0x3f, RZ, 0xc0, !PT ;  /* 0x0000003f09097812 */ /* 0x001fca00078ec0ff */
[----:B------:R-:W-:-:S05]  /*4ac60*/  IMAD.SHL.U32 R0, R9, 0x2, RZ ;  /* 0x0000000209007824 */ /* 0x000fca00078e00ff */
[----:B------:R-:W-:-:S05]  /*4ac70*/  LOP3.LUT R0, R0, 0x30, RZ, 0x3c, !PT ;  /* 0x0000003000007812 */ /* 0x000fca00078e3cff */
[----:B------:R-:W-:Y:S01]  /*4ac80*/  STS.U16 [R0+0x10180], R12 ;  /* 0x0101800c00007388 */ /* 0x000fe20000000400 */
[----:B------:R-:W-:Y:S02]  /*4ac90*/  STS.U16 [R0+0x10580], R13 ;  /* 0x0105800d00007388 */ /* 0x000fe40000000400 */
[----:B------:R-:W-:Y:S02]  /*4aca0*/  STS.U16 [R0+0x10980], R25 ;  /* 0x0109801900007388 */ /* 0x000fe40000000400 */
[----:B--2---:R-:W-:Y:S01]  /*4acb0*/  STS.U16 [R0+0x10d80], R27 ;  /* 0x010d801b00007388 */ /* 0x004fe20000000400 */
[----:B---3--:R0:W-:Y:S04]  /*4acc0*/  STS.U16 [R0+0x11180], R14 ;  /* 0x0111800e00007388 */ /* 0x0081e80000000400 */
[----:B0-----:R-:W0:Y:S04]  /*4acd0*/  S2R R0, SR_TID.X ;  /* 0x0000000000007919 */ /* 0x001e280000002100 */
[----:B----4-:R1:W-:Y:S04]  /*4ace0*/  STL [R1+0x56f0], R15 ;  /* 0x0056f00f01007387 */ /* 0x0103e80000100800 */
[----:B-1----:R-:W2:Y:S01]  /*4acf0*/  LDL.LU R15, [R1+0xa14] ;  /* 0x000a1400010f7983 */ /* 0x002ea20000300800 */
[----:B0-----:R-:W-:Y:S01]  /*4ad00*/  LOP3.LUT R0, R0, 0x3f, RZ, 0xc0, !PT ;  /* 0x0000003f00007812 */ /* 0x001fe200078ec0ff */
[----:B------:R-:W3:Y:S02]  /*4ad10*/  LDL.LU R23, [R1+0xab0] ;  /* 0x000ab00001177983 */ /* 0x000ee40000300800 */
[----:B------:R-:W4:Y:S01]  /*4ad20*/  LDL.LU R22, [R1+0xa90] ;  /* 0x000a900001167983 */ /* 0x000f220000300800 */
[----:B------:R-:W3:Y:S01]  /*4ad30*/  LDL.LU R21, [R1+0xa70] ;  /* 0x000a700001157983 */ /* 0x000ee20000300800 */
[----:B------:R-:W3:Y:S02]  /*4ad40*/  LDL.LU R19, [R1+0xa50] ;  /* 0x000a500001137983 */ /* 0x000ee40000300800 */
[----:B------:R-:W-:-:S02]  /*4ad50*/  IMAD.SHL.U32 R0, R0, 0x2, RZ ;  /* 0x0000000200007824 */ /* 0x000fc400078e00ff */
[----:B------:R-:W3:Y:S01]  /*4ad60*/  LDL.LU R3, [R1+0xa30] ;  /* 0x000a300001037983 */ /* 0x000ee20000300800 */
[----:B------:R-:W3:Y:S01]  /*4ad70*/  LDL.LU R17, [R1+0xa10] ;  /* 0x000a100001117983 */ /* 0x000ee20000300800 */
[----:B------:R-:W3:Y:S02]  /*4ad80*/  LDL.LU R16, [R1+0x9f0] ;  /* 0x0009f00001107983 */ /* 0x000ee40000300800 */
[----:B------:R-:W3:Y:S01]  /*4ad90*/  LDL.LU R18, [R1+0x9d0] ;  /* 0x0009d00001127983 */ /* 0x000ee20000300800 */
[----:B------:R-:W-:Y:S01]  /*4ada0*/  LOP3.LUT R14, R0, 0x40, RZ, 0x3c, !PT ;  /* 0x00000040000e7812 */ /* 0x000fe200078e3cff */
[----:B------:R-:W3:Y:S04]  /*4adb0*/  LDL.LU R20, [R1+0xaac] ;  /* 0x000aac0001147983 */ /* 0x000ee80000300800 */
[----:B------:R-:W0:Y:S01]  /*4adc0*/  S2R R0, SR_TID.X ;  /* 0x0000000000007919 */ /* 0x000e220000002100 */
        /* <DEDUP_REMOVED lines=16> */
[----:B------:R-:W3:Y:S01]  /*4aed0*/  LDL.LU R27, [R1+0xa84] ;  /* 0x000a8400011b7983 */ /* 0x000ee20000300800 */
[----:B0-----:R-:W-:-:S05]  /*4aee0*/  LOP3.LUT R0, R0, 0x3f, RZ, 0xc0, !PT ;  /* 0x0000003f00007812 */ /* 0x001fca00078ec0ff */
[----:B------:R-:W-:-:S05]  /*4aef0*/  IMAD.SHL.U32 R0, R0, 0x2, RZ ;  /* 0x0000000200007824 */ /* 0x000fca00078e00ff */
[----:B------:R-:W-:-:S05]  /*4af00*/  LOP3.LUT R0, R0, 0x30, RZ, 0x3c, !PT ;  /* 0x0000003000007812 */ /* 0x000fca00078e3cff */
[----:B--2---:R0:W-:Y:S04]  /*4af10*/  STS.U16 [R0+0x11580], R15 ;  /* 0x0115800f00007388 */ /* 0x0041e80000000400 */
[----:B0-----:R-:W2:Y:S04]  /*4af20*/  LDL.LU R15, [R1+0x56f0] ;  /* 0x0056f000010f7983 */ /* 0x001ea80000300800 */
[----:B--2---:R0:W-:Y:S04]  /*4af30*/  STS.U16 [R0+0x11980], R15 ;  /* 0x0119800f00007388 */ /* 0x0041e80000000400 */
[----:B0-----:R-:W2:Y:S04]  /*4af40*/  LDL.LU R15, [R1+0x56ec] ;  /* 0x0056ec00010f7983 */ /* 0x001ea80000300800 */
[----:B--2---:R0:W-:Y:S04]  /*4af50*/  STS.U16 [R0+0x11d80], R15 ;  /* 0x011d800f00007388 */ /* 0x0041e80000000400 */
[----:B0-----:R-:W0:Y:S01]  /*4af60*/  S2R R0, SR_TID.X ;  /* 0x0000000000007919 */ /* 0x001e220000002100 */
[----:B---3--:R-:W-:Y:S02]  /*4af70*/  STS.U16 [R14+0x10200], R23 ;  /* 0x010200170e007388 */ /* 0x008fe40000000400 */
[----:B----4-:R-:W-:Y:S02]  /*4af80*/  STS.U16 [R14+0x10600], R22 ;  /* 0x010600160e007388 */ /* 0x010fe40000000400 */
[----:B------:R-:W-:Y:S01]  /*4af90*/  STS.U16 [R14+0x10a00], R21 ;  /* 0x010a00150e007388 */ /* 0x000fe20000000400 */
[----:B------:R-:W-:Y:S01]  /*4afa0*/  STS.U16 [R14+0x10e00], R19 ;  /* 0x010e00130e007388 */ /* 0x000fe20000000400 */
[----:B------:R1:W-:Y:S02]  /*4afb0*/  STS.U16 [R14+0x11200], R3 ;  /* 0x011200030e007388 */ /* 0x0003e40000000400 */
[----:B------:R-:W-:Y:S02]  /*4afc0*/  STS.U16 [R14+0x11600], R17 ;  /* 0x011600110e007388 */ /* 0x000fe40000000400 */
[----:B------:R-:W-:Y:S01]  /*4afd0*/  STS.U16 [R14+0x11a00], R16 ;  /* 0x011a00100e007388 */ /* 0x000fe20000000400 */
[----:B------:R2:W-:Y:S01]  /*4afe0*/  STS.U16 [R14+0x11e00], R18 ;  /* 0x011e00120e007388 */ /* 0x0005e20000000400 */
[----:B0-----:R-:W-:-:S05]  /*4aff0*/  LOP3.LUT R0, R0, 0x3f, RZ, 0xc0, !PT ;  /* 0x0000003f00007812 */ /* 0x001fca00078ec0ff */
[----:B------:R-:W-:-:S05]  /*4b000*/  IMAD.SHL.U32 R0, R0, 0x2, RZ ;  /* 0x0000000200007824 */ /* 0x000fca00078e00ff */
[----:B-1----:R-:W-:-:S05]  /*4b010*/  LOP3.LUT R3, R0, 0x50, RZ, 0x3c, !PT ;  /* 0x0000005000037812 */ /* 0x002fca00078e3cff */
[----:B------:R-:W-:Y:S01]  /*4b020*/  STS.U16 [R3+0x10280], R20 ;  /* 0x0102801403007388 */ /* 0x000fe20000000400 */
[----:B------:R-:W-:Y:S02]  /*4b030*/  STS.U16 [R3+0x10680], R4 ;  /* 0x0106800403007388 */ /* 0x000fe40000000400 */
[----:B------:R-:W-:Y:S02]  /*4b040*/  STS.U16 [R3+0x10a80], R5 ;  /* 0x010a800503007388 */ /* 0x000fe40000000400 */
[----:B------:R-:W-:Y:S01]  /*4b050*/  STS.U16 [R3+0x10e80], R6 ;  /* 0x010e800603007388 */ /* 0x000fe20000000400 */
[----:B------:R0:W-:Y:S01]  /*4b060*/  STS.U16 [R3+0x11280], R2 ;  /* 0x0112800203007388 */ /* 0x0001e20000000400 */
[C---:B--2---:R-:W-:Y:S02]  /*4b070*/  LOP3.LUT R14, R0.reuse, 0x70, RZ, 0x3c, !PT ;  /* 0x00000070000e7812 */ /* 0x044fe400078e3cff */
[----:B0-----:R-:W-:Y:S02]  /*4b080*/  LOP3.LUT R2, R0, 0x60, RZ, 0x3c, !PT ;  /* 0x0000006000027812 */ /* 0x001fe400078e3cff */
[----:B------:R-:W2:Y:S04]  /*4b090*/  LDL.LU R0, [R1+0xa04] ;  /* 0x000a040001007983 */ /* 0x000ea80000300800 */
[----:B--2---:R0:W-:Y:S04]  /*4b0a0*/  STL [R1+0x56e0], R0 ;  /* 0x0056e00001007387 */ /* 0x0041e80000100800 */
[----:B0-----:R-:W2:Y:S04]  /*4b0b0*/  LDL.LU R0, [R1+0xa24] ;  /* 0x000a240001007983 */ /* 0x001ea80000300800 */
[----:B--2---:R0:W-:Y:S04]  /*4b0c0*/  STL [R1+0x56e4], R0 ;  /* 0x0056e40001007387 */ /* 0x0041e80000100800 */
[----:B0-----:R-:W2:Y:S04]  /*4b0d0*/  LDL.LU R0, [R1+0xa44] ;  /* 0x000a440001007983 */ /* 0x001ea80000300800 */
        /* <DEDUP_REMOVED lines=8> */
[----:B------:R-:W-:Y:S04]  /*4b160*/  STS.U16 [R2+0x11700], R11 ;  /* 0x0117000b02007388 */ /* 0x000fe80000000400 */
[----:B--2---:R0:W-:Y:S04]  /*4b170*/  STL [R1+0x56e8], R0 ;  /* 0x0056e80001007387 */ /* 0x0041e80000100800 */
[----:B0-----:R-:W2:Y:S01]  /*4b180*/  LDL.LU R0, [R1+0xa64] ;  /* 0x000a640001007983 */ /* 0x001ea20000300800 */
[----:B------:R-:W3:Y:S02]  /*4b190*/  LDL.LU R15, [R1+0x9e4] ;  /* 0x0009e400010f7983 */ /* 0x000ee40000300800 */
[----:B------:R-:W4:Y:S02]  /*4b1a0*/  LDL.LU R23, [R1+0x1b8] ;  /* 0x0001b80001177983 */ /* 0x000f240000300800 */
        /* <DEDUP_REMOVED lines=13> */
[----:B------:R-:W3:Y:S04]  /*4b280*/  LDL.LU R26, [R1+0x180] ;  /* 0x00018000011a7983 */ /* 0x000ee80000300800 */
[----:B------:R-:W-:Y:S01]  /*4b290*/  STS.U16 [R2+0x11b00], R12 ;  /* 0x011b000c02007388 */ /* 0x000fe20000000400 */
[----:B------:R-:W3:Y:S02]  /*4b2a0*/  LDL.LU R28, [R1+0x17c] ;  /* 0x00017c00011c7983 */ /* 0x000ee40000300800 */
[----:B------:R0:W-:Y:S02]  /*4b2b0*/  STS.U16 [R2+0x11f00], R13 ;  /* 0x011f000d02007388 */ /* 0x0001e40000000400 */
[----:B------:R-:W3:Y:S01]  /*4b2c0*/  LDL.LU R29, [R1+0x178] ;  /* 0x00017800011d7983 */ /* 0x000ee20000300800 */
[----:B------:R1:W-:Y:S01]  /*4b2d0*/  STS.U16 [R14+0x10380], R25 ;  /* 0x010380190e007388 */ /* 0x0003e20000000400 */
[----:B------:R1:W-:Y:S03]  /*4b2e0*/  STS.U16 [R14+0x10780], R27 ;  /* 0x0107801b0e007388 */ /* 0x0003e60000000400 */
[----:B0-----:R-:W3:Y:S01]  /*4b2f0*/  LDL.LU R2, [R1+0x174] ;  /* 0x0001740001027983 */ /* 0x001ee20000300800 */
[----:B------:R-:W3:Y:S02]  /*4b300*/  LDL.LU R8, [R1+0x170] ;  /* 0x0001700001087983 */ /* 0x000ee40000300800 */
[----:B------:R-:W3:Y:S02]  /*4b310*/  LDL.LU R9, [R1+0x16c] ;  /* 0x00016c0001097983 */ /* 0x000ee40000300800 */
[----:B------:R-:W3:Y:S01]  /*4b320*/  LDL.LU R10, [R1+0x168] ;  /* 0x00016800010a7983 */ /* 0x000ee20000300800 */
[----:B------:R-:W3:Y:S01]  /*4b330*/  LDL.LU R11, [R1+0x164] ;  /* 0x00016400010b7983 */ /* 0x000ee20000300800 */
[----:B------:R-:W3:Y:S02]  /*4b340*/  LDL.LU R12, [R1+0x160] ;  /* 0x00016000010c7983 */ /* 0x000ee40000300800 */
[----:B------:R-:W3:Y:S02]  /*4b350*/  LDL.LU R13, [R1+0x15c] ;  /* 0x00015c00010d7983 */ /* 0x000ee40000300800 */
[----:B-1----:R-:W3:Y:S01]  /*4b360*/  LDL.LU R25, [R1+0x158] ;  /* 0x0001580001197983 */ /* 0x002ee20000300800 */
[----:B------:R-:W3:Y:S04]  /*4b370*/  LDL.LU R27, [R1+0x154] ;  /* 0x00015400011b7983 */ /* 0x000ee80000300800 */
[----:B--2---:R0:W-:Y:S04]  /*4b380*/  STS.U16 [R14+0x10b80], R0 ;  /* 0x010b80000e007388 */ /* 0x0041e80000000400 */
[----:B0-----:R-:W2:Y:S04]  /*4b390*/  LDL.LU R0, [R1+0x56e8] ;  /* 0x0056e80001007983 */ /* 0x001ea80000300800 */
[----:B--2---:R0:W-:Y:S04]  /*4b3a0*/  STS.U16 [R14+0x10f80], R0 ;  /* 0x010f80000e007388 */ /* 0x0041e80000000400 */
[----:B0-----:R-:W2:Y:S04]  /*4b3b0*/  LDL.LU R0, [R1+0x56e4] ;  /* 0x0056e40001007983 */ /* 0x001ea80000300800 */
[----:B--2---:R0:W-:Y:S04]  /*4b3c0*/  STS.U16 [R14+0x11380], R0 ;  /* 0x011380000e007388 */ /* 0x0041e80000000400 */
[----:B0-----:R-:W2:Y:S04]  /*4b3d0*/  LDL.LU R0, [R1+0x56e0] ;  /* 0x0056e00001007983 */ /* 0x001ea80000300800 */
[----:B--2---:R0:W-:Y:S04]  /*4b3e0*/  STS.U16 [R14+0x11780], R0 ;  /* 0x011780000e007388 */ /* 0x0041e80000000400 */
[----:B0-----:R-:W0:Y:S01]  /*4b3f0*/  S2R R0, SR_TID.X ;  /* 0x0000000000007919 */ /* 0x001e220000002100 */
[----:B---3--:R-:W-:Y:S02]  /*4b400*/  STS.U16 [R14+0x11b80], R15 ;  /* 0x011b800f0e007388 */ /* 0x008fe40000000400 */
[----:B----4-:R-:W-:Y:S01]  /*4b410*/  STS.U16 [R14+0x11f80], R23 ;  /* 0x011f80170e007388 */ /* 0x010fe20000000400 */
[----:B0-----:R-:W-:-:S05]  /*4b420*/  LOP3.LUT R0, R0, 0x3f, RZ, 0xc0, !PT ;  /* 0x0000003f00007812 */ /* 0x001fca00078ec0ff */
[----:B------:R-:W-:-:S05]  /*4b430*/  IMAD.SHL.U32 R0, R0, 0x2, RZ ;  /* 0x0000000200007824 */ /* 0x000fca00078e00ff */
[----:B------:R0:W-:Y:S04]  /*4b440*/  STS.U16 [R0+0x4400], R8 ;  /* 0x0044000800007388 */ /* 0x0001e80000000400 */
[----:B0-----:R-:W2:Y:S04]  /*4b450*/  LDL.LU R8, [R1+0x144] ;  /* 0x0001440001087983 */ /* 0x001ea80000300800 */
[----:B--2---:R0:W-:Y:S04]  /*4b460*/  STL [R1+0x56d4], R8 ;  /* 0x0056d40801007387 */ /* 0x0041e80000100800 */
[----:B0-----:R-:W2:Y:S04]  /*4b470*/  LDL.LU R8, [R1+0x148] ;  /* 0x0001480001087983 */ /* 0x001ea80000300800 */
[----:B--2---:R0:W-:Y:S04]  /*4b480*/  STL [R1+0x56d8], R8 ;  /* 0x0056d80801007387 */ /* 0x0041e80000100800 */
[----:B0-----:R-:W2:Y:S04]  /*4b490*/  LDL.LU R8, [R1+0x14c] ;  /* 0x00014c0001087983 */ /* 0x001ea80000300800 */
[----:B------:R-:W-:Y:S04]  /*4b4a0*/  STS.U16 [R0+0x4800], R9 ;  /* 0x0048000900007388 */ /* 0x000fe80000000400 */
[----:B------:R-:W-:Y:S04]  /*4b4b0*/  STS.U16 [R0+0x4c00], R10 ;  /* 0x004c000a00007388 */ /* 0x000fe80000000400 */
[----:B------:R-:W-:Y:S04]  /*4b4c0*/  STS.U16 [R0+0x5000], R11 ;  /* 0x0050000b00007388 */ /* 0x000fe80000000400 */
[----:B------:R-:W-:Y:S04]  /*4b4d0*/  STS.U16 [R0+0x5400], R12 ;  /* 0x0054000c00007388 */ /* 0x000fe80000000400 */
[----:B------:R-:W-:Y:S04]  /*4b4e0*/  STS.U16 [R0+0x5800], R13 ;  /* 0x0058000d00007388 */ /* 0x000fe80000000400 */
[----:B------:R-:W-:Y:S04]  /*4b4f0*/  STS.U16 [R0+0x5c00], R25 ;  /* 0x005c001900007388 */ /* 0x000fe80000000400 */
[----:B------:R-:W-:Y:S04]  /*4b500*/  STS.U16 [R0+0x6000], R27 ;  /* 0x0060001b00007388 */ /* 0x000fe80000000400 */
[----:B------:R-:W-:Y:S04]  /*4b510*/  STS.U16 [R0], R22 ;  /* 0x0000001600007388 */ /* 0x000fe80000000400 */
[----:B------:R-:W-:Y:S04]  /*4b520*/  STS.U16 [R0+0x400], R21 ;  /* 0x0004001500007388 */ /* 0x000fe80000000400 */
[----:B------:R-:W-:Y:S04]  /*4b530*/  STS.U16 [R0+0x800], R19 ;  /* 0x0008001300007388 */ /* 0x000fe80000000400 */
[----:B------:R-:W-:Y:S04]  /*4b540*/  STS.U16 [R0+0xc00], R17 ;  /* 0x000c001100007388 */ /* 0x000fe80000000400 */
        /* <DEDUP_REMOVED lines=16> */
[----:B------:R-:W3:Y:S01]  /*4b650*/  LDL.LU R17, [R1+0x10c] ;  /* 0x00010c0001117983 */ /* 0x000ee20000300800 */
[----:B------:R0:W-:Y:S01]  /*4b660*/  STS.U16 [R0+0x1400], R18 ;  /* 0x0014001200007388 */ /* 0x0001e20000000400 */
[----:B------:R-:W3:Y:S03]  /*4b670*/  LDL.LU R16, [R1+0x108] ;  /* 0x0001080001107983 */ /* 0x000ee60000300800 */
[----:B------:R1:W-:Y:S04]  /*4b680*/  STS.U16 [R0+0x1800], R20 ;  /* 0x0018001400007388 */ /* 0x0003e80000000400 */
[----:B------:R1:W-:Y:S04]  /*4b690*/  STS.U16 [R0+0x1c00], R3 ;  /* 0x001c000300007388 */ /* 0x0003e80000000400 */
[----:B------:R1:W-:Y:S04]  /*4b6a0*/  STS.U16 [R0+0x2000], R4 ;  /* 0x0020000400007388 */ /* 0x0003e80000000400 */
[----:B------:R1:W-:Y:S04]  /*4b6b0*/  STS.U16 [R0+0x2400], R5 ;  /* 0x0024000500007388 */ /* 0x0003e80000000400 */
[----:B------:R1:W-:Y:S04]  /*4b6c0*/  STS.U16 [R0+0x2800], R6 ;  /* 0x0028000600007388 */ /* 0x0003e80000000400 */
[----:B0-----:R-:W3:Y:S01]  /*4b6d0*/  LDL.LU R18, [R1+0x104] ;  /* 0x0001040001127983 */ /* 0x001ee20000300800 */
[----:B-1----:R-:W3:Y:S02]  /*4b6e0*/  LDL.LU R20, [R1+0x100] ;  /* 0x0001000001147983 */ /* 0x002ee40000300800 */
[----:B------:R-:W3:Y:S01]  /*4b6f0*/  LDL.LU R3, [R1+0xfc] ;  /* 0x0000fc0001037983 */ /* 0x000ee20000300800 */
[----:B------:R-:W3:Y:S01]  /*4b700*/  LDL.LU R4, [R1+0xf8] ;  /* 0x0000f80001047983 */ /* 0x000ee20000300800 */
[----:B------:R-:W3:Y:S03]  /*4b710*/  LDL.LU R5, [R1+0xf4] ;  /* 0x0000f40001057983 */ /* 0x000ee60000300800 */
        /* <DEDUP_REMOVED lines=11> */
[----:B------:R-:W3:Y:S02]  /*4b7d0*/  LDL.LU R29, [R1+0xdc] ;  /* 0x0000dc00011d7983 */ /* 0x000ee40000300800 */
[----:B------:R-:W3:Y:S01]  /*4b7e0*/  LDL.LU R2, [R1+0xc8] ;  /* 0x0000c80001027983 */ /* 0x000ee20000300800 */
[----:B--2---:R0:W-:Y:S04]  /*4b7f0*/  STS.U16 [R0+0x6400], R8 ;  /* 0x0064000800007388 */ /* 0x0041e80000000400 */
[----:B0-----:R-:W2:Y:S04]  /*4b800*/  LDL.LU R8, [R1+0x56dc] ;  /* 0x0056dc0001087983 */ /* 0x001ea80000300800 */
[----:B--2---:R0:W-:Y:S04]  /*4b810*/  STS.U16 [R0+0x6800], R8 ;  /* 0x0068000800007388 */ /* 0x0041e80000000400 */
[----:B0-----:R-:W2:Y:S04]  /*4b820*/  LDL.LU R8, [R1+0x56d8] ;  /* 0x0056d80001087983 */ /* 0x001ea80000300800 */
[----:B--2---:R0:W-:Y:S04]  /*4b830*/  STS.U16 [R0+0x6c00], R8 ;  /* 0x006c000800007388 */ /* 0x0041e80000000400 */
[----:B0-----:R-:W2:Y:S04]  /*4b840*/  LDL.LU R8, [R1+0x56d4] ;  /* 0x0056d40001087983 */ /* 0x001ea80000300800 */
[----:B---3--:R-:W-:Y:S04]  /*4b850*/  STS.U16 [R0+0x7400], R9 ;  /* 0x0074000900007388 */ /* 0x008fe80000000400 */
[----:B----4-:R-:W-:Y:S04]  /*4b860*/  STS.U16 [R0+0x7800], R10 ;  /* 0x0078000a00007388 */ /* 0x010fe80000000400 */
[----:B------:R-:W-:Y:S04]  /*4b870*/  STS.U16 [R0+0x7c00], R11 ;  /* 0x007c000b00007388 */ /* 0x000fe80000000400 */
[----:B------:R-:W-:Y:S04]  /*4b880*/  STS.U16 [R0+0x8000], R12 ;  /* 0x0080000c00007388 */ /* 0x000fe80000000400 */
[----:B------:R-:W-:Y:S04]  /*4b890*/  STS.U16 [R0+0x8400], R13 ;  /* 0x0084000d00007388 */ /* 0x000fe80000000400 */
[----:B------:R-:W-:Y:S04]  /*4b8a0*/  STS.U16 [R0+0x8800], R25 ;  /* 0x0088001900007388 */ /* 0x000fe80000000400 */
[----:B------:R-:W-:Y:S04]  /*4b8b0*/  STS.U16 [R0+0x8c00], R27 ;  /* 0x008c001b00007388 */ /* 0x000fe80000000400 */
[----:B------:R-:W-:Y:S04]  /*4b8c0*/  STS.U16 [R0+0x9000], R14 ;  /* 0x0090000e00007388 */ /* 0x000fe80000000400 */
[----:B------:R-:W-:Y:S04]  /*4b8d0*/  STS.U16 [R0+0x9400], R15 ;  /* 0x0094000f00007388 */ /* 0x000fe80000000400 */
[----:B------:R-:W-:Y:S04]  /*4b8e0*/  STS.U16 [R0+0x9800], R23 ;  /* 0x0098001700007388 */ /* 0x000fe80000000400 */
[----:B--2---:R0:W-:Y:S04]  /*4b8f0*/  STS.U16 [R0+0x7000], R8 ;  /* 0x0070000800007388 */ /* 0x0041e80000000400 */
[----:B0-----:R-:W2:Y:S01]  /*4b900*/  LDL.LU R8, [R1+0x56d0] ;  /* 0x0056d00001087983 */ /* 0x001ea20000300800 */
[----:B------:R-:W3:Y:S02]  /*4b910*/  LDL.LU R9, [R1+0x56cc] ;  /* 0x0056cc0001097983 */ /* 0x000ee40000300800 */
[----:B------:R-:W4:Y:S02]  /*4b920*/  LDL.LU R10, [R1+0x56c8] ;  /* 0x0056c800010a7983 */ /* 0x000f240000300800 */
[----:B------:R-:W2:Y:S01]  /*4b930*/  LDL.LU R11, [R1+0x56c4] ;  /* 0x0056c400010b7983 */ /* 0x000ea20000300800 */
[----:B------:R-:W2:Y:S01]  /*4b940*/  LDL.LU R12, [R1+0x56c0] ;  /* 0x0056c000010c7983 */ /* 0x000ea20000300800 */
[----:B------:R-:W2:Y:S02]  /*4b950*/  LDL.LU R13, [R1+0x56bc] ;  /* 0x0056bc00010d7983 */ /* 0x000ea40000300800 */
[----:B------:R-:W2:Y:S02]  /*4b960*/  LDL.LU R25, [R1+0x56b8] ;  /* 0x0056b80001197983 */ /* 0x000ea40000300800 */
[----:B------:R-:W2:Y:S01]  /*4b970*/  LDL.LU R27, [R1+0x56b4] ;  /* 0x0056b400011b7983 */ /* 0x000ea20000300800 */
        /* <DEDUP_REMOVED lines=37> */
[----:B--2---:R-:W-:Y:S04]  /*4bbd0*/  STS.U16 [R0+0xe000], R27 ;  /* 0x00e0001b00007388 */ /* 0x004fe80000000400 */
[----:B------:R0:W-:Y:S04]  /*4bbe0*/  STL [R1+0x5688], R27 ;  /* 0x0056881b01007387 */ /* 0x0001e80000100800 */
[----:B------:R-:W-:Y:S04]  /*4bbf0*/  STS.U16 [R0+0xe400], R25 ;  /* 0x00e4001900007388 */ /* 0x000fe80000000400 */
[----:B------:R-:W-:Y:S04]  /*4bc00*/  STS.U16 [R0+0xfc00], R8 ;  /* 0x00fc000800007388 */ /* 0x000fe80000000400 */
[----:B0-----:R-:W2:Y:S01]  /*4bc10*/  LDL.LU R27, [R1+0xd4] ;  /* 0x0000d400011b7983 */ /* 0x001ea20000300800 */
[----:B------:R0:W-:Y:S03]  /*4bc20*/  STL [R1+0x568c], R25 ;  /* 0x00568c1901007387 */ /* 0x0001e60000100800 */
[----:B0-----:R-:W2:Y:S01]  /*4bc30*/  LDL.LU R25, [R1+0xd8] ;  /* 0x0000d80001197983 */ /* 0x001ea20000300800 */
[----:B------:R-:W-:Y:S02]  /*4bc40*/  STL [R1+0x5690], R13 ;  /* 0x0056900d01007387 */ /* 0x000fe40000100800 */
[----:B------:R-:W-:Y:S02]  /*4bc50*/  STL [R1+0x5694], R12 ;  /* 0x0056940c01007387 */ /* 0x000fe40000100800 */
[----:B------:R-:W-:Y:S01]  /*4bc60*/  STL [R1+0x5698], R11 ;  /* 0x0056980b01007387 */ /* 0x000fe20000100800 */
[----:B----4-:R-:W-:Y:S01]  /*4bc70*/  STL [R1+0x569c], R10 ;  /* 0x00569c0a01007387 */ /* 0x010fe20000100800 */
[----:B---3--:R-:W-:Y:S03]  /*4bc80*/  STL [R1+0x56a0], R9 ;  /* 0x0056a00901007387 */ /* 0x008fe60000100800 */
[----:B------:R0:W-:Y:S04]  /*4bc90*/  STL [R1+0x56a4], R8 ;  /* 0x0056a40801007387 */ /* 0x0001e80000100800 */
[----:B0-----:R-:W3:Y:S04]  /*4bca0*/  LDL.LU R8, [R1+0x70] ;  /* 0x0000700001087983 */ /* 0x001ee80000300800 */
[----:B---3--:R0:W-:Y:S04]  /*4bcb0*/  STL [R1+0x56a8], R8 ;  /* 0x0056a80801007387 */ /* 0x0081e80000100800 */
[----:B0-----:R-:W3:Y:S04]  /*4bcc0*/  LDL.LU R8, [R1+0x74] ;  /* 0x0000740001087983 */ /* 0x001ee80000300800 */
[----:B---3--:R0:W-:Y:S04]  /*4bcd0*/  STL [R1+0x56ac], R8 ;  /* 0x0056ac0801007387 */ /* 0x0081e80000100800 */
[----:B0-----:R-:W3:Y:S04]  /*4bce0*/  LDL.LU R8, [R1+0x78] ;  /* 0x0000780001087983 */ /* 0x001ee80000300800 */
[----:B------:R0:W-:Y:S04]  /*4bcf0*/  STS.U16 [R0+0xe800], R13 ;  /* 0x00e8000d00007388 */ /* 0x0001e80000000400 */
[----:B0-----:R-:W0:Y:S04]  /*4bd00*/  S2R R13, SR_TID.X ;  /* 0x00000000000d7919 */ /* 0x001e280000002100 */
[----:B------:R-:W-:Y:S04]  /*4bd10*/  STS.U16 [R0+0xec00], R12 ;  /* 0x00ec000c00007388 */ /* 0x000fe80000000400 */
[----:B------:R-:W-:Y:S04]  /*4bd20*/  STS.U16 [R0+0xf000], R11 ;  /* 0x00f0000b00007388 */ /* 0x000fe80000000400 */
[----:B------:R-:W-:Y:S04]  /*4bd30*/  STS.U16 [R0+0xf400], R10 ;  /* 0x00f4000a00007388 */ /* 0x000fe80000000400 */
[----:B------:R-:W-:Y:S01]  /*4bd40*/  STS.U16 [R0+0xf800], R9 ;  /* 0x00f8000900007388 */ /* 0x000fe20000000400 */
[----:B0-----:R-:W-:-:S03]  /*4bd50*/  LOP3.LUT R13, R13, 0x3f, RZ, 0xc0, !PT ;  /* 0x0000003f0d0d7812 */ /* 0x001fc600078ec0ff */
[----:B---3--:R0:W-:Y:S04]  /*4bd60*/  STL [R1+0x56b0], R8 ;  /* 0x0056b00801007387 */ /* 0x0081e80000100800 */
[----:B0-----:R-:W3:Y:S01]  /*4bd70*/  LDL.LU R8, [R1+0x7c] ;  /* 0x00007c0001087983 */ /* 0x001ee20000300800 */
[----:B------:R-:W-:Y:S02]  /*4bd80*/  IMAD.SHL.U32 R0, R13, 0x2, RZ ;  /* 0x000000020d007824 */ /* 0x000fe400078e00ff */
[----:B------:R-:W4:Y:S02]  /*4bd90*/  LDL.LU R9, [R1+0x6c] ;  /* 0x00006c0001097983 */ /* 0x000f240000300800 */
[----:B------:R-:W4:Y:S01]  /*4bda0*/  LDL.LU R10, [R1+0x68] ;  /* 0x00006800010a7983 */ /* 0x000f220000300800 */
[----:B------:R-:W4:Y:S01]  /*4bdb0*/  LDL.LU R11, [R1+0x64] ;  /* 0x00006400010b7983 */ /* 0x000f220000300800 */
[----:B------:R-:W4:Y:S01]  /*4bdc0*/  LDL.LU R12, [R1+0x60] ;  /* 0x00006000010c7983 */ /* 0x000f220000300800 */
[----:B------:R-:W-:Y:S01]  /*4bdd0*/  LOP3.LUT R0, R0, 0x10, RZ, 0x3c, !PT ;  /* 0x0000001000007812 */ /* 0x000fe200078e3cff */
[----:B------:R-:W4:Y:S04]  /*4bde0*/  LDL.LU R13, [R1+0x5c] ;  /* 0x00005c00010d7983 */ /* 0x000f280000300800 */
[----:B--2---:R0:W-:Y:S01]  /*4bdf0*/  STS.U16 [R0+0x80], R25 ;  /* 0x0000801900007388 */ /* 0x0041e20000000400 */
[----:B------:R1:W-:Y:S02]  /*4be00*/  STS.U16 [R0+0x480], R27 ;  /* 0x0004801b00007388 */ /* 0x0003e40000000400 */
[----:B------:R2:W-:Y:S02]  /*4be10*/  STS.U16 [R0+0x880], R14 ;  /* 0x0008800e00007388 */ /* 0x0005e40000000400 */
[----:B------:R2:W-:Y:S01]  /*4be20*/  STS.U16 [R0+0xc80], R15 ;  /* 0x000c800f00007388 */ /* 0x0005e20000000400 */
[----:B------:R2:W-:Y:S01]  /*4be30*/  STS.U16 [R0+0x1080], R23 ;  /* 0x0010801700007388 */ /* 0x0005e20000000400 */
[----:B------:R2:W-:Y:S03]  /*4be40*/  STS.U16 [R0+0x1480], R22 ;  /* 0x0014801600007388 */ /* 0x0005e60000000400 */
[----:B0-----:R-:W4:Y:S01]  /*4be50*/  LDL.LU R25, [R1+0x58] ;  /* 0x0000580001197983 */ /* 0x001f220000300800 */
[----:B-1----:R-:W4:Y:S02]  /*4be60*/  LDL.LU R27, [R1+0x54] ;  /* 0x00005400011b7983 */ /* 0x002f240000300800 */
[----:B--2---:R-:W4:Y:S01]  /*4be70*/  LDL.LU R14, [R1+0x50] ;  /* 0x00005000010e7983 */ /* 0x004f220000300800 */
[----:B------:R-:W4:Y:S04]  /*4be80*/  LDL.LU R15, [R1+0x4c] ;  /* 0x00004c00010f7983 */ /* 0x000f280000300800 */
[----:B------:R-:W4:Y:S04]  /*4be90*/  LDL.LU R23, [R1+0x48] ;  /* 0x0000480001177983 */ /* 0x000f280000300800 */
[----:B------:R0:W-:Y:S01]  /*4bea0*/  STS.U16 [R0+0x1880], R21 ;  /* 0x0018801500007388 */ /* 0x0001e20000000400 */
[----:B------:R-:W4:Y:S02]  /*4beb0*/  LDL.LU R22, [R1+0x44] ;  /* 0x0000440001167983 */ /* 0x000f240000300800 */
[----:B------:R1:W-:Y:S02]  /*4bec0*/  STS.U16 [R0+0x1c80], R19 ;  /* 0x001c801300007388 */ /* 0x0003e40000000400 */
[----:B------:R1:W-:Y:S01]  /*4bed0*/  STS.U16 [R0+0x2080], R17 ;  /* 0x0020801100007388 */ /* 0x0003e20000000400 */
[----:B------:R1:W-:Y:S01]  /*4bee0*/  STS.U16 [R0+0x2480], R16 ;  /* 0x0024801000007388 */ /* 0x0003e20000000400 */
[----:B------:R1:W-:Y:S02]  /*4bef0*/  STS.U16 [R0+0x2880], R18 ;  /* 0x0028801200007388 */ /* 0x0003e40000000400 */
[----:B------:R1:W-:Y:S01]  /*4bf00*/  STS.U16 [R0+0x2c80], R20 ;  /* 0x002c801400007388 */ /* 0x0003e20000000400 */
[----:B0-----:R-:W4:Y:S01]  /*4bf10*/  LDL.LU R21, [R1+0x40] ;  /* 0x0000400001157983 */ /* 0x001f220000300800 */
[----:B-1----:R-:W4:Y:S03]  /*4bf20*/  LDL.LU R19, [R1+0x3c] ;  /* 0x00003c0001137983 */ /* 0x002f260000300800 */
[----:B------:R-:W4:Y:S04]  /*4bf30*/  LDL.LU R17, [R1+0x38] ;  /* 0x0000380001117983 */ /* 0x000f280000300800 */
[----:B------:R-:W4:Y:S01]  /*4bf40*/  LDL.LU R16, [R1+0x34] ;  /* 0x0000340001107983 */ /* 0x000f220000300800 */
[----:B------:R-:W4:Y:S02]  /*4bf50*/  LDL.LU R18, [R1+0x30] ;  /* 0x0000300001127983 */ /* 0x000f240000300800 */
[----:B------:R0:W-:Y:S02]  /*4bf60*/  STS.U16 [R0+0x3080], R3 ;  /* 0x0030800300007388 */ /* 0x0001e40000000400 */
[----:B------:R-:W4:Y:S01]  /*4bf70*/  LDL.LU R20, [R1+0x2c] ;  /* 0x00002c0001147983 */ /* 0x000f220000300800 */
[----:B------:R1:W-:Y:S01]  /*4bf80*/  STS.U16 [R0+0x3480], R4 ;  /* 0x0034800400007388 */ /* 0x0003e20000000400 */
[----:B------:R1:W-:Y:S02]  /*4bf90*/  STS.U16 [R0+0x3880], R5 ;  /* 0x0038800500007388 */ /* 0x0003e40000000400 */
[----:B------:R1:W-:Y:S02]  /*4bfa0*/  STS.U16 [R0+0x3c80], R6 ;  /* 0x003c800600007388 */ /* 0x0003e40000000400 */
[----:B------:R1:W-:Y:S01]  /*4bfb0*/  STS.U16 [R0+0x4080], R7 ;  /* 0x0040800700007388 */ /* 0x0003e20000000400 */
[----:B------:R1:W-:Y:S04]  /*4bfc0*/  STS.U16 [R0+0x4480], R24 ;  /* 0x0044801800007388 */ /* 0x0003e80000000400 */
        /* <DEDUP_REMOVED lines=9> */
[----:B------:R1:W-:Y:S01]  /*4c060*/  STS.U16 [R0+0x5480], R2 ;  /* 0x0054800200007388 */ /* 0x0003e20000000400 */
[----:B0-----:R-:W4:Y:S01]  /*4c070*/  LDL.LU R26, [R1+0x10] ;  /* 0x00001000011a7983 */ /* 0x001f220000300800 */
[----:B-1----:R-:W4:Y:S02]  /*4c080*/  LDL.LU R28, [R1+0xc] ;  /* 0x00000c00011c7983 */ /* 0x002f240000300800 */
[----:B------:R-:W4:Y:S01]  /*4c090*/  LDL.LU R29, [R1+0x8] ;  /* 0x00000800011d7983 */ /* 0x000f220000300800 */
[----:B------:R-:W4:Y:S04]  /*4c0a0*/  LDL.LU R2, [R1+0x4] ;  /* 0x0000040001027983 */ /* 0x000f280000300800 */
[----:B---3--:R0:W-:Y:S04]  /*4c0b0*/  STS.U16 [R0+0x5880], R8 ;  /* 0x0058800800007388 */ /* 0x0081e80000000400 */
[----:B0-----:R-:W3:Y:S04]  /*4c0c0*/  LDL.LU R8, [R1+0x56b0] ;  /* 0x0056b00001087983 */ /* 0x001ee80000300800 */
[----:B---3--:R0:W-:Y:S04]  /*4c0d0*/  STS.U16 [R0+0x5c80], R8 ;  /* 0x005c800800007388 */ /* 0x0081e80000000400 */
[----:B0-----:R-:W3:Y:S04]  /*4c0e0*/  LDL.LU R8, [R1+0x56ac] ;  /* 0x0056ac0001087983 */ /* 0x001ee80000300800 */
[----:B---3--:R0:W-:Y:S04]  /*4c0f0*/  STS.U16 [R0+0x6080], R8 ;  /* 0x0060800800007388 */ /* 0x0081e80000000400 */
[----:B0-----:R-:W3:Y:S04]  /*4c100*/  LDL.LU R8, [R1+0x56a8] ;  /* 0x0056a80001087983 */ /* 0x001ee80000300800 */
[----:B---3--:R0:W-:Y:S01]  /*4c110*/  STS.U16 [R0+0x6480], R8 ;  /* 0x0064800800007388 */ /* 0x0081e20000000400 */
[----:B----4-:R1:W-:Y:S02]  /*4c120*/  STS.U16 [R0+0x6880], R9 ;  /* 0x0068800900007388 */ /* 0x0103e40000000400 */
[----:B------:R3:W-:Y:S02]  /*4c130*/  STS.U16 [R0+0x6c80], R10 ;  /* 0x006c800a00007388 */ /* 0x0007e40000000400 */
[----:B------:R4:W-:Y:S01]  /*4c140*/  STS.U16 [R0+0x7080], R11 ;  /* 0x0070800b00007388 */ /* 0x0009e20000000400 */
[----:B------:R4:W-:Y:S01]  /*4c150*/  STS.U16 [R0+0x7480], R12 ;  /* 0x0074800c00007388 */ /* 0x0009e20000000400 */
[----:B------:R4:W-:Y:S03]  /*4c160*/  STS.U16 [R0+0x7880], R13 ;  /* 0x0078800d00007388 */ /* 0x0009e60000000400 */
[----:B0-----:R-:W2:Y:S01]  /*4c170*/  LDL.LU R8, [R1+0x56a4] ;  /* 0x0056a40001087983 */ /* 0x001ea20000300800 */
[----:B-1----:R-:W2:Y:S02]  /*4c180*/  LDL.LU R9, [R1+0x56a0] ;  /* 0x0056a00001097983 */ /* 0x002ea40000300800 */
[----:B---3--:R-:W3:Y:S02]  /*4c190*/  LDL.LU R10, [R1+0x569c] ;  /* 0x00569c00010a7983 */ /* 0x008ee40000300800 */
[----:B----4-:R-:W4:Y:S01]  /*4c1a0*/  LDL.LU R11, [R1+0x5698] ;  /* 0x00569800010b7983 */ /* 0x010f220000300800 */
[----:B------:R-:W2:Y:S01]  /*4c1b0*/  LDL.LU R12, [R1+0x5694] ;  /* 0x00569400010c7983 */ /* 0x000ea20000300800 */
[----:B------:R-:W2:Y:S03]  /*4c1c0*/  LDL.LU R13, [R1+0x5690] ;  /* 0x00569000010d7983 */ /* 0x000ea60000300800 */
[----:B------:R0:W-:Y:S01]  /*4c1d0*/  STS.U16 [R0+0x7c80], R25 ;  /* 0x007c801900007388 */ /* 0x0001e20000000400 */
[----:B------:R1:W-:Y:S02]  /*4c1e0*/  STS.U16 [R0+0x8080], R27 ;  /* 0x0080801b00007388 */ /* 0x0003e40000000400 */
[----:B------:R1:W-:Y:S02]  /*4c1f0*/  STS.U16 [R0+0x8480], R14 ;  /* 0x0084800e00007388 */ /* 0x0003e40000000400 */
[----:B------:R1:W-:Y:S01]  /*4c200*/  STS.U16 [R0+0x8880], R15 ;  /* 0x0088800f00007388 */ /* 0x0003e20000000400 */
[----:B------:R1:W-:Y:S01]  /*4c210*/  STS.U16 [R0+0x8c80], R23 ;  /* 0x008c801700007388 */ /* 0x0003e20000000400 */
[----:B------:R1:W-:Y:S03]  /*4c220*/  STS.U16 [R0+0x9080], R22 ;  /* 0x0090801600007388 */ /* 0x0003e60000000400 */
[----:B0-----:R-:W2:Y:S01]  /*4c230*/  LDL.LU R25, [R1+0x568c] ;  /* 0x00568c0001197983 */ /* 0x001ea20000300800 */
[----:B-1----:R-:W2:Y:S03]  /*4c240*/  LDL.LU R27, [R1+0x5688] ;  /* 0x00568800011b7983 */ /* 0x002ea60000300800 */
[----:B------:R-:W2:Y:S01]  /*4c250*/  LDL.LU R14, [R1+0x5684] ;  /* 0x00568400010e7983 */ /* 0x000ea20000300800 */
[----:B------:R-:W2:Y:S03]  /*4c260*/  LDL.LU R15, [R1+0x5680] ;  /* 0x00568000010f7983 */ /* 0x000ea60000300800 */
        /* <DEDUP_REMOVED lines=30> */
[----:B0-----:R-:W2:Y:S01]  /*4c450*/  LDL.LU R26, [R1+0x5644] ;  /* 0x00564400011a7983 */ /* 0x001ea20000300800 */
[----:B-1----:R-:W2:Y:S02]  /*4c460*/  LDL.LU R28, [R1+0x5640] ;  /* 0x00564000011c7983 */ /* 0x002ea40000300800 */
[----:B------:R-:W2:Y:S02]  /*4c470*/  LDL.LU R29, [R1+0x563c] ;  /* 0x00563c00011d7983 */ /* 0x000ea40000300800 */
[----:B------:R-:W2:Y:S02]  /*4c480*/  LDL.LU R2, [R1+0x5638] ;  /* 0x0056380001027983 */ /* 0x000ea40000300800 */
[----:B--2---:R0:W-:Y:S01]  /*4c490*/  STS.U16 [R0+0xd480], R2 ;  /* 0x00d4800200007388 */ /* 0x0041e20000000400 */
[----:B------:R-:W-:Y:S02]  /*4c4a0*/  STS.U16 [R0+0xd880], R29 ;  /* 0x00d8801d00007388 */ /* 0x000fe40000000400 */
[----:B------:R-:W-:Y:S02]  /*4c4b0*/  STS.U16 [R0+0xdc80], R28 ;  /* 0x00dc801c00007388 */ /* 0x000fe40000000400 */
[----:B------:R-:W-:Y:S01]  /*4c4c0*/  STS.U16 [R0+0xe080], R26 ;  /* 0x00e0801a00007388 */ /* 0x000fe20000000400 */
[----:B------:R-:W-:Y:S01]  /*4c4d0*/  STS.U16 [R0+0xe480], R24 ;  /* 0x00e4801800007388 */ /* 0x000fe20000000400 */
[----:B------:R-:W-:Y:S02]  /*4c4e0*/  STS.U16 [R0+0xe880], R7 ;  /* 0x00e8800700007388 */ /* 0x000fe40000000400 */
[----:B------:R-:W-:Y:S02]  /*4c4f0*/  STS.U16 [R0+0xec80], R6 ;  /* 0x00ec800600007388 */ /* 0x000fe40000000400 */
[----:B------:R1:W-:Y:S01]  /*4c500*/  STS.U16 [R0+0xf080], R5 ;  /* 0x00f0800500007388 */ /* 0x0003e20000000400 */
[----:B------:R2:W-:Y:S04]  /*4c510*/  STS.U16 [R0+0xf480], R4 ;  /* 0x00f4800400007388 */ /* 0x0005e80000000400 */
[----:B0-----:R-:W3:Y:S04]  /*4c520*/  LDL.LU R2, [R1+0x5634] ;  /* 0x0056340001027983 */ /* 0x001ee80000300800 */
[----:B-1----:R-:W4:Y:S04]  /*4c530*/  LDL R5, [R1+0x1ed8] ;  /* 0x001ed80001057983 */ /* 0x002f280000100800 */
[----:B--2---:R-:W4:Y:S01]  /*4c540*/  LDL R4, [R1+0xfa8] ;  /* 0x000fa80001047983 */ /* 0x004f220000100800 */
[----:B---3--:R-:W-:-:S02]  /*4c550*/  PRMT R2, RZ, 0x7610, R2 ;  /* 0x00007610ff027816 */ /* 0x008fc40000000002 */
[----:B----4-:R-:W-:-:S04]  /*4c560*/  @!P2 LOP3.LUT R5, R5, R4, RZ, 0x3c, !PT ;  /* 0x000000040505a212 */ /* 0x010fc800078e3cff */
[----:B------:R-:W-:-:S04]  /*4c570*/  @!P2 LOP3.LUT R4, R5, R4, RZ, 0x3c, !PT ;  /* 0x000000040504a212 */ /* 0x000fc800078e3cff */
[----:B------:R-:W-:-:S05]  /*4c580*/  @!P2 LOP3.LUT R5, R5, R4, RZ, 0x3c, !PT ;  /* 0x000000040505a212 */ /* 0x000fca00078e3cff */
[----:B------:R-:W2:Y:S04]  /*4c590*/  @!P2 LDG.E.U16 R2, [R4.64] ;  /* 0x000000060402a981 */ /* 0x000ea8000c1e1500 */
[----:B------:R-:W-:Y:S01]  /*4c5a0*/  STS.U16 [R0+0xf880], R3 ;  /* 0x00f8800300007388 */ /* 0x000fe20000000400 */
[----:B------:R0:W-:Y:S02]  /*4c5b0*/  STS.U16 [R0+0xfc80], R19 ;  /* 0x00fc801300007388 */ /* 0x0001e40000000400 */
[----:B------:R-:W-:Y:S02]  /*4c5c0*/  STS.U16 [R14+0x100], R20 ;  /* 0x000100140e007388 */ /* 0x000fe40000000400 */
[----:B------:R-:W-:Y:S01]  /*4c5d0*/  STS.U16 [R14+0x500], R18 ;  /* 0x000500120e007388 */ /* 0x000fe20000000400 */
[----:B------:R-:W-:Y:S01]  /*4c5e0*/  STS.U16 [R14+0x900], R16 ;  /* 0x000900100e007388 */ /* 0x000fe20000000400 */
[----:B------:R-:W-:Y:S02]  /*4c5f0*/  STS.U16 [R14+0xd00], R17 ;  /* 0x000d00110e007388 */ /* 0x000fe40000000400 */
[----:B------:R-:W-:Y:S02]  /*4c600*/  STS.U16 [R14+0x1100], R21 ;  /* 0x001100150e007388 */ /* 0x000fe40000000400 */
[----:B------:R-:W-:Y:S01]  /*4c610*/  STS.U16 [R14+0x1500], R22 ;  /* 0x001500160e007388 */ /* 0x000fe20000000400 */
[----:B------:R1:W-:Y:S04]  /*4c620*/  STS.U16 [R14+0x1900], R23 ;  /* 0x001900170e007388 */ /* 0x0003e80000000400 */
[----:B0-----:R-:W3:Y:S04]  /*4c630*/  LDL.LU R0, [R1+0x1f64] ;  /* 0x001f640001007983 */ /* 0x001ee80000300800 */
[----:B-1----:R-:W4:Y:S04]  /*4c640*/  LDL.LU R14, [R1+0x5630] ;  /* 0x00563000010e7983 */ /* 0x002f280000300800 */
[----:B--2---:R0:W-:Y:S04]  /*4c650*/  STL [R1+0xd88], R2 ;  /* 0x000d880201007387 */ /* 0x0041e80000100800 */
[----:B0-----:R-:W2:Y:S01]  /*4c660*/  LDL.LU R2, [R1+0x562c] ;  /* 0x00562c0001027983 */ /* 0x001ea20000300800 */
[----:B------:R-:W2:Y:S02]  /*4c670*/  LDL R4, [R1+0xfa4] ;  /* 0x000fa40001047983 */ /* 0x000ea40000100800 */
[----:B------:R-:W2:Y:S01]  /*4c680*/  LDL R5, [R1+0x1ed4] ;  /* 0x001ed40001057983 */ /* 0x000ea20000100800 */
[----:B----4-:R-:W-:-:S02]  /*4c690*/  PRMT R14, RZ, 0x7610, R14 ;  /* 0x00007610ff0e7816 */ /* 0x010fc4000000000e */
[----:B--2---:R-:W-:-:S04]  /*4c6a0*/  @!P2 LOP3.LUT R5, R5, R4, RZ, 0x3c, !PT ;  /* 0x000000040505a212 */ /* 0x004fc800078e3cff */
[----:B------:R-:W-:-:S04]  /*4c6b0*/  @!P2 LOP3.LUT R4, R5, R4, RZ, 0x3c, !PT ;  /* 0x000000040504a212 */ /* 0x000fc800078e3cff */
[----:B------:R-:W-:-:S05]  /*4c6c0*/  @!P2 LOP3.LUT R5, R5, R4, RZ, 0x3c, !PT ;  /* 0x000000040505a212 */ /* 0x000fca00078e3cff */
[----:B------:R-:W2:Y:S04]  /*4c6d0*/  @!P2 LDG.E.U16 R14, [R4.64] ;  /* 0x00000006040ea981 */ /* 0x000ea8000c1e1500 */
[----:B--2---:R0:W-:Y:S04]  /*4c6e0*/  STL [R1+0xd84], R14 ;  /* 0x000d840e01007387 */ /* 0x0041e80000100800 */
[----:B0-----:R-:W2:Y:S01]  /*4c6f0*/  LDL.LU R14, [R1+0x5628] ;  /* 0x00562800010e7983 */ /* 0x001ea20000300800 */
[----:B------:R-:W4:Y:S02]  /*4c700*/  LDL R4, [R1+0xfa0] ;  /* 0x000fa00001047983 */ /* 0x000f240000100800 */
[----:B------:R-:W4:Y:S01]  /*4c710*/  LDL R5, [R1+0x1ed0] ;  /* 0x001ed00001057983 */ /* 0x000f220000100800 */
[----:B------:R-:W-:-:S02]  /*4c720*/  PRMT R2, RZ, 0x7610, R2 ;  /* 0x00007610ff027816 */ /* 0x000fc40000000002 */
[----:B----4-:R-:W-:-:S04]  /*4c730*/  @!P2 LOP3.LUT R5, R5, R4, RZ, 0x3c, !PT ;  /* 0x000000040505a212 */ /* 0x010fc800078e3cff */
[----:B------:R-:W-:-:S04]  /*4c740*/  @!P2 LOP3.LUT R4, R5, R4, RZ, 0x3c, !PT ;  /* 0x000000040504a212 */ /* 0x000fc800078e3cff */
[----:B------:R-:W-:-:S05]  /*4c750*/  @!P2 LOP3.LUT R5, R5, R4, RZ, 0x3c, !PT ;  /* 0x000000040505a212 */ /* 0x000fca00078e3cff */
[----:B------:R-:W4:Y:S04]  /*4c760*/  @!P2 LDG.E.U16 R2, [R4.64] ;  /* 0x000000060402a981 */ /* 0x000f28000c1e1500 */
[----:B----4-:R0:W-:Y:S04]  /*4c770*/  STL [R1+0xd80], R2 ;  /* 0x000d800201007387 */ /* 0x0101e80000100800 */
[----:B0-----:R-:W4:Y:S01]  /*4c780*/  LDL.LU R2, [R1+0x5624] ;  /* 0x0056240001027983 */ /* 0x001f220000300800 */
[----:B------:R-:W3:Y:S02]  /*4c790*/  LDL R4, [R1+0xf9c] ;  /* 0x000f9c0001047983 */ /* 0x000ee40000100800 */
[----:B------:R-:W3:Y:S01]  /*4c7a0*/  LDL R5, [R1+0x1ecc] ;  /* 0x001ecc0001057983 */ /* 0x000ee20000100800 */
[----:B--2---:R-:W-:-:S02]  /*4c7b0*/  PRMT R14, RZ, 0x7610, R14 ;  /* 0x00007610ff0e7816 */ /* 0x004fc4000000000e */
[----:B---3--:R-:W-:-:S04]  /*4c7c0*/  @!P2 LOP3.LUT R5, R5, R4, RZ, 0x3c, !PT ;  /* 0x000000040505a212 */ /* 0x008fc800078e3cff */
[----:B------:R-:W-:-:S04]  /*4c7d0*/  @!P2 LOP3.LUT R4, R5, R4, RZ, 0x3c, !PT ;  /* 0x000000040504a212 */ /* 0x000fc800078e3cff */
[----:B------:R-:W-:-:S05]  /*4c7e0*/  @!P2 LOP3.LUT R5, R5, R4, RZ, 0x3c, !PT ;  /* 0x000000040505a212 */ /* 0x000fca00078e3cff */
[----:B------:R-:W2:Y:S04]  /*4c7f0*/  @!P2 LDG.E.U16 R14, [R4.64] ;  /* 0x00000006040ea981 */ /* 0x000ea8000c1e1500 */
[----:B--2---:R0:W-:Y:S04]  /*4c800*/  STL [R1+0xd7c], R14 ;  /* 0x000d7c0e01007387 */ /* 0x0041e80000100800 */
[----:B0-----:R-:W2:Y:S01]  /*4c810*/  LDL.LU R14, [R1+0x5620] ;  /* 0x00562000010e7983 */ /* 0x001ea20000300800 */
[----:B------:R-:W3:Y:S02]  /*4c820*/  LDL R4, [R1+0x1ec4] ;  /* 0x001ec40001047983 */ /* 0x000ee40000100800 */
[----:B------:R-:W3:Y:S01]  /*4c830*/  LDL R5, [R1+0x1ec8] ;  /* 0x001ec80001057983 */ /* 0x000ee20000100800 */
[----:B----4-:R-:W-:-:S02]  /*4c840*/  PRMT R2, RZ, 0x7610, R2 ;  /* 0x00007610ff027816 */ /* 0x010fc40000000002 */
[----:B---3--:R-:W-:-:S04]  /*4c850*/  @!P2 LOP3.LUT R5, R5, R4, RZ, 0x3c, !PT ;  /* 0x000000040505a212 */ /* 0x008fc800078e3cff */
[----:B------:R-:W-:-:S04]  /*4c860*/  @!P2 LOP3.LUT R4, R5, R4, RZ, 0x3c, !PT ;  /* 0x000000040504a212 */ /* 0x000fc800078e3cff */
[----:B------:R-:W-:-:S05]  /*4c870*/  @!P2 LOP3.LUT R5, R5, R4, RZ, 0x3c, !PT ;  /* 0x000000040505a212 */ /* 0x000fca00078e3cff */
[----:B------:R-:W3:Y:S04]  /*4c880*/  @!P2 LDG.E.U16 R2, [R4.64] ;  /* 0x000000060402a981 */ /* 0x000ee8000c1e1500 */
[----:B---3--:R0:W-:Y:S04]  /*4c890*/  STL [R1+0xd78], R2 ;  /* 0x000d780201007387 */ /* 0x0081e80000100800 */
[----:B0-----:R-:W3:Y:S01]  /*4c8a0*/  LDL.LU R2, [R1+0x561c] ;  /* 0x00561c0001027983 */ /* 0x001ee20000300800 */
[----:B------:R-:W4:Y:S02]  /*4c8b0*/  LDL R4, [R1+0x1ea4] ;  /* 0x001ea40001047983 */ /* 0x000f240000100800 */
[----:B------:R-:W4:Y:S01]  /*4c8c0*/  LDL R5, [R1+0x1ea8] ;  /* 0x001ea80001057983 */ /* 0x000f220000100800 */
[----:B--2---:R-:W-:-:S02]  /*4c8d0*/  PRMT R14, RZ, 0x7610, R14 ;  /* 0x00007610ff0e7816 */ /* 0x004fc4000000000e */
[----:B----4-:R-:W-:-:S04]  /*4c8e0*/  @!P2 LOP3.LUT R5, R5, R4, RZ, 0x3c, !PT ;  /* 0x000000040505a212 */ /* 0x010fc800078e3cff */
[----:B------:R-:W-:-:S04]  /*4c8f0*/  @!P2 LOP3.LUT R4, R5, R4, RZ, 0x3c, !PT ;  /* 0x000000040504a212 */ /* 0x000fc800078e3cff */
[----:B------:R-:W-:-:S05]  /*4c900*/  @!P2 LOP3.LUT R5, R5, R4, RZ, 0x3c, !PT ;  /* 0x000000040505a212 */ /* 0x000fca00078e3cff */
[----:B------:R-:W2:Y:S04]  /*4c910*/  @!P2 LDG.E.U16 R14, [R4.64] ;  /* 0x00000006040ea981 */ /* 0x000ea8000c1e1500 */
[----:B--2---:R0:W-:Y:S04]  /*4c920*/  STL [R1+0xd74], R14 ;  /* 0x000d740e01007387 */ /* 0x0041e80000100800 */
[----:B0-----:R-:W2:Y:S01]  /*4c930*/  LDL.LU R14, [R1+0x5618] ;  /* 0x00561800010e7983 */ /* 0x001ea20000300800 */
[----:B------:R-:W4:Y:S02]  /*4c940*/  LDL R4, [R1+0x1e9c] ;  /* 0x001e9c0001047983 */ /* 0x000f240000100800 */
[----:B------:R-:W4:Y:S01]  /*4c950*/  LDL R5, [R1+0x1ea0] ;  /* 0x001ea00001057983 */ /* 0x000f220000100800 */
[----:B---3--:R-:W-:-:S02]  /*4c960*/  PRMT R2, RZ, 0x7610, R2 ;  /* 0x00007610ff027816 */ /* 0x008fc40000000002 */
[----:B----4-:R-:W-:-:S04]  /*4c970*/  @!P2 LOP3.LUT R5, R5, R4, RZ, 0x3c, !PT ;  /* 0x000000040505a212 */ /* 0x010fc800078e3cff */
        /* <DEDUP_REMOVED lines=1940> */
[----:B------:R-:W2:Y:S02]  /*542c0*/  LDL R4, [R1+0x1564] ;  /* 0x0015640001047983 */ /* 0x000ea40000100800 */
[----:B------:R-:W2:Y:S01]  /*542d0*/  LDL R5, [R1+0x1568] ;  /* 0x0015680001057983 */ /* 0x000ea20000100800 */
[----:B---3--:R-:W-:-:S02]  /*542e0*/  PRMT R2, RZ, 0x7610, R2 ;  /* 0x00007610ff027816 */ /* 0x008fc40000000002 */
[----:B--2---:R-:W-:-:S04]  /*542f0*/  @!P2 LOP3.LUT R5, R5, R4, RZ, 0x3c, !PT ;  /* 0x000000040505a212 */ /* 0x004fc800078e3cff */
[----:B------:R-:W-:-:S04]  /*54300*/  @!P2 LOP3.LUT R4, R5, R4, RZ, 0x3c, !PT ;  /* 0x000000040504a212 */ /* 0x000fc800078e3cff */
[----:B------:R-:W-:-:S05]  /*54310*/  @!P2 LOP3.LUT R5, R5, R4, RZ, 0x3c, !PT ;  /* 0x000000040505a212 */ /* 0x000fca00078e3cff */
[----:B------:R-:W2:Y:S04]  /*54320*/  @!P2 LDG.E.U16 R2, [R4.64] ;  /* 0x000000060402a981 */ /* 0x000ea8000c1e1500 */
[----:B--2---:R0:W-:Y:S04]  /*54330*/  STL [R1+0xa0c], R2 ;  /* 0x000a0c0201007387 */ /* 0x0041e80000100800 */
[----:B0-----:R-:W2:Y:S01]  /*54340*/  LDL.LU R2, [R1+0x52b4] ;  /* 0x0052b40001027983 */ /* 0x001ea20000300800 */
[----:B------:R-:W3:Y:S02]  /*54350*/  LDL R4, [R1+0x155c] ;  /* 0x00155c0001047983 */ /* 0x000ee40000100800 */
[----:B------:R-:W3:Y:S02]  /*54360*/  LDL R5, [R1+0x1560] ;  /* 0x0015600001057983 */ /* 0x000ee40000100800 */
[----:B---3--:R-:W-:-:S02]  /*54370*/  @!P2 LOP3.LUT R5, R5, R4, RZ, 0x3c, !PT ;  /* 0x000000040505a212 */ /* 0x008fc400078e3cff */
[----:B--2---:R-:W-:Y:S02]  /*54380*/  PRMT R2, RZ, 0x7610, R2 ;  /* 0x00007610ff027816 */ /* 0x004fe40000000002 */
        /* <DEDUP_REMOVED lines=978> */
[----:B------:R-:W3:Y:S01]  /*580b0*/  LDL R5, [R1+0x1f08] ;  /* 0x001f080001057983 */ /* 0x000ee20000100800 */
[----:B------:R-:W-:-:S02]  /*580c0*/  PRMT R20, RZ, 0x7610, R20 ;  /* 0x00007610ff147816 */ /* 0x000fc40000000014 */
[----:B---3--:R-:W-:-:S04]  /*580d0*/  @!P2 LOP3.LUT R5, R5, R4, RZ, 0x3c, !PT ;  /* 0x000000040505a212 */ /* 0x008fc800078e3cff */
[----:B------:R-:W-:-:S04]  /*580e0*/  @!P2 LOP3.LUT R4, R5, R4, RZ, 0x3c, !PT ;  /* 0x000000040504a212 */ /* 0x000fc800078e3cff */
[----:B------:R-:W-:-:S05]  /*580f0*/  @!P2 LOP3.LUT R5, R5, R4, RZ, 0x3c, !PT ;  /* 0x000000040505a212 */ /* 0x000fca00078e3cff */
[----:B------:R0:W3:Y:S04]  /*58100*/  @!P2 LDG.E.U16 R20, [R4.64] ;  /* 0x000000060414a981 */ /* 0x0000e8000c1e1500 */
[----:B0-----:R-:W2:Y:S04]  /*58110*/  LDL R4, [R1+0x1f0c] ;  /* 0x001f0c0001047983 */ /* 0x001ea80000100800 */
[----:B------:R-:W2:Y:S01]  /*58120*/  LDL R5, [R1+0x1f48] ;  /* 0x001f480001057983 */ /* 0x000ea20000100800 */
[----:B------:R-:W-:Y:S02]  /*58130*/  PRMT R13, RZ, 0x7610, R13 ;  /* 0x00007610ff0d7816 */ /* 0x000fe4000000000d */
[----:B--2---:R-:W-:-:S04]  /*58140*/  @!P2 LOP3.LUT R5, R5, R4, RZ, 0x3c, !PT ;  /* 0x000000040505a212 */ /* 0x004fc800078e3cff */
[----:B------:R-:W-:-:S04]  /*58150*/  @!P2 LOP3.LUT R4, R5, R4, RZ, 0x3c, !PT ;  /* 0x000000040504a212 */ /* 0x000fc800078e3cff */
[----:B------:R-:W-:Y:S01]  /*58160*/  @!P2 LOP3.LUT R5, R5, R4, RZ, 0x3c, !PT ;  /* 0x000000040505a212 */ /* 0x000fe200078e3cff */
[----:B---3--:R-:W-:Y:S04]  /*58170*/  STL [R1+0x50c8], R20 ;  /* 0x0050c81401007387 */ /* 0x008fe80000100800 */
[----:B------:R0:W2:Y:S04]  /*58180*/  @!P2 LDG.E.U16 R13, [R4.64] ;  /* 0x00000006040da981 */ /* 0x0000a8000c1e1500 */
[----:B0-----:R-:W3:Y:S04]  /*58190*/  LDL R4, [R1+0x1f4c] ;  /* 0x001f4c0001047983 */ /* 0x001ee80000100800 */
[----:B------:R-:W3:Y:S01]  /*581a0*/  LDL R5, [R1+0x1f90] ;  /* 0x001f900001057983 */ /* 0x000ee20000100800 */
[----:B------:R-:W-:-:S02]  /*581b0*/  PRMT R12, RZ, 0x7610, R12 ;  /* 0x00007610ff0c7816 */ /* 0x000fc4000000000c */
[----:B---3--:R-:W-:-:S04]  /*581c0*/  @!P2 LOP3.LUT R5, R5, R4, RZ, 0x3c, !PT ;  /* 0x000000040505a212 */ /* 0x008fc800078e3cff */
[----:B------:R-:W-:-:S04]  /*581d0*/  @!P2 LOP3.LUT R4, R5, R4, RZ, 0x3c, !PT ;  /* 0x000000040504a212 */ /* 0x000fc800078e3cff */
[----:B------:R-:W-:Y:S01]  /*581e0*/  @!P2 LOP3.LUT R5, R5, R4, RZ, 0x3c, !PT ;  /* 0x000000040505a212 */ /* 0x000fe200078e3cff */
[----:B--2---:R0:W-:Y:S04]  /*581f0*/  STL [R1+0x50cc], R13 ;  /* 0x0050cc0d01007387 */ /* 0x0041e80000100800 */
[----:B------:R1:W2:Y:S04]  /*58200*/  @!P2 LDG.E.U16 R12, [R4.64] ;  /* 0x00000006040ca981 */ /* 0x0002a8000c1e1500 */
[----:B-1----:R-:W3:Y:S04]  /*58210*/  LDL R4, [R1+0x110c] ;  /* 0x00110c0001047983 */ /* 0x002ee80000100800 */
[----:B------:R-:W3:Y:S01]  /*58220*/  LDL R5, [R1+0x1110] ;  /* 0x0011100001057983 */ /* 0x000ee20000100800 */
[----:B0-----:R-:W-:-:S02]  /*58230*/  PRMT R13, RZ, 0x7610, R13 ;  /* 0x00007610ff0d7816 */ /* 0x001fc4000000000d */
[----:B---3--:R-:W-:-:S04]  /*58240*/  @!P2 LOP3.LUT R5, R5, R4, RZ, 0x3c, !PT ;  /* 0x000000040505a212 */ /* 0x008fc800078e3cff */
[----:B------:R-:W-:-:S04]  /*58250*/  @!P2 LOP3.LUT R4, R5, R4, RZ, 0x3c, !PT ;  /* 0x000000040504a212 */ /* 0x000fc800078e3cff */
[----:B------:R-:W-:Y:S01]  /*58260*/  @!P2 LOP3.LUT R5, R5, R4, RZ, 0x3c, !PT ;  /* 0x000000040505a212 */ /* 0x000fe200078e3cff */
[----:B--2---:R-:W-:Y:S04]  /*58270*/  STL [R1+0x50d0], R12 ;  /* 0x0050d00c01007387 */ /* 0x004fe80000100800 */
[----:B------:R0:W2:Y:S04]  /*58280*/  @!P2 LDG.E.U16 R13, [R4.64] ;  /* 0x00000006040da981 */ /* 0x0000a8000c1e1500 */
[----:B0-----:R-:W3:Y:S04]  /*58290*/  LDL R4, [R1+0x1104] ;  /* 0x0011040001047983 */ /* 0x001ee80000100800 */
[----:B------:R-:W3:Y:S01]  /*582a0*/  LDL R5, [R1+0x1108] ;  /* 0x0011080001057983 */ /* 0x000ee20000100800 */
[----:B------:R-:W-:-:S02]  /*582b0*/  PRMT R2, RZ, 0x7610, R2 ;  /* 0x00007610ff027816 */ /* 0x000fc40000000002 */
[----:B---3--:R-:W-:-:S04]  /*582c0*/  @!P2 LOP3.LUT R5, R5, R4, RZ, 0x3c, !PT ;  /* 0x000000040505a212 */ /* 0x008fc800078e3cff */
[----:B------:R-:W-:-:S04]  /*582d0*/  @!P2 LOP3.LUT R4, R5, R4, RZ, 0x3c, !PT ;  /* 0x000000040504a212 */ /* 0x000fc800078e3cff */
[----:B------:R-:W-:-:S05]  /*582e0*/  @!P2 LOP3.LUT R5, R5, R4, RZ, 0x3c, !PT ;  /* 0x000000040505a212 */ /* 0x000fca00078e3cff */
[----:B------:R-:W3:Y:S04]  /*582f0*/  @!P2 LDG.E.U16 R2, [R4.64] ;  /* 0x000000060402a981 */ /* 0x000ee8000c1e1500 */
[----:B--2---:R0:W-:Y:S04]  /*58300*/  STL [R1+0x5c], R13 ;  /* 0x00005c0d01007387 */ /* 0x0041e80000100800 */
[----:B0-----:R-:W2:Y:S04]  /*58310*/  LDL R13, [R1+0x1028] ;  /* 0x00102800010d7983 */ /* 0x001ea80000100800 */
[----:B---3--:R0:W-:Y:S04]  /*58320*/  STL [R1+0x58], R2 ;  /* 0x0000580201007387 */ /* 0x0081e80000100800 */
[----:B0-----:R-:W3:Y:S01]  /*58330*/  LDL.LU R2, [R1+0x50fc] ;  /* 0x0050fc0001027983 */ /* 0x001ee20000300800 */
[----:B------:R-:W2:Y:S02]  /*58340*/  LDL R4, [R1+0x10e4] ;  /* 0x0010e40001047983 */ /* 0x000ea40000100800 */
[----:B------:R-:W2:Y:S02]  /*58350*/  LDL R5, [R1+0x10e8] ;  /* 0x0010e80001057983 */ /* 0x000ea40000100800 */
[----:B--2---:R-:W-:-:S02]  /*58360*/  @!P2 LOP3.LUT R5, R5, R4, RZ, 0x3c, !PT ;  /* 0x000000040505a212 */ /* 0x004fc400078e3cff */
[----:B---3--:R-:W-:Y:S02]  /*58370*/  PRMT R2, RZ, 0x7610, R2 ;  /* 0x00007610ff027816 */ /* 0x008fe40000000002 */
        /* <DEDUP_REMOVED lines=21> */
[----:B0-----:R-:W3:Y:S04]  /*584d0*/  LDL R4, [R1+0x1064] ;  /* 0x0010640001047983 */ /* 0x001ee80000100800 */
[----:B------:R-:W3:Y:S01]  /*584e0*/  LDL R5, [R1+0x1068] ;  /* 0x0010680001057983 */ /* 0x000ee20000100800 */
[----:B--2---:R-:W-:Y:S02]  /*584f0*/  PRMT R2, RZ, 0x7610, R2 ;  /* 0x00007610ff027816 */ /* 0x004fe40000000002 */
[----:B---3--:R-:W-:-:S04]  /*58500*/  @!P2 LOP3.LUT R5, R5, R4, RZ, 0x3c, !PT ;  /* 0x000000040505a212 */ /* 0x008fc800078e3cff */
[----:B------:R-:W-:-:S04]  /*58510*/  @!P2 LOP3.LUT R4, R5, R4, RZ, 0x3c, !PT ;  /* 0x000000040504a212 */ /* 0x000fc800078e3cff */
[----:B------:R-:W-:-:S05]  /*58520*/  @!P2 LOP3.LUT R5, R5, R4, RZ, 0x3c, !PT ;  /* 0x000000040505a212 */ /* 0x000fca00078e3cff */
[----:B------:R-:W2:Y:S04]  /*58530*/  @!P2 LDG.E.U16 R2, [R4.64] ;  /* 0x000000060402a981 */ /* 0x000ea8000c1e1500 */
[----:B------:R0:W-:Y:S04]  /*58540*/  STL [R1+0x44], R20 ;  /* 0x0000441401007387 */ /* 0x0001e80000100800 */
[----:B0-----:R-:W3:Y:S04]  /*58550*/  LDL R20, [R1+0x1f50] ;  /* 0x001f500001147983 */ /* 0x001ee80000100800 */
[----:B--2---:R0:W-:Y:S04]  /*58560*/  STL [R1+0x2c], R2 ;  /* 0x00002c0201007387 */ /* 0x0041e80000100800 */
[----:B0-----:R-:W2:Y:S01]  /*58570*/  LDL.LU R2, [R1+0x50f0] ;  /* 0x0050f00001027983 */ /* 0x001ea20000300800 */
[----:B------:R-:W3:Y:S02]  /*58580*/  LDL R5, [R1+0x1024] ;  /* 0x0010240001057983 */ /* 0x000ee40000100800 */
[----:B------:R-:W-:-:S02]  /*58590*/  @!P2 IMAD.MOV.U32 R4, RZ, RZ, R13 ;  /* 0x000000ffff04a224 */ /* 0x000fc400078e000d */
[----:B------:R-:W3:Y:S01]  /*585a0*/  LDL R13, [R1+0x1f8c] ;  /* 0x001f8c00010d7983 */ /* 0x000ee20000100800 */
[----:B--2---:R-:W-:-:S06]  /*585b0*/  PRMT R2, RZ, 0x7610, R2 ;  /* 0x00007610ff027816 */ /* 0x004fcc0000000002 */
[----:B---3--:R-:W2:Y:S04]  /*585c0*/  @!P2 LDG.E.U16 R2, [R4.64] ;  /* 0x000000060402a981 */ /* 0x008ea8000c1e1500 */
        /* <DEDUP_REMOVED lines=15> */
[----:B---3--:R0:W-:Y:S04]  /*586c0*/  STL [R1+0x50a8], R26 ;  /* 0x0050a81a01007387 */ /* 0x0081e80000100800 */
[----:B------:R1:W2:Y:S01]  /*586d0*/  @!P2 LDG.E.U16 R11, [R4.64] ;  /* 0x00000006040ba981 */ /* 0x0002a2000c1e1500 */
[----:B------:R-:W-:-:S03]  /*586e0*/  PRMT R10, RZ, 0x7610, R10 ;  /* 0x00007610ff0a7816 */ /* 0x000fc6000000000a */
[----:B0-----:R-:W3:Y:S04]  /*586f0*/  LDL R26, [R1+0x10d0] ;  /* 0x0010d000011a7983 */ /* 0x001ee80000100800 */
[----:B-1----:R-:W3:Y:S01]  /*58700*/  LDL R5, [R1+0x1f14] ;  /* 0x001f140001057983 */ /* 0x002ee20000100800 */
[----:B------:R-:W-:-:S03]  /*58710*/  @!P2 IMAD.MOV.U32 R4, RZ, RZ, R20 ;  /* 0x000000ffff04a224 */ /* 0x000fc600078e0014 */
[----:B--2---:R-:W-:Y:S01]  /*58720*/  STL [R1+0x50ac], R11 ;  /* 0x0050ac0b01007387 */ /* 0x004fe20000100800 */
[----:B------:R-:W-:Y:S01]  /*58730*/  PRMT R9, RZ, 0x7610, R9 ;  /* 0x00007610ff097816 */ /* 0x000fe20000000009 */
[----:B------:R-:W2:Y:S02]  /*58740*/  LDL R20, [R1+0x10c8] ;  /* 0x0010c80001147983 */ /* 0x000ea40000100800 */
[----:B---3--:R0:W3:Y:S04]  /*58750*/  @!P2 LDG.E.U16 R10, [R4.64] ;  /* 0x00000006040aa981 */ /* 0x0080e8000c1e1500 */
[----:B0-----:R-:W2:Y:S01]  /*58760*/  LDL R5, [R1+0x1f54] ;  /* 0x001f540001057983 */ /* 0x001ea20000100800 */
[----:B------:R-:W-:-:S03]  /*58770*/  @!P2 IMAD.MOV.U32 R4, RZ, RZ, R13 ;  /* 0x000000ffff04a224 */ /* 0x000fc600078e000d */
[----:B---3--:R0:W-:Y:S01]  /*58780*/  STL [R1+0x50b0], R10 ;  /* 0x0050b00a01007387 */ /* 0x0081e20000100800 */
[----:B------:R-:W-:Y:S01]  /*58790*/  PRMT R2, RZ, 0x7610, R2 ;  /* 0x00007610ff027816 */ /* 0x000fe20000000002 */
[----:B------:R-:W3:Y:S02]  /*587a0*/  LDL R13, [R1+0x105c] ;  /* 0x00105c00010d7983 */ /* 0x000ee40000100800 */
[----:B--2---:R1:W2:Y:S04]  /*587b0*/  @!P2 LDG.E.U16 R9, [R4.64] ;  /* 0x000000060409a981 */ /* 0x0042a8000c1e1500 */
[----:B0-----:R-:W2:Y:S04]  /*587c0*/  LDL R10, [R1+0x1060] ;  /* 0x00106000010a7983 */ /* 0x001ea80000100800 */
[----:B-1----:R-:W2:Y:S04]  /*587d0*/  LDL R4, [R1+0x10d4] ;  /* 0x0010d40001047983 */ /* 0x002ea80000100800 */
[----:B------:R-:W2:Y:S02]  /*587e0*/  LDL R5, [R1+0x10d8] ;  /* 0x0010d80001057983 */ /* 0x000ea40000100800 */
[----:B--2---:R-:W-:-:S04]  /*587f0*/  @!P2 LOP3.LUT R5, R5, R4, RZ, 0x3c, !PT ;  /* 0x000000040505a212 */ /* 0x004fc800078e3cff */
[----:B------:R-:W-:-:S04]  /*58800*/  @!P2 LOP3.LUT R4, R5, R4, RZ, 0x3c, !PT ;  /* 0x000000040504a212 */ /* 0x000fc800078e3cff */
[----:B------:R-:W-:-:S05]  /*58810*/  @!P2 LOP3.LUT R5, R5, R4, RZ, 0x3c, !PT ;  /* 0x000000040505a212 */ /* 0x000fca00078e3cff */
[----:B------:R-:W2:Y:S04]  /*58820*/  @!P2 LDG.E.U16 R2, [R4.64] ;  /* 0x000000060402a981 */ /* 0x000ea8000c1e1500 */
[----:B------:R-:W-:Y:S01]  /*58830*/  STL [R1+0x50b4], R9 ;  /* 0x0050b40901007387 */ /* 0x000fe20000100800 */
[----:B----4-:R-:W-:-:S03]  /*58840*/  PRMT R15, RZ, 0x7610, R15 ;  /* 0x00007610ff0f7816 */ /* 0x010fc6000000000f */
[----:B--2---:R0:W-:Y:S04]  /*58850*/  STL [R1+0x3c], R2 ;  /* 0x00003c0201007387 */ /* 0x0041e80000100800 */
[----:B0-----:R-:W2:Y:S01]  /*58860*/  LDL.LU R2, [R1+0x50e8] ;  /* 0x0050e80001027983 */ /* 0x001ea20000300800 */
[----:B------:R-:W4:Y:S02]  /*58870*/  LDL R5, [R1+0x10cc] ;  /* 0x0010cc0001057983 */ /* 0x000f240000100800 */
[----:B------:R-:W-:Y:S01]  /*58880*/  @!P2 IMAD.MOV.U32 R4, RZ, RZ, R26 ;  /* 0x000000ffff04a224 */ /* 0x000fe200078e001a */
[----:B------:R-:W-:Y:S01]  /*58890*/  PRMT R11, RZ, 0x7610, R11 ;  /* 0x00007610ff0b7816 */ /* 0x000fe2000000000b */
[----:B------:R-:W2:Y:S04]  /*588a0*/  LDL R26, [R1+0xfdc] ;  /* 0x000fdc00011a7983 */ /* 0x000ea80000100800 */
[----:B----4-:R0:W4:Y:S04]  /*588b0*/  @!P2 LDG.E.U16 R15, [R4.64] ;  /* 0x00000006040fa981 */ /* 0x010128000c1e1500 */
[----:B0-----:R-:W3:Y:S01]  /*588c0*/  LDL R5, [R1+0x10c4] ;  /* 0x0010c40001057983 */ /* 0x001ee20000100800 */
[----:B------:R-:W-:-:S03]  /*588d0*/  @!P2 IMAD.MOV.U32 R4, RZ, RZ, R20 ;  /* 0x000000ffff04a224 */ /* 0x000fc600078e0014 */
[----:B----4-:R0:W-:Y:S01]  /*588e0*/  STL [R1+0x38], R15 ;  /* 0x0000380f01007387 */ /* 0x0101e20000100800 */
[----:B--2---:R-:W-:Y:S01]  /*588f0*/  PRMT R2, RZ, 0x7610, R2 ;  /* 0x00007610ff027816 */ /* 0x004fe20000000002 */
[----:B------:R-:W2:Y:S02]  /*58900*/  LDL R20, [R1+0xfb8] ;  /* 0x000fb80001147983 */ /* 0x000ea40000100800 */
[----:B---3--:R1:W3:Y:S04]  /*58910*/  @!P2 LDG.E.U16 R11, [R4.64] ;  /* 0x00000006040ba981 */ /* 0x0082e8000c1e1500 */
[----:B0-----:R-:W4:Y:S04]  /*58920*/  LDL R15, [R1+0xfe0] ;  /* 0x000fe000010f7983 */ /* 0x001f280000100800 */
[----:B-1----:R-:W2:Y:S04]  /*58930*/  LDL R4, [R1+0x109c] ;  /* 0x00109c0001047983 */ /* 0x002ea80000100800 */
[----:B------:R-:W2:Y:S02]  /*58940*/  LDL R5, [R1+0x10a0] ;  /* 0x0010a00001057983 */ /* 0x000ea40000100800 */
[----:B--2---:R-:W-:-:S04]  /*58950*/  @!P2 LOP3.LUT R5, R5, R4, RZ, 0x3c, !PT ;  /* 0x000000040505a212 */ /* 0x004fc800078e3cff */
[----:B------:R-:W-:-:S04]  /*58960*/  @!P2 LOP3.LUT R4, R5, R4, RZ, 0x3c, !PT ;  /* 0x000000040504a212 */ /* 0x000fc800078e3cff */
[----:B------:R-:W-:-:S05]  /*58970*/  @!P2 LOP3.LUT R5, R5, R4, RZ, 0x3c, !PT ;  /* 0x000000040505a212 */ /* 0x000fca00078e3cff */
[----:B------:R-:W2:Y:S04]  /*58980*/  @!P2 LDG.E.U16 R2, [R4.64] ;  /* 0x000000060402a981 */ /* 0x000ea8000c1e1500 */
[----:B---3--:R0:W-:Y:S04]  /*58990*/  STL [R1+0x34], R11 ;  /* 0x0000340b01007387 */ /* 0x0081e80000100800 */
[----:B0-----:R-:W3:Y:S04]  /*589a0*/  LDL R11, [R1+0x1f18] ;  /* 0x001f1800010b7983 */ /* 0x001ee80000100800 */
[----:B--2---:R0:W-:Y:S04]  /*589b0*/  STL [R1+0x30], R2 ;  /* 0x0000300201007387 */ /* 0x0041e80000100800 */
[----:B0-----:R-:W2:Y:S01]  /*589c0*/  LDL.LU R2, [R1+0x50e4] ;  /* 0x0050e40001027983 */ /* 0x001ea20000300800 */
[----:B------:R-:W-:-:S02]  /*589d0*/  @!P2 IMAD.MOV.U32 R4, RZ, RZ, R10 ;  /* 0x000000ffff04a224 */ /* 0x000fc400078e000a */
[----:B------:R-:W-:Y:S02]  /*589e0*/  @!P2 IMAD.MOV.U32 R5, RZ, RZ, R13 ;  /* 0x000000ffff05a224 */ /* 0x000fe400078e000d */
[----:B------:R-:W3:Y:S01]  /*589f0*/  LDL R10, [R1+0x1f58] ;  /* 0x001f5800010a7983 */ /* 0x000ee20000100800 */
[----:B------:R-:W3:Y:S01]  /*58a00*/  LDL R13, [R1+0x1f1c] ;  /* 0x001f1c00010d7983 */ /* 0x000ee20000100800 */
[----:B--2---:R-:W-:-:S06]  /*58a10*/  PRMT R2, RZ, 0x7610, R2 ;  /* 0x00007610ff027816 */ /* 0x004fcc0000000002 */
[----:B------:R-:W2:Y:S04]  /*58a20*/  @!P2 LDG.E.U16 R2, [R4.64] ;  /* 0x000000060402a981 */ /* 0x000ea8000c1e1500 */
[----:B--2---:R0:W-:Y:S04]  /*58a30*/  STL [R1+0x28], R2 ;  /* 0x0000280201007387 */ /* 0x0041e80000100800 */
[----:B0-----:R-:W2:Y:S01]  /*58a40*/  LDL.LU R2, [R1+0x50e0] ;  /* 0x0050e00001027983 */ /* 0x001ea20000300800 */
[----:B------:R-:W2:Y:S02]  /*58a50*/  LDL R4, [R1+0x101c] ;  /* 0x00101c0001047983 */ /* 0x000ea40000100800 */
[----:B------:R-:W2:Y:S01]  /*58a60*/  LDL R5, [R1+0x1020] ;  /* 0x0010200001057983 */ /* 0x000ea20000100800 */
[----:B------:R-:W-:-:S02]  /*58a70*/  PRMT R24, RZ, 0x7610, R24 ;  /* 0x00007610ff187816 */ /* 0x000fc40000000018 */
[----:B------:R-:W-:Y:S02]  /*58a80*/  PRMT R8, RZ, 0x7610, R8 ;  /* 0x00007610ff087816 */ /* 0x000fe40000000008 */
[-C--:B--2---:R-:W-:Y:S02]  /*58a90*/  @!P2 LOP3.LUT R5, R5, R4.reuse, RZ, 0x3c, !PT ;  /* 0x000000040505a212 */ /* 0x084fe400078e3cff */
[----:B------:R-:W-:Y:S02]  /*58aa0*/  PRMT R2, RZ, 0x7610, R2 ;  /* 0x00007610ff027816 */ /* 0x000fe40000000002 */
[----:B------:R-:W-:-:S04]  /*58ab0*/  @!P2 LOP3.LUT R4, R5, R4, RZ, 0x3c, !PT ;  /* 0x000000040504a212 */ /* 0x000fc800078e3cff */
[----:B------:R-:W-:-:S05]  /*58ac0*/  @!P2 LOP3.LUT R5, R5, R4, RZ, 0x3c, !PT ;  /* 0x000000040505a212 */ /* 0x000fca00078e3cff */
[----:B------:R4:W2:Y:S02]  /*58ad0*/  @!P2 LDG.E.U16 R2, [R4.64] ;  /* 0x000000060402a981 */ /* 0x0008a4000c1e1500 */
[----:B----4-:R-:W-:Y:S02]  /*58ae0*/  @!P2 IMAD.MOV.U32 R4, RZ, RZ, R15 ;  /* 0x000000ffff04a224 */ /* 0x010fe400078e000f */
[----:B------:R-:W-:-:S05]  /*58af0*/  @!P2 IMAD.MOV.U32 R5, RZ, RZ, R26 ;  /* 0x000000ffff05a224 */ /* 0x000fca00078e001a */
[----:B------:R3:W4:Y:S02]  /*58b00*/  @!P2 LDG.E.U16 R24, [R4.64] ;  /* 0x000000060418a981 */ /* 0x000724000c1e1500 */
[----:B---3--:R-:W-:Y:S02]  /*58b10*/  @!P2 IMAD.MOV.U32 R4, RZ, RZ, R11 ;  /* 0x000000ffff04a224 */ /* 0x008fe400078e000b */
[----:B------:R-:W-:-:S05]  /*58b20*/  @!P2 IMAD.MOV.U32 R5, RZ, RZ, R20 ;  /* 0x000000ffff05a224 */ /* 0x000fca00078e0014 */
[----:B------:R0:W3:Y:S01]  /*58b30*/  @!P2 LDG.E.U16 R8, [R4.64] ;  /* 0x000000060408a981 */ /* 0x0000e2000c1e1500 */
[----:B------:R-:W-:Y:S01]  /*58b40*/  PRMT R7, RZ, 0x7610, R7 ;  /* 0x00007610ff077816 */ /* 0x000fe20000000007 */
[----:B0-----:R-:W-:Y:S02]  /*58b50*/  @!P2 IMAD.MOV.U32 R4, RZ, RZ, R10 ;  /* 0x000000ffff04a224 */ /* 0x001fe400078e000a */
[----:B------:R-:W-:-:S05]  /*58b60*/  @!P2 IMAD.MOV.U32 R5, RZ, RZ, R13 ;  /* 0x000000ffff05a224 */ /* 0x000fca00078e000d */
[----:B------:R0:W3:Y:S04]  /*58b70*/  @!P2 LDG.E.U16 R7, [R4.64] ;  /* 0x000000060407a981 */ /* 0x0000e8000c1e1500 */
[----:B--2---:R1:W-:Y:S04]  /*58b80*/  STL [R1+0x1c], R2 ;  /* 0x00001c0201007387 */ /* 0x0043e80000100800 */
[----:B-1----:R-:W2:Y:S01]  /*58b90*/  LDL.LU R2, [R1+0x50dc] ;  /* 0x0050dc0001027983 */ /* 0x002ea20000300800 */
[----:B------:R-:W2:Y:S03]  /*58ba0*/  LDL R15, [R1+0x1f88] ;  /* 0x001f8800010f7983 */ /* 0x000ea60000100800 */
[----:B----4-:R1:W-:Y:S01]  /*58bb0*/  STL [R1+0x5088], R24 ;  /* 0x0050881801007387 */ /* 0x0103e20000100800 */
[----:B------:R-:W4:Y:S02]  /*58bc0*/  LDL R26, [R1+0x1094] ;  /* 0x00109400011a7983 */ /* 0x000f240000100800 */
[----:B------:R-:W4:Y:S01]  /*58bd0*/  LDL R11, [R1+0x1098] ;  /* 0x00109800010b7983 */ /* 0x000f220000100800 */
[----:B---3--:R-:W-:Y:S01]  /*58be0*/  STL [R1+0x508c], R8 ;  /* 0x00508c0801007387 */ /* 0x008fe20000100800 */
[----:B0-----:R-:W3:Y:S01]  /*58bf0*/  LDL R5, [R1+0x1f5c] ;  /* 0x001f5c0001057983 */ /* 0x001ee20000100800 */
[----:B------:R-:W-:Y:S01]  /*58c00*/  PRMT R6, RZ, 0x7610, R6 ;  /* 0x00007610ff067816 */ /* 0x000fe20000000006 */
[----:B-1----:R-:W4:Y:S01]  /*58c10*/  LDL R24, [R1+0x108c] ;  /* 0x00108c0001187983 */ /* 0x002f220000100800 */
[----:B------:R-:W4:Y:S04]  /*58c20*/  LDL R10, [R1+0x1090] ;  /* 0x00109000010a7983 */ /* 0x000f280000100800 */
[----:B------:R-:W4:Y:S04]  /*58c30*/  LDL R20, [R1+0x1084] ;  /* 0x0010840001147983 */ /* 0x000f280000100800 */
[----:B------:R-:W4:Y:S04]  /*58c40*/  LDL R13, [R1+0x1088] ;  /* 0x00108800010d7983 */ /* 0x000f280000100800 */
[----:B------:R0:W-:Y:S04]  /*58c50*/  STL [R1+0x5090], R7 ;  /* 0x0050900701007387 */ /* 0x0001e80000100800 */
[----:B0-----:R-:W4:Y:S01]  /*58c60*/  LDL R7, [R1+0x1058] ;  /* 0x0010580001077983 */ /* 0x001f220000100800 */
[----:B--2---:R-:W-:-:S03]  /*58c70*/  @!P2 IMAD.MOV.U32 R4, RZ, RZ, R15 ;  /* 0x000000ffff04a224 */ /* 0x004fc600078e000f */
[----:B------:R-:W2:Y:S04]  /*58c80*/  LDL R15, [R1+0x1054] ;  /* 0x00105400010f7983 */ /* 0x000ea80000100800 */
[----:B---3--:R4:W3:Y:S01]  /*58c90*/  @!P2 LDG.E.U16 R6, [R4.64] ;  /* 0x000000060406a981 */ /* 0x0088e2000c1e1500 */
[----:B------:R-:W-:Y:S01]  /*58ca0*/  PRMT R8, RZ, 0x7610, R8 ;  /* 0x00007610ff087816 */ /* 0x000fe20000000008 */
[----:B----4-:R-:W-:Y:S02]  /*58cb0*/  @!P2 IMAD.MOV.U32 R4, RZ, RZ, R11 ;  /* 0x000000ffff04a224 */ /* 0x010fe400078e000b */
[----:B------:R-:W-:-:S05]  /*58cc0*/  @!P2 IMAD.MOV.U32 R5, RZ, RZ, R26 ;  /* 0x000000ffff05a224 */ /* 0x000fca00078e001a */
[----:B------:R0:W4:Y:S01]  /*58cd0*/  @!P2 LDG.E.U16 R8, [R4.64] ;  /* 0x000000060408a981 */ /* 0x000122000c1e1500 */
[----:B------:R-:W-:Y:S01]  /*58ce0*/  PRMT R12, RZ, 0x7610, R12 ;  /* 0x00007610ff0c7816 */ /* 0x000fe2000000000c */
[----:B0-----:R-:W-:Y:S02]  /*58cf0*/  @!P2 IMAD.MOV.U32 R4, RZ, RZ, R10 ;  /* 0x000000ffff04a224 */ /* 0x001fe400078e000a */
[----:B------:R-:W-:Y:S01]  /*58d00*/  @!P2 IMAD.MOV.U32 R5, RZ, RZ, R24 ;  /* 0x000000ffff05a224 */ /* 0x000fe200078e0018 */
[----:B------:R-:W-:Y:S01]  /*58d10*/  PRMT R9, RZ, 0x7610, R9 ;  /* 0x00007610ff097816 */ /* 0x000fe20000000009 */
[----:B---3--:R0:W-:Y:S01]  /*58d20*/  STL [R1+0x5094], R6 ;  /* 0x0050940601007387 */ /* 0x0081e20000100800 */
[----:B------:R-:W3:Y:S01]  /*58d30*/  LDL R11, [R1+0x104c] ;  /* 0x00104c00010b7983 */ /* 0x000ee20000100800 */
[----:B0-----:R-:W-:-:S06]  /*58d40*/  PRMT R6, RZ, 0x7610, R6 ;  /* 0x00007610ff067816 */ /* 0x001fcc0000000006 */
[----:B------:R0:W3:Y:S02]  /*58d50*/  @!P2 LDG.E.U16 R6, [R4.64] ;  /* 0x000000060406a981 */ /* 0x0000e4000c1e1500 */
[----:B0-----:R-:W-:Y:S02]  /*58d60*/  @!P2 IMAD.MOV.U32 R4, RZ, RZ, R13 ;  /* 0x000000ffff04a224 */ /* 0x001fe400078e000d */
[----:B------:R-:W-:-:S05]  /*58d70*/  @!P2 IMAD.MOV.U32 R5, RZ, RZ, R20 ;  /* 0x000000ffff05a224 */ /* 0x000fca00078e0014 */
[----:B------:R0:W3:Y:S02]  /*58d80*/  @!P2 LDG.E.U16 R12, [R4.64] ;  /* 0x00000006040ca981 */ /* 0x0000e4000c1e1500 */
[----:B0-----:R-:W-:Y:S02]  /*58d90*/  @!P2 IMAD.MOV.U32 R4, RZ, RZ, R7 ;  /* 0x000000ffff04a224 */ /* 0x001fe400078e0007 */
[----:B--2---:R-:W-:-:S05]  /*58da0*/  @!P2 IMAD.MOV.U32 R5, RZ, RZ, R15 ;  /* 0x000000ffff05a224 */ /* 0x004fca00078e000f */
[----:B------:R-:W2:Y:S04]  /*58db0*/  @!P2 LDG.E.U16 R9, [R4.64] ;  /* 0x000000060409a981 */ /* 0x000ea8000c1e1500 */
[----:B----4-:R0:W-:Y:S01]  /*58dc0*/  STL [R1+0x14], R8 ;  /* 0x0000140801007387 */ /* 0x0101e20000100800 */
[----:B------:R-:W4:Y:S03]  /*58dd0*/  LDL R10, [R1+0x1044] ;  /* 0x00104400010a7983 */ /* 0x000f260000100800 */
[----:B0-----:R-:W4:Y:S04]  /*58de0*/  LDL R8, [R1+0x1050] ;  /* 0x0010500001087983 */ /* 0x001f280000100800 */
[----:B---3--:R0:W-:Y:S01]  /*58df0*/  STL [R1+0x10], R6 ;  /* 0x0000100601007387 */ /* 0x0081e20000100800 */
[----:B------:R-:W3:Y:S03]  /*58e00*/  LDL R13, [R1+0x1014] ;  /* 0x00101400010d7983 */ /* 0x000ee60000100800 */
[----:B0-----:R-:W3:Y:S04]  /*58e10*/  LDL R6, [R1+0x1048] ;  /* 0x0010480001067983 */ /* 0x001ee80000100800 */
[----:B------:R0:W-:Y:S01]  /*58e20*/  STL [R1+0xc], R12 ;  /* 0x00000c0c01007387 */ /* 0x0001e20000100800 */
[----:B------:R-:W3:Y:S03]  /*58e30*/  LDL R7, [R1+0xfd8] ;  /* 0x000fd80001077983 */ /* 0x000ee60000100800 */
[----:B0-----:R-:W3:Y:S04]  /*58e40*/  LDL R12, [R1+0x1018] ;  /* 0x00101800010c7983 */ /* 0x001ee80000100800 */
[----:B--2---:R0:W-:Y:S04]  /*58e50*/  STL [R1+0x8], R9 ;  /* 0x0000080901007387 */ /* 0x0041e80000100800 */
[----:B0-----:R-:W2:Y:S01]  /*58e60*/  LDL R9, [R1+0xfd4] ;  /* 0x000fd40001097983 */ /* 0x001ea20000100800 */
[----:B------:R-:W-:Y:S01]  /*58e70*/  PRMT R14, RZ, 0x7610, R14 ;  /* 0x00007610ff0e7816 */ /* 0x000fe2000000000e */
[----:B----4-:R-:W-:-:S02]  /*58e80*/  @!P2 IMAD.MOV.U32 R4, RZ, RZ, R8 ;  /* 0x000000ffff04a224 */ /* 0x010fc400078e0008 */
[----:B------:R-:W-:Y:S01]  /*58e90*/  @!P2 IMAD.MOV.U32 R5, RZ, RZ, R11 ;  /* 0x000000ffff05a224 */ /* 0x000fe200078e000b */
[----:B------:R-:W-:Y:S02]  /*58ea0*/  PRMT R2, RZ, 0x7610, R2 ;  /* 0x00007610ff027816 */ /* 0x000fe40000000002 */
[----:B------:R-:W-:Y:S02]  /*58eb0*/  PRMT R28, RZ, 0x7610, R28 ;  /* 0x00007610ff1c7816 */ /* 0x000fe4000000001c */
[----:B------:R-:W-:Y:S01]  /*58ec0*/  PRMT R22, RZ, 0x7610, R22 ;  /* 0x00007610ff167816 */ /* 0x000fe20000000016 */
[----:B------:R-:W4:Y:S04]  /*58ed0*/  LDL R8, [R1+0x1f20] ;  /* 0x001f200001087983 */ /* 0x000f280000100800 */
[----:B------:R0:W4:Y:S04]  /*58ee0*/  @!P2 LDG.E.U16 R14, [R4.64] ;  /* 0x00000006040ea981 */ /* 0x000128000c1e1500 */
[----:B------:R-:W4:Y:S01]  /*58ef0*/  LDL R11, [R1+0x1ee4] ;  /* 0x001ee400010b7983 */ /* 0x000f220000100800 */
[----:B0-----:R-:W-:-:S03]  /*58f00*/  @!P2 IMAD.MOV.U32 R5, RZ, RZ, R10 ;  /* 0x000000ffff05a224 */ /* 0x001fc600078e000a */
[----:B------:R-:W4:Y:S01]  /*58f10*/  LDL R10, [R1+0x1f24] ;  /* 0x001f2400010a7983 */ /* 0x000f220000100800 */
[----:B---3--:R-:W-:-:S03]  /*58f20*/  @!P2 IMAD.MOV.U32 R4, RZ, RZ, R6 ;  /* 0x000000ffff04a224 */ /* 0x008fc600078e0006 */
[----:B------:R-:W3:Y:S04]  /*58f30*/  LDL R6, [R1+0x1f60] ;  /* 0x001f600001067983 */ /* 0x000ee80000100800 */
[----:B------:R0:W3:Y:S02]  /*58f40*/  @!P2 LDG.E.U16 R2, [R4.64] ;  /* 0x000000060402a981 */ /* 0x0000e4000c1e1500 */
[----:B0-----:R-:W-:Y:S02]  /*58f50*/  @!P2 IMAD.MOV.U32 R5, RZ, RZ, R13 ;  /* 0x000000ffff05a224 */ /* 0x001fe400078e000d */
[----:B------:R-:W-:-:S05]  /*58f60*/  @!P2 IMAD.MOV.U32 R4, RZ, RZ, R12 ;  /* 0x000000ffff04a224 */ /* 0x000fca00078e000c */
[----:B------:R0:W3:Y:S02]  /*58f70*/  @!P2 LDG.E.U16 R28, [R4.64] ;  /* 0x00000006041ca981 */ /* 0x0000e4000c1e1500 */
[----:B0-----:R-:W-:Y:S02]  /*58f80*/  @!P2 IMAD.MOV.U32 R4, RZ, RZ, R7 ;  /* 0x000000ffff04a224 */ /* 0x001fe400078e0007 */
[----:B--2---:R-:W-:-:S05]  /*58f90*/  @!P2 IMAD.MOV.U32 R5, RZ, RZ, R9 ;  /* 0x000000ffff05a224 */ /* 0x004fca00078e0009 */
[----:B------:R0:W2:Y:S01]  /*58fa0*/  @!P2 LDG.E.U16 R22, [R4.64] ;  /* 0x000000060416a981 */ /* 0x0000a2000c1e1500 */
[----:B----4-:R-:W-:Y:S01]  /*58fb0*/  @!P2 IMAD.MOV.U32 R15, RZ, RZ, R11 ;  /* 0x000000ffff0fa224 */ /* 0x010fe200078e000b */
[----:B0-----:R-:W-:Y:S02]  /*58fc0*/  PRMT R5, RZ, 0x7610, R5 ;  /* 0x00007610ff057816 */ /* 0x001fe40000000005 */
[----:B---3--:R-:W-:Y:S04]  /*58fd0*/  STL [R1+0x5030], R2 ;  /* 0x0050300201007387 */ /* 0x008fe80000100800 */
[----:B------:R-:W-:Y:S01]  /*58fe0*/  STL [R1+0x506c], R28 ;  /* 0x00506c1c01007387 */ /* 0x000fe20000100800 */
[----:B------:R-:W3:Y:S02]  /*58ff0*/  LDL R9, [R1+0x1f84] ;  /* 0x001f840001097983 */ /* 0x000ee40000100800 */
[----:B------:R-:W4:Y:S01]  /*59000*/  LDL R7, [R1+0x1010] ;  /* 0x0010100001077983 */ /* 0x000f220000100800 */
[----:B--2---:R-:W-:Y:S01]  /*59010*/  STL [R1+0x5070], R22 ;  /* 0x0050701601007387 */ /* 0x004fe20000100800 */
[----:B------:R0:W-:Y:S02]  /*59020*/  STL [R1+0x4], R14 ;  /* 0x0000040e01007387 */ /* 0x0001e40000100800 */
[----:B0-----:R-:W-:-:S02]  /*59030*/  @!P2 IMAD.MOV.U32 R14, RZ, RZ, R8 ;  /* 0x000000ffff0ea224 */ /* 0x001fc400078e0008 */
[----:B------:R-:W2:Y:S04]  /*59040*/  LDL R8, [R1+0x100c] ;  /* 0x00100c0001087983 */ /* 0x000ea80000100800 */
[----:B------:R0:W2:Y:S01]  /*59050*/  @!P2 LDG.E.U16 R5, [R14.64] ;  /* 0x000000060e05a981 */ /* 0x0000a2000c1e1500 */
[----:B------:R-:W-:Y:S02]  /*59060*/  PRMT R4, RZ, 0x7610, R4 ;  /* 0x00007610ff047816 */ /* 0x000fe40000000004 */
[----:B------:R-:W-:Y:S01]  /*59070*/  PRMT R3, RZ, 0x7610, R3 ;  /* 0x00007610ff037816 */ /* 0x000fe20000000003 */
[----:B0-----:R-:W-:Y:S02]  /*59080*/  @!P2 IMAD.MOV.U32 R14, RZ, RZ, R6 ;  /* 0x000000ffff0ea224 */ /* 0x001fe400078e0006 */
[----:B------:R-:W-:-:S05]  /*59090*/  @!P2 IMAD.MOV.U32 R15, RZ, RZ, R10 ;  /* 0x000000ffff0fa224 */ /* 0x000fca00078e000a */
[----:B------:R0:W2:Y:S01]  /*590a0*/  @!P2 LDG.E.U16 R4, [R14.64] ;  /* 0x000000060e04a981 */ /* 0x0000a2000c1e1500 */
[----:B------:R-:W-:Y:S01]  /*590b0*/  PRMT R18, RZ, 0x7610, R18 ;  /* 0x00007610ff127816 */ /* 0x000fe20000000012 */
[----:B0-----:R-:W-:Y:S02]  /*590c0*/  @!P2 IMAD.MOV.U32 R15, RZ, RZ, R0 ;  /* 0x000000ffff0fa224 */ /* 0x001fe400078e0000 */
[----:B---3--:R-:W-:-:S05]  /*590d0*/  @!P2 IMAD.MOV.U32 R14, RZ, RZ, R9 ;  /* 0x000000ffff0ea224 */ /* 0x008fca00078e0009 */
[----:B------:R4:W3:Y:S02]  /*590e0*/  @!P2 LDG.E.U16 R3, [R14.64] ;  /* 0x000000060e03a981 */ /* 0x0008e4000c1e1500 */
[----:B----4-:R-:W-:Y:S02]  /*590f0*/  @!P2 IMAD.MOV.U32 R14, RZ, RZ, R7 ;  /* 0x000000ffff0ea224 */ /* 0x010fe400078e0007 */
[----:B--2---:R-:W-:-:S05]  /*59100*/  @!P2 IMAD.MOV.U32 R15, RZ, RZ, R8 ;  /* 0x000000ffff0fa224 */ /* 0x004fca00078e0008 */
[----:B------:R-:W2:Y:S04]  /*59110*/  @!P2 LDG.E.U16 R18, [R14.64] ;  /* 0x000000060e12a981 */ /* 0x000ea8000c1e1500 */
[----:B------:R0:W-:Y:S01]  /*59120*/  STL [R1+0x5074], R5 ;  /* 0x0050740501007387 */ /* 0x0001e20000100800 */
[----:B------:R-:W4:Y:S02]  /*59130*/  LDL R6, [R1+0x1004] ;  /* 0x0010040001067983 */ /* 0x000f240000100800 */
[----:B------:R-:W4:Y:S02]  /*59140*/  LDL R11, [R1+0xfd0] ;  /* 0x000fd000010b7983 */ /* 0x000f240000100800 */
[----:B------:R-:W4:Y:S01]  /*59150*/  LDL R2, [R1+0x1ee8] ;  /* 0x001ee80001027983 */ /* 0x000f220000100800 */
[----:B0-----:R-:W4:Y:S01]  /*59160*/  LDL R5, [R1+0x1008] ;  /* 0x0010080001057983 */ /* 0x001f220000100800 */
[----:B------:R-:W-:Y:S02]  /*59170*/  STL [R1+0x5078], R4 ;  /* 0x0050780401007387 */ /* 0x000fe40000100800 */
[----:B------:R0:W-:Y:S02]  /*59180*/  STL [R1+0x27c8], R0 ;  /* 0x0027c80001007387 */ /* 0x0001e40000100800 */
[----:B0-----:R-:W4:Y:S01]  /*59190*/  LDL.LU R0, [R1+0x1f34] ;  /* 0x001f340001007983 */ /* 0x001f220000300800 */
[----:B------:R-:W-:-:S03]  /*591a0*/  PRMT R16, RZ, 0x7610, R16 ;  /* 0x00007610ff107816 */ /* 0x000fc60000000010 */
[----:B---3--:R0:W-:Y:S01]  /*591b0*/  STL [R1+0x507c], R3 ;  /* 0x00507c0301007387 */ /* 0x0081e20000100800 */
[----:B------:R-:W3:Y:S02]  /*591c0*/  LDL R10, [R1+0xfcc] ;  /* 0x000fcc00010a7983 */ /* 0x000ee40000100800 */
[----:B------:R-:W3:Y:S02]  /*591d0*/  LDL R9, [R1+0x1ef0] ;  /* 0x001ef00001097983 */ /* 0x000ee40000100800 */
[----:B------:R-:W3:Y:S01]  /*591e0*/  LDL R7, [R1+0x1f28] ;  /* 0x001f280001077983 */ /* 0x000ee20000100800 */
[----:B--2---:R-:W-:Y:S01]  /*591f0*/  STL [R1+0x5040], R18 ;  /* 0x0050401201007387 */ /* 0x004fe20000100800 */
[----:B------:R-:W2:Y:S02]  /*59200*/  LDL R8, [R1+0x1eec] ;  /* 0x001eec0001087983 */ /* 0x000ea40000100800 */
[----:B----4-:R-:W-:Y:S01]  /*59210*/  @!P2 IMAD.MOV.U32 R15, RZ, RZ, R6 ;  /* 0x000000ffff0fa224 */ /* 0x010fe200078e0006 */
[----:B------:R-:W4:Y:S04]  /*59220*/  LDL R4, [R1+0x1f2c] ;  /* 0x001f2c0001047983 */ /* 0x000f280000100800 */
[----:B------:R-:W4:Y:S04]  /*59230*/  LDL R6, [R1+0x1ef4] ;  /* 0x001ef40001067983 */ /* 0x000f280000100800 */
[----:B0-----:R-:W4:Y:S01]  /*59240*/  LDL R3, [R1+0x1f68] ;  /* 0x001f680001037983 */ /* 0x001f220000100800 */
[----:B------:R-:W-:-:S03]  /*59250*/  @!P2 IMAD.MOV.U32 R14, RZ, RZ, R5 ;  /* 0x000000ffff0ea224 */ /* 0x000fc600078e0005 */
[----:B------:R-:W4:Y:S04]  /*59260*/  LDL R5, [R1+0x1f30] ;  /* 0x001f300001057983 */ /* 0x000f280000100800 */
[----:B------:R0:W4:Y:S01]  /*59270*/  @!P2 LDG.E.U16 R16, [R14.64] ;  /* 0x000000060e10a981 */ /* 0x000122000c1e1500 */
[----:B------:R-:W-:Y:S02]  /*59280*/  PRMT R17, RZ, 0x7610, R17 ;  /* 0x00007610ff117816 */ /* 0x000fe40000000011 */
[----:B------:R-:W-:Y:S01]  /*59290*/  PRMT R19, RZ, 0x7610, R19 ;  /* 0x00007610ff137816 */ /* 0x000fe20000000013 */
[----:B0-----:R-:W-:Y:S02]  /*592a0*/  @!P2 IMAD.MOV.U32 R14, RZ, RZ, R2 ;  /* 0x000000ffff0ea224 */ /* 0x001fe400078e0002 */
[----:B------:R-:W-:-:S05]  /*592b0*/  @!P2 IMAD.MOV.U32 R15, RZ, RZ, R11 ;  /* 0x000000ffff0fa224 */ /* 0x000fca00078e000b */
[----:B------:R3:W4:Y:S01]  /*592c0*/  @!P2 LDG.E.U16 R17, [R14.64] ;  /* 0x000000060e11a981 */ /* 0x000722000c1e1500 */
[----:B------:R-:W-:Y:S02]  /*592d0*/  PRMT R21, RZ, 0x7610, R21 ;  /* 0x00007610ff157816 */ /* 0x000fe40000000015 */
[----:B------:R-:W-:Y:S02]  /*592e0*/  PRMT R23, RZ, 0x7610, R23 ;  /* 0x00007610ff177816 */ /* 0x000fe40000000017 */
[----:B------:R-:W-:Y:S01]  /*592f0*/  PRMT R25, RZ, 0x7610, R25 ;  /* 0x00007610ff197816 */ /* 0x000fe20000000019 */
[----:B---3--:R-:W-:Y:S02]  /*59300*/  @!P2 IMAD.MOV.U32 R15, RZ, RZ, R10 ;  /* 0x000000ffff0fa224 */ /* 0x008fe400078e000a */
[----:B------:R-:W-:-:S05]  /*59310*/  @!P2 IMAD.MOV.U32 R14, RZ, RZ, R9 ;  /* 0x000000ffff0ea224 */ /* 0x000fca00078e0009 */
[----:B------:R0:W3:Y:S02]  /*59320*/  @!P2 LDG.E.U16 R19, [R14.64] ;  /* 0x000000060e13a981 */ /* 0x0000e4000c1e1500 */
[----:B0-----:R-:W-:Y:S02]  /*59330*/  @!P2 IMAD.MOV.U32 R14, RZ, RZ, R7 ;  /* 0x000000ffff0ea224 */ /* 0x001fe400078e0007 */
[----:B--2---:R-:W-:-:S05]  /*59340*/  @!P2 IMAD.MOV.U32 R15, RZ, RZ, R8 ;  /* 0x000000ffff0fa224 */ /* 0x004fca00078e0008 */
[----:B------:R4:W2:Y:S02]  /*59350*/  @!P2 LDG.E.U16 R21, [R14.64] ;  /* 0x000000060e15a981 */ /* 0x0008a4000c1e1500 */
[----:B----4-:R-:W-:Y:S02]  /*59360*/  @!P2 IMAD.MOV.U32 R14, RZ, RZ, R5 ;  /* 0x000000ffff0ea224 */ /* 0x010fe400078e0005 */
[----:B------:R-:W-:-:S05]  /*59370*/  @!P2 IMAD.MOV.U32 R15, RZ, RZ, R6 ;  /* 0x000000ffff0fa224 */ /* 0x000fca00078e0006 */
[----:B------:R0:W4:Y:S02]  /*59380*/  @!P2 LDG.E.U16 R23, [R14.64] ;  /* 0x000000060e17a981 */ /* 0x000124000c1e1500 */
[----:B0-----:R-:W-:Y:S02]  /*59390*/  @!P2 IMAD.MOV.U32 R14, RZ, RZ, R3 ;  /* 0x000000ffff0ea224 */ /* 0x001fe400078e0003 */
[----:B------:R-:W-:-:S05]  /*593a0*/  @!P2 IMAD.MOV.U32 R15, RZ, RZ, R4 ;  /* 0x000000ffff0fa224 */ /* 0x000fca00078e0004 */
[----:B------:R0:W4:Y:S04]  /*593b0*/  @!P2 LDG.E.U16 R25, [R14.64] ;  /* 0x000000060e19a981 */ /* 0x000128000c1e1500 */
[----:B------:R-:W-:Y:S01]  /*593c0*/  STL [R1+0x5034], R16 ;  /* 0x0050341001007387 */ /* 0x000fe20000100800 */
[----:B------:R-:W4:Y:S02]  /*593d0*/  LDL R2, [R1+0x1f70] ;  /* 0x001f700001027983 */ /* 0x000f240000100800 */
[----:B------:R-:W-:Y:S01]  /*593e0*/  STL [R1+0x5044], R17 ;  /* 0x0050441101007387 */ /* 0x000fe20000100800 */
[----:B------:R-:W-:Y:S01]  /*593f0*/  PRMT R27, RZ, 0x7610, R27 ;  /* 0x00007610ff1b7816 */ /* 0x000fe2000000001b */
[----:B0-----:R-:W-:Y:S01]  /*59400*/  @!P2 IMAD.MOV.U32 R15, RZ, RZ, R0 ;  /* 0x000000ffff0fa224 */ /* 0x001fe200078e0000 */
[----:B---3--:R-:W-:Y:S04]  /*59410*/  STL [R1+0x5038], R19 ;  /* 0x0050381301007387 */ /* 0x008fe80000100800 */
[----:B--2---:R-:W-:Y:S04]  /*59420*/  STL [R1+0x5048], R21 ;  /* 0x0050481501007387 */ /* 0x004fe80000100800 */
[----:B----4-:R-:W-:Y:S04]  /*59430*/  STL [R1+0x503c], R23 ;  /* 0x00503c1701007387 */ /* 0x010fe80000100800 */
[----:B------:R0:W-:Y:S04]  /*59440*/  STL [R1+0x504c], R25 ;  /* 0x00504c1901007387 */ /* 0x0001e80000100800 */
        /* <DEDUP_REMOVED lines=8> */
[----:B------:R-:W2:Y:S01]  /*594d0*/  LDL.LU R4, [R1+0xc38] ;  /* 0x000c380001047983 */ /* 0x000ea20000300800 */
[----:B------:R-:W2:Y:S02]  /*594e0*/  LDL.LU R5, [R1+0xc20] ;  /* 0x000c200001057983 */ /* 0x000ea40000300800 */
[----:B------:R-:W2:Y:S02]  /*594f0*/  LDL.LU R22, [R1+0xc08] ;  /* 0x000c080001167983 */ /* 0x000ea40000300800 */
[----:B------:R-:W-:Y:S01]  /*59500*/  @!P2 IMAD.MOV.U32 R14, RZ, RZ, R2 ;  /* 0x000000ffff0ea224 */ /* 0x000fe200078e0002 */
[----:B------:R-:W2:Y:S01]  /*59510*/  LDL.LU R28, [R1+0xbf0] ;  /* 0x000bf000011c7983 */ /* 0x000ea20000300800 */
[----:B------:R-:W2:Y:S02]  /*59520*/  LDL.LU R2, [R1+0xbd8] ;  /* 0x000bd80001027983 */ /* 0x000ea40000300800 */
[----:B------:R-:W2:Y:S02]  /*59530*/  LDL.LU R6, [R1+0xbc0] ;  /* 0x000bc00001067983 */ /* 0x000ea40000300800 */
        /* <DEDUP_REMOVED lines=9> */
[----:B------:R0:W-:Y:S04]  /*595d0*/  STL [R1+0x27cc], R0 ;  /* 0x0027cc0001007387 */ /* 0x0001e80000100800 */
[----:B------:R1:W2:Y:S04]  /*595e0*/  @!P2 LDG.E.U16 R27, [R14.64] ;  /* 0x000000060e1ba981 */ /* 0x0002a8000c1e1500 */
[----:B0-----:R-:W2:Y:S04]  /*595f0*/  LDL R0, [R1+0x1f80] ;  /* 0x001f800001007983 */ /* 0x001ea80000100800 */
[----:B-1----:R-:W3:Y:S01]  /*59600*/  LDL R15, [R1+0x1f6c] ;  /* 0x001f6c00010f7983 */ /* 0x002ee20000100800 */
[----:B------:R-:W-:-:S03]  /*59610*/  PRMT R29, RZ, 0x7610, R29 ;  /* 0x00007610ff1d7816 */ /* 0x000fc6000000001d */
[----:B------:R-:W0:Y:S02]  /*59620*/  S2R R10, SR_TID.X ;  /* 0x00000000000a7919 */ /* 0x000e240000002100 */
[----:B0-----:R-:W-:Y:S01]  /*59630*/  LOP3.LUT R10, R10, 0x3f, RZ, 0xc0, !PT ;  /* 0x0000003f0a0a7812 */ /* 0x001fe200078ec0ff */
[----:B--2---:R-:W-:-:S05]  /*59640*/  @!P2 IMAD.MOV.U32 R14, RZ, RZ, R0 ;  /* 0x000000ffff0ea224 */ /* 0x004fca00078e0000 */
[----:B---3--:R-:W2:Y:S01]  /*59650*/  @!P2 LDG.E.U16 R29, [R14.64] ;  /* 0x000000060e1da981 */ /* 0x008ea2000c1e1500 */
[----:B------:R-:W-:-:S05]  /*59660*/  IMAD.SHL.U32 R10, R10, 0x2, RZ ;  /* 0x000000020a0a7824 */ /* 0x000fca00078e00ff */
[----:B------:R-:W-:-:S05]  /*59670*/  LOP3.LUT R10, R10, 0x20, RZ, 0x3c, !PT ;  /* 0x000000200a0a7812 */ /* 0x000fca00078e3cff */
[----:B------:R-:W-:Y:S01]  /*59680*/  STS.U16 [R10+0x1d00], R25 ;  /* 0x001d00190a007388 */ /* 0x000fe20000000400 */
[----:B------:R-:W-:Y:S02]  /*59690*/  STS.U16 [R10+0x2100], R23 ;  /* 0x002100170a007388 */ /* 0x000fe40000000400 */
[----:B----4-:R-:W-:Y:S02]  /*596a0*/  STS.U16 [R10+0x2500], R21 ;  /* 0x002500150a007388 */ /* 0x010fe40000000400 */
[----:B------:R-:W-:Y:S01]  /*596b0*/  STS.U16 [R10+0x2900], R19 ;  /* 0x002900130a007388 */ /* 0x000fe20000000400 */
        /* <DEDUP_REMOVED lines=13> */
[----:B------:R-:W-:Y:S03]  /*59790*/  STS.U16 [R10+0x6100], R9 ;  /* 0x006100090a007388 */ /* 0x000fe60000000400 */
[----:B------:R-:W-:Y:S01]  /*597a0*/  STL [R1+0x5050], R27 ;  /* 0x0050501b01007387 */ /* 0x000fe20000100800 */
[----:B------:R0:W-:Y:S02]  /*597b0*/  STS.U16 [R10+0x6500], R11 ;  /* 0x0065000b0a007388 */ /* 0x0001e40000000400 */
[----:B------:R-:W-:Y:S02]  /*597c0*/  STS.U16 [R10+0x6900], R26 ;  /* 0x0069001a0a007388 */ /* 0x000fe40000000400 */
[----:B------:R1:W-:Y:S01]  /*597d0*/  STS.U16 [R10+0x6d00], R12 ;  /* 0x006d000c0a007388 */ /* 0x0003e20000000400 */
[----:B--2---:R-:W-:Y:S01]  /*597e0*/  STL [R1+0x5054], R29 ;  /* 0x0050541d01007387 */ /* 0x004fe20000100800 */
[----:B0-----:R-:W2:Y:S02]  /*597f0*/  LDL.LU R11, [R1+0xad0] ;  /* 0x000ad000010b7983 */ /* 0x001ea40000300800 */
[----:B-1----:R-:W3:Y:S02]  /*59800*/  LDL.LU R12, [R1+0xa88] ;  /* 0x000a8800010c7983 */ /* 0x002ee40000300800 */
[----:B---3--:R0:W-:Y:S04]  /*59810*/  STL [R1+0x50d4], R12 ;  /* 0x0050d40c01007387 */ /* 0x0081e80000100800 */
[----:B0-----:R-:W3:Y:S04]  /*59820*/  LDL.LU R12, [R1+0xaa0] ;  /* 0x000aa000010c7983 */ /* 0x001ee80000300800 */
[----:B------:R-:W-:Y:S01]  /*59830*/  STS.U16 [R10+0x7100], R13 ;  /* 0x0071000d0a007388 */ /* 0x000fe20000000400 */
[----:B------:R-:W-:Y:S03]  /*59840*/  STS.U16 [R10+0x7500], R20 ;  /* 0x007500140a007388 */ /* 0x000fe60000000400 */
[----:B---3--:R0:W-:Y:S04]  /*59850*/  STL [R1+0x50d8], R12 ;  /* 0x0050d80c01007387 */ /* 0x0081e80000100800 */
[----:B0-----:R-:W3:Y:S01]  /*59860*/  LDL.LU R12, [R1+0xab8] ;  /* 0x000ab800010c7983 */ /* 0x001ee20000300800 */
        /* <DEDUP_REMOVED lines=24> */
[----:B------:R-:W4:Y:S03]  /*599f0*/  LDL.LU R24, [R1+0x40] ;  /* 0x0000400001187983 */ /* 0x000f260000300800 */
[----:B--2---:R0:W-:Y:S01]  /*59a00*/  STS.U16 [R10+0x7900], R11 ;  /* 0x0079000b0a007388 */ /* 0x0041e20000000400 */
[----:B------:R-:W2:Y:S03]  /*59a10*/  LDL.LU R9, [R1+0x24] ;  /* 0x0000240001097983 */ /* 0x000ea60000300800 */
[----:B0-----:R-:W2:Y:S04]  /*59a20*/  LDL.LU R11, [R1+0x18] ;  /* 0x00001800010b7983 */ /* 0x001ea80000300800 */
        /* <DEDUP_REMOVED lines=8> */
[----:B0-----:R-:W2:Y:S01]  /*59ab0*/  LDL.LU R12, [R1+0x50d0] ;  /* 0x0050d000010c7983 */ /* 0x001ea20000300800 */
[----:B-1----:R-:W2:Y:S02]  /*59ac0*/  LDL.LU R13, [R1+0x50cc] ;  /* 0x0050cc00010d7983 */ /* 0x002ea40000300800 */
[----:B---3--:R-:W3:Y:S02]  /*59ad0*/  LDL.LU R20, [R1+0x50c8] ;  /* 0x0050c80001147983 */ /* 0x008ee40000300800 */
[----:B----4-:R-:W4:Y:S01]  /*59ae0*/  LDL.LU R29, [R1+0xd38] ;  /* 0x000d3800011d7983 */ /* 0x010f220000300800 */
        /* <DEDUP_REMOVED lines=16> */
[----:B----4-:R0:W-:Y:S04]  /*59bf0*/  STL [R1+0x50c0], R29 ;  /* 0x0050c01d01007387 */ /* 0x0101e80000100800 */
[----:B0-----:R-:W4:Y:S04]  /*59c00*/  LDL.LU R29, [R1+0xd88] ;  /* 0x000d8800011d7983 */ /* 0x001f280000300800 */
[----:B------:R-:W-:Y:S01]  /*59c10*/  STS.U16 [R10+0xd500], R2 ;  /* 0x00d500020a007388 */ /* 0x000fe20000000400 */
[----:B------:R0:W-:Y:S03]  /*59c20*/  STS.U16 [R10+0xd900], R26 ;  /* 0x00d9001a0a007388 */ /* 0x0001e60000000400 */
[----:B0-----:R-:W0:Y:S01]  /*59c30*/  S2R R26, SR_TID.X ;  /* 0x00000000001a7919 */ /* 0x001e220000002100 */
[----:B------:R-:W-:Y:S02]  /*59c40*/  STS.U16 [R10+0xdd00], R6 ;  /* 0x00dd00060a007388 */ /* 0x000fe40000000400 */
[----:B------:R-:W-:Y:S02]  /*59c50*/  STS.U16 [R10+0xe100], R7 ;  /* 0x00e100070a007388 */ /* 0x000fe40000000400 */
[----:B------:R1:W-:Y:S01]  /*59c60*/  STS.U16 [R10+0xe500], R8 ;  /* 0x00e500080a007388 */ /* 0x0003e20000000400 */
[----:B------:R-:W-:Y:S01]  /*59c70*/  STS.U16 [R10+0xe900], R24 ;  /* 0x00e900180a007388 */ /* 0x000fe20000000400 */
[----:B--2---:R-:W-:Y:S02]  /*59c80*/  STS.U16 [R10+0xed00], R9 ;  /* 0x00ed00090a007388 */ /* 0x004fe40000000400 */
[----:B------:R-:W-:Y:S01]  /*59c90*/  STS.U16 [R10+0xf100], R11 ;  /* 0x00f1000b0a007388 */ /* 0x000fe20000000400 */
[----:B0-----:R-:W-:-:S05]  /*59ca0*/  LOP3.LUT R26, R26, 0x3f, RZ, 0xc0, !PT ;  /* 0x0000003f1a1a7812 */ /* 0x001fca00078ec0ff */
[C---:B-1----:R-:W-:Y:S01]  /*59cb0*/  IMAD.SHL.U32 R8, R26.reuse, 0x2, RZ ;  /* 0x000000021a087824 */ /* 0x042fe200078e00ff */
[----:B----4-:R0:W-:Y:S01]  /*59cc0*/  STL [R1+0x50c4], R29 ;  /* 0x0050c41d01007387 */ /* 0x0101e20000100800 */
[----:B------:R-:W2:Y:S02]  /*59cd0*/  LDL.LU R14, [R1+0xd24] ;  /* 0x000d2400010e7983 */ /* 0x000ea40000300800 */
        /* <DEDUP_REMOVED lines=13> */
[----:B0-----:R-:W-:Y:S01]  /*59db0*/  IMAD.SHL.U32 R29, R26, 0x2, RZ ;  /* 0x000000021a1d7824 */ /* 0x001fe200078e00ff */
[----:B------:R-:W2:Y:S01]  /*59dc0*/  LDL.LU R22, [R1+0xbd4] ;  /* 0x000bd40001167983 */ /* 0x000ea20000300800 */
[----:B------:R-:W2:Y:S02]  /*59dd0*/  LDL.LU R28, [R1+0xbbc] ;  /* 0x000bbc00011c7983 */ /* 0x000ea40000300800 */
[----:B------:R-:W2:Y:S02]  /*59de0*/  LDL.LU R2, [R1+0xba4] ;  /* 0x000ba40001027983 */ /* 0x000ea40000300800 */
[----:B------:R-:W2:Y:S01]  /*59df0*/  LDL.LU R6, [R1+0xb8c] ;  /* 0x000b8c0001067983 */ /* 0x000ea20000300800 */
[----:B------:R-:W2:Y:S01]  /*59e00*/  LDL.LU R7, [R1+0xb74] ;  /* 0x000b740001077983 */ /* 0x000ea20000300800 */
[----:B------:R-:W-:Y:S01]  /*59e10*/  LOP3.LUT R29, R29, 0x20, RZ, 0x3c, !PT ;  /* 0x000000201d1d7812 */ /* 0x000fe200078e3cff */
[----:B------:R-:W2:Y:S02]  /*59e20*/  LDL.LU R24, [R1+0xb5c] ;  /* 0x000b5c0001187983 */ /* 0x000ea40000300800 */
[----:B------:R-:W2:Y:S01]  /*59e30*/  LDL.LU R9, [R1+0xb44] ;  /* 0x000b440001097983 */ /* 0x000ea20000300800 */
[----:B------:R-:W2:Y:S01]  /*59e40*/  LDL.LU R10, [R1+0xb2c] ;  /* 0x000b2c00010a7983 */ /* 0x000ea20000300800 */
[----:B------:R-:W2:Y:S02]  /*59e50*/  LDL.LU R11, [R1+0xb14] ;  /* 0x000b1400010b7983 */ /* 0x000ea40000300800 */
[----:B------:R-:W2:Y:S01]  /*59e60*/  LDL.LU R26, [R1+0xafc] ;  /* 0x000afc00011a7983 */ /* 0x000ea20000300800 */
[----:B---3--:R0:W-:Y:S01]  /*59e70*/  STS.U16 [R29+0xf500], R20 ;  /* 0x00f500141d007388 */ /* 0x0081e20000000400 */
[----:B------:R1:W-:Y:S02]  /*59e80*/  STS.U16 [R29+0xf900], R13 ;  /* 0x00f9000d1d007388 */ /* 0x0003e40000000400 */
[----:B------:R3:W-:Y:S01]  /*59e90*/  STS.U16 [R29+0xfd00], R12 ;  /* 0x00fd000c1d007388 */ /* 0x0007e20000000400 */
[----:B0-----:R-:W2:Y:S01]  /*59ea0*/  LDL.LU R20, [R1+0xd4c] ;  /* 0x000d4c0001147983 */ /* 0x001ea20000300800 */
[----:B-1----:R-:W2:Y:S02]  /*59eb0*/  LDL.LU R13, [R1+0xd60] ;  /* 0x000d6000010d7983 */ /* 0x002ea40000300800 */
[----:B---3--:R-:W3:Y:S01]  /*59ec0*/  LDL.LU R29, [R1+0x50c4] ;  /* 0x0050c400011d7983 */ /* 0x008ee20000300800 */
[----:B------:R-:W-:Y:S01]  /*59ed0*/  LOP3.LUT R8, R8, 0x30, RZ, 0x3c, !PT ;  /* 0x0000003008087812 */ /* 0x000fe200078e3cff */
[----:B------:R-:W2:Y:S04]  /*59ee0*/  LDL.LU R12, [R1+0xd74] ;  /* 0x000d7400010c7983 */ /* 0x000ea80000300800 */
[----:B---3--:R0:W-:Y:S04]  /*59ef0*/  STS.U16 [R8+0x180], R29 ;  /* 0x0001801d08007388 */ /* 0x0081e80000000400 */
[----:B0-----:R-:W3:Y:S01]  /*59f00*/  LDL.LU R29, [R1+0x50c0] ;  /* 0x0050c000011d7983 */ /* 0x001ee20000300800 */
[----:B--2---:R-:W-:Y:S02]  /*59f10*/  STS.U16 [R8+0x580], R12 ;  /* 0x0005800c08007388 */ /* 0x004fe40000000400 */
[----:B------:R-:W-:Y:S02]  /*59f20*/  STS.U16 [R8+0x980], R13 ;  /* 0x0009800d08007388 */ /* 0x000fe40000000400 */
[----:B------:R-:W-:Y:S01]  /*59f30*/  STS.U16 [R8+0xd80], R20 ;  /* 0x000d801408007388 */ /* 0x000fe20000000400 */
[----:B---3--:R-:W-:Y:S01]  /*59f40*/  STS.U16 [R8+0x1180], R29 ;  /* 0x0011801d08007388 */ /* 0x008fe20000000400 */
        /* <DEDUP_REMOVED lines=18> */
[----:B------:R0:W-:Y:S01]  /*5a070*/  STS.U16 [R8+0x5d80], R7 ;  /* 0x005d800708007388 */ /* 0x0001e20000000400 */
[----:B------:R-:W-:Y:S01]  /*5a080*/  STS.U16 [R8+0x6180], R24 ;  /* 0x0061801808007388 */ /* 0x000fe20000000400 */
[----:B------:R1:W-:Y:S03]  /*5a090*/  STS.U16 [R8+0x6580], R9 ;  /* 0x0065800908007388 */ /* 0x0003e60000000400 */
[----:B0-----:R-:W2:Y:S01]  /*5a0a0*/  LDL.LU R7, [R1+0xae4] ;  /* 0x000ae40001077983 */ /* 0x001ea20000300800 */
[----:B-1----:R-:W3:Y:S03]  /*5a0b0*/  LDL.LU R9, [R1+0xa9c] ;  /* 0x000a9c0001097983 */ /* 0x002ee60000300800 */
[----:B---3--:R0:W-:Y:S04]  /*5a0c0*/  STL [R1+0x50b8], R9 ;  /* 0x0050b80901007387 */ /* 0x0081e80000100800 */
[----:B0-----:R-:W3:Y:S01]  /*5a0d0*/  LDL.LU R9, [R1+0xab4] ;  /* 0x000ab40001097983 */ /* 0x001ee20000300800 */
[----:B------:R-:W-:Y:S02]  /*5a0e0*/  STS.U16 [R8+0x6980], R10 ;  /* 0x0069800a08007388 */ /* 0x000fe40000000400 */
[----:B------:R-:W-:Y:S02]  /*5a0f0*/  STS.U16 [R8+0x6d80], R11 ;  /* 0x006d800b08007388 */ /* 0x000fe40000000400 */
[----:B------:R-:W-:Y:S01]  /*5a100*/  STS.U16 [R8+0x7180], R26 ;  /* 0x0071801a08007388 */ /* 0x000fe20000000400 */
        /* <DEDUP_REMOVED lines=28> */
[----:B------:R-:W3:Y:S03]  /*5a2d0*/  LDL.LU R6, [R1+0x2c] ;  /* 0x00002c0001067983 */ /* 0x000ee60000300800 */
        /* <DEDUP_REMOVED lines=37> */
[----:B----4-:R0:W-:Y:S04]  /*5a530*/  STS.U16 [R8+0xf180], R26 ;  /* 0x00f1801a08007388 */ /* 0x0101e80000000400 */
[----:B0-----:R-:W4:Y:S04]  /*5a540*/  LDL.LU R26, [R1+0xd34] ;  /* 0x000d3400011a7983 */ /* 0x001f280000300800 */
[----:B------:R-:W0:Y:S04]  /*5a550*/  S2R R24, SR_TID.X ;  /* 0x0000000000187919 */ /* 0x000e280000002100 */
[----:B----4-:R1:W-:Y:S04]  /*5a560*/  STL [R1+0x50a0], R26 ;  /* 0x0050a01a01007387 */ /* 0x0103e80000100800 */
[----:B-1----:R-:W4:Y:S01]  /*5a570*/  LDL.LU R26, [R1+0xd84] ;  /* 0x000d8400011a7983 */ /* 0x002f220000300800 */
[----:B0-----:R-:W-:-:S05]  /*5a580*/  LOP3.LUT R24, R24, 0x3f, RZ, 0xc0, !PT ;  /* 0x0000003f18187812 */ /* 0x001fca00078ec0ff */
[C---:B------:R-:W-:Y:S01]  /*5a590*/  IMAD.SHL.U32 R28, R24.reuse, 0x2, RZ ;  /* 0x00000002181c7824 */ /* 0x040fe200078e00ff */
[----:B----4-:R0:W-:Y:S01]  /*5a5a0*/  STL [R1+0x50a4], R26 ;  /* 0x0050a41a01007387 */ /* 0x0101e20000100800 */
        /* <DEDUP_REMOVED lines=14> */
[----:B0-----:R-:W-:Y:S01]  /*5a690*/  IMAD.SHL.U32 R26, R24, 0x2, RZ ;  /* 0x00000002181a7824 */ /* 0x001fe200078e00ff */
[----:B------:R-:W4:Y:S01]  /*5a6a0*/  LDL.LU R18, [R1+0xbd0] ;  /* 0x000bd00001127983 */ /* 0x000f220000300800 */
[----:B------:R-:W4:Y:S02]  /*5a6b0*/  LDL.LU R3, [R1+0xbb8] ;  /* 0x000bb80001037983 */ /* 0x000f240000300800 */
[----:B------:R-:W4:Y:S02]  /*5a6c0*/  LDL.LU R4, [R1+0xba0] ;  /* 0x000ba00001047983 */ /* 0x000f240000300800 */
[----:B------:R-:W4:Y:S01]  /*5a6d0*/  LDL.LU R5, [R1+0xb88] ;  /* 0x000b880001057983 */ /* 0x000f220000300800 */
[----:B------:R-:W4:Y:S01]  /*5a6e0*/  LDL.LU R22, [R1+0xb70] ;  /* 0x000b700001167983 */ /* 0x000f220000300800 */
[----:B------:R-:W-:Y:S01]  /*5a6f0*/  LOP3.LUT R26, R26, 0x30, RZ, 0x3c, !PT ;  /* 0x000000301a1a7812 */ /* 0x000fe200078e3cff */
[----:B------:R-:W4:Y:S02]  /*5a700*/  LDL.LU R2, [R1+0xb58] ;  /* 0x000b580001027983 */ /* 0x000f240000300800 */
[----:B------:R-:W4:Y:S01]  /*5a710*/  LDL.LU R6, [R1+0xb40] ;  /* 0x000b400001067983 */ /* 0x000f220000300800 */
[----:B------:R-:W4:Y:S01]  /*5a720*/  LDL.LU R7, [R1+0xb28] ;  /* 0x000b280001077983 */ /* 0x000f220000300800 */
[----:B------:R-:W4:Y:S02]  /*5a730*/  LDL.LU R8, [R1+0xb10] ;  /* 0x000b100001087983 */ /* 0x000f240000300800 */
[----:B------:R-:W4:Y:S01]  /*5a740*/  LDL.LU R24, [R1+0xaf8] ;  /* 0x000af80001187983 */ /* 0x000f220000300800 */
[----:B---3--:R0:W-:Y:S01]  /*5a750*/  STS.U16 [R26+0xf580], R11 ;  /* 0x00f5800b1a007388 */ /* 0x0081e20000000400 */
[----:B--2---:R1:W-:Y:S02]  /*5a760*/  STS.U16 [R26+0xf980], R10 ;  /* 0x00f9800a1a007388 */ /* 0x0043e40000000400 */
[----:B------:R2:W-:Y:S01]  /*5a770*/  STS.U16 [R26+0xfd80], R9 ;  /* 0x00fd80091a007388 */ /* 0x0005e20000000400 */
[----:B0-----:R-:W3:Y:S01]  /*5a780*/  LDL.LU R11, [R1+0xd48] ;  /* 0x000d4800010b7983 */ /* 0x001ee20000300800 */
[----:B-1----:R-:W3:Y:S02]  /*5a790*/  LDL.LU R10, [R1+0xd5c] ;  /* 0x000d5c00010a7983 */ /* 0x002ee40000300800 */
[----:B--2---:R-:W2:Y:S01]  /*5a7a0*/  LDL.LU R26, [R1+0x50a4] ;  /* 0x0050a400011a7983 */ /* 0x004ea20000300800 */
[----:B------:R-:W-:Y:S01]  /*5a7b0*/  LOP3.LUT R28, R28, 0x40, RZ, 0x3c, !PT ;  /* 0x000000401c1c7812 */ /* 0x000fe200078e3cff */
[----:B------:R-:W3:Y:S04]  /*5a7c0*/  LDL.LU R9, [R1+0xd70] ;  /* 0x000d700001097983 */ /* 0x000ee80000300800 */
[----:B--2---:R0:W-:Y:S04]  /*5a7d0*/  STS.U16 [R28+0x200], R26 ;  /* 0x0002001a1c007388 */ /* 0x0041e80000000400 */
[----:B0-----:R-:W2:Y:S01]  /*5a7e0*/  LDL.LU R26, [R1+0x50a0] ;  /* 0x0050a000011a7983 */ /* 0x001ea20000300800 */
[----:B---3--:R-:W-:Y:S02]  /*5a7f0*/  STS.U16 [R28+0x600], R9 ;  /* 0x000600091c007388 */ /* 0x008fe40000000400 */
[----:B------:R-:W-:Y:S02]  /*5a800*/  STS.U16 [R28+0xa00], R10 ;  /* 0x000a000a1c007388 */ /* 0x000fe40000000400 */
[----:B------:R-:W-:Y:S01]  /*5a810*/  STS.U16 [R28+0xe00], R11 ;  /* 0x000e000b1c007388 */ /* 0x000fe20000000400 */
[----:B--2---:R-:W-:Y:S01]  /*5a820*/  STS.U16 [R28+0x1200], R26 ;  /* 0x0012001a1c007388 */ /* 0x004fe20000000400 */
[----:B----4-:R-:W-:Y:S02]  /*5a830*/  STS.U16 [R28+0x1600], R12 ;  /* 0x0016000c1c007388 */ /* 0x010fe40000000400 */
        /* <DEDUP_REMOVED lines=95> */
[----:B------:R-:W0:Y:S02]  /*5ae30*/  S2R R2, SR_TID.X ;  /* 0x0000000000027919 */ /* 0x000e240000002100 */
        /* <DEDUP_REMOVED lines=34> */
[----:B--2---:R-:W2:Y:S02]  /*5b060*/  LDL.LU R24, [R1+0x5084] ;  /* 0x0050840001187983 */ /* 0x004ea40000300800 */
[----:B------:R-:W2:Y:S01]  /*5b070*/  LDL.LU R6, [R1+0xd80] ;  /* 0x000d800001067983 */ /* 0x000ea20000300800 */
[----:B------:R-:W-:-:S05]  /*5b080*/  LOP3.LUT R17, R17, 0x50, RZ, 0x3c, !PT ;  /* 0x0000005011117812 */ /* 0x000fca00078e3cff */
[----:B--2---:R-:W-:Y:S01]  /*5b090*/  STS.U16 [R17+0x280], R6 ;  /* 0x0002800611007388 */ /* 0x004fe20000000400 */
[----:B---3--:R-:W-:Y:S02]  /*5b0a0*/  STS.U16 [R17+0x680], R7 ;  /* 0x0006800711007388 */ /* 0x008fe40000000400 */
[----:B------:R-:W-:Y:S02]  /*5b0b0*/  STS.U16 [R17+0xa80], R8 ;  /* 0x000a800811007388 */ /* 0x000fe40000000400 */
[----:B------:R-:W-:Y:S01]  /*5b0c0*/  STS.U16 [R17+0xe80], R24 ;  /* 0x000e801811007388 */ /* 0x000fe20000000400 */
[----:B----4-:R-:W-:Y:S01]  /*5b0d0*/  STS.U16 [R17+0x1280], R9 ;  /* 0x0012800911007388 */ /* 0x010fe20000000400 */
        /* <DEDUP_REMOVED lines=15> */
[----:B------:R0:W-:Y:S01]  /*5b1d0*/  STS.U16 [R17+0x5280], R16 ;  /* 0x0052801011007388 */ /* 0x0001e20000000400 */
[----:B------:R1:W-:Y:S02]  /*5b1e0*/  STS.U16 [R17+0x5680], R18 ;  /* 0x0056801211007388 */ /* 0x0003e40000000400 */
[----:B------:R2:W-:Y:S01]  /*5b1f0*/  STS.U16 [R17+0x5a80], R3 ;  /* 0x005a800311007388 */ /* 0x0005e20000000400 */
[----:B0-----:R-:W3:Y:S01]  /*5b200*/  LDL.LU R16, [R1+0xaf4] ;  /* 0x000af40001107983 */ /* 0x001ee20000300800 */
[----:B-1----:R-:W4:Y:S02]  /*5b210*/  LDL.LU R18, [R1+0xadc] ;  /* 0x000adc0001127983 */ /* 0x002f240000300800 */
[----:B--2---:R-:W2:Y:S02]  /*5b220*/  LDL.LU R3, [R1+0xaac] ;  /* 0x000aac0001037983 */ /* 0x004ea40000300800 */
[----:B------:R-:W-:Y:S01]  /*5b230*/  STS.U16 [R17+0x5e80], R4 ;  /* 0x005e800411007388 */ /* 0x000fe20000000400 */
[----:B------:R-:W-:Y:S01]  /*5b240*/  STS.U16 [R17+0x6280], R5 ;  /* 0x0062800511007388 */ /* 0x000fe20000000400 */
[----:B------:R-:W-:Y:S02]  /*5b250*/  STS.U16 [R17+0x6680], R22 ;  /* 0x0066801611007388 */ /* 0x000fe40000000400 */
[----:B------:R-:W-:Y:S01]  /*5b260*/  STS.U16 [R17+0x6a80], R28 ;  /* 0x006a801c11007388 */ /* 0x000fe20000000400 */
[----:B--2---:R0:W-:Y:S04]  /*5b270*/  STL [R1+0x5080], R3 ;  /* 0x0050800301007387 */ /* 0x0041e80000100800 */
[----:B0-----:R-:W2:Y:S01]  /*5b280*/  LDL.LU R3, [R1+0xac4] ;  /* 0x000ac40001037983 */ /* 0x001ea20000300800 */
        /* <DEDUP_REMOVED lines=20> */
[----:B------:R-:W2:Y:S03]  /*5b3d0*/  LDL.LU R25, [R1+0xa8] ;  /* 0x0000a80001197983 */ /* 0x000ea60000300800 */
[----:B------:R0:W-:Y:S01]  /*5b3e0*/  STS.U16 [R17+0x6e80], R2 ;  /* 0x006e800211007388 */ /* 0x0001e20000000400 */
[----:B------:R-:W2:Y:S02]  /*5b3f0*/  LDL.LU R23, [R1+0x90] ;  /* 0x0000900001177983 */ /* 0x000ea40000300800 */
[----:B---3--:R1:W-:Y:S02]  /*5b400*/  STS.U16 [R17+0x7280], R16 ;  /* 0x0072801011007388 */ /* 0x0083e40000000400 */
[----:B----4-:R3:W-:Y:S01]  /*5b410*/  STS.U16 [R17+0x7680], R18 ;  /* 0x0076801211007388 */ /* 0x0107e20000000400 */
[----:B0-----:R-:W3:Y:S01]  /*5b420*/  LDL.LU R2, [R1+0x78] ;  /* 0x0000780001027983 */ /* 0x001ee20000300800 */
[----:B------:R-:W3:Y:S02]  /*5b430*/  LDL.LU R21, [R1+0x60] ;  /* 0x0000600001157983 */ /* 0x000ee40000300800 */
[----:B------:R-:W3:Y:S02]  /*5b440*/  LDL.LU R19, [R1+0x3c] ;  /* 0x00003c0001137983 */ /* 0x000ee40000300800 */
[----:B-1----:R-:W3:Y:S02]  /*5b450*/  LDL.LU R16, [R1+0x14] ;  /* 0x0000140001107983 */ /* 0x002ee40000300800 */
[----:B---3--:R-:W3:Y:S04]  /*5b460*/  LDL.LU R18, [R1+0x8] ;  /* 0x0000080001127983 */ /* 0x008ee80000300800 */
[----:B--2---:R0:W-:Y:S04]  /*5b470*/  STS.U16 [R17+0x7a80], R3 ;  /* 0x007a800311007388 */ /* 0x0041e80000000400 */
[----:B0-----:R-:W2:Y:S04]  /*5b480*/  LDL.LU R3, [R1+0x5080] ;  /* 0x0050800001037983 */ /* 0x001ea80000300800 */
        /* <DEDUP_REMOVED lines=8> */
[----:B--2---:R-:W2:Y:S02]  /*5b510*/  LDL.LU R5, [R1+0x5074] ;  /* 0x0050740001057983 */ /* 0x004ea40000300800 */
[----:B---3--:R-:W3:Y:S01]  /*5b520*/  LDL.LU R22, [R1+0x5070] ;  /* 0x0050700001167983 */ /* 0x008ee20000300800 */
[----:B------:R-:W2:Y:S01]  /*5b530*/  LDL.LU R28, [R1+0x506c] ;  /* 0x00506c00011c7983 */ /* 0x000ea20000300800 */
[----:B------:R-:W2:Y:S03]  /*5b540*/  LDL.LU R6, [R1+0xd04] ;  /* 0x000d040001067983 */ /* 0x000ea60000300800 */
        /* <DEDUP_REMOVED lines=17> */
[----:B------:R0:W-:Y:S03]  /*5b660*/  STS.U16 [R17+0xda80], R2 ;  /* 0x00da800211007388 */ /* 0x0001e60000000400 */
[----:B0-----:R-:W0:Y:S01]  /*5b670*/  S2R R2, SR_TID.X ;  /* 0x0000000000027919 */ /* 0x001e220000002100 */
[----:B------:R-:W-:Y:S02]  /*5b680*/  STS.U16 [R17+0xde80], R21 ;  /* 0x00de801511007388 */ /* 0x000fe40000000400 */
[----:B------:R-:W-:Y:S02]  /*5b690*/  STS.U16 [R17+0xe280], R19 ;  /* 0x00e2801311007388 */ /* 0x000fe40000000400 */
[----:B------:R0:W-:Y:S01]  /*5b6a0*/  STS.U16 [R17+0xe680], R16 ;  /* 0x00e6801011007388 */ /* 0x0001e20000000400 */
[----:B------:R-:W-:Y:S01]  /*5b6b0*/  STS.U16 [R17+0xea80], R18 ;  /* 0x00ea801211007388 */ /* 0x000fe20000000400 */
[C---:B0-----:R-:W-:Y:S01]  /*5b6c0*/  LOP3.LUT R16, R2.reuse, 0x3f, RZ, 0xc0, !PT ;  /* 0x0000003f02107812 */ /* 0x041fe200078ec0ff */
[----:B------:R-:W-:-:S02]  /*5b6d0*/  LOP3.LUT R2, R2, 0x3f, RZ, 0xc0, !PT ;  /* 0x0000003f02027812 */ /* 0x000fc400078ec0ff */
[----:B--2---:R0:W-:Y:S01]  /*5b6e0*/  STL [R1+0x5068], R6 ;  /* 0x0050680601007387 */ /* 0x0041e20000100800 */
        /* <DEDUP_REMOVED lines=23> */
[----:B------:R0:W-:Y:S01]  /*5b860*/  STS.U16 [R6+0xee80], R28 ;  /* 0x00ee801c06007388 */ /* 0x0001e20000000400 */
[----:B---3--:R1:W-:Y:S02]  /*5b870*/  STS.U16 [R6+0xf280], R22 ;  /* 0x00f2801606007388 */ /* 0x0083e40000000400 */
[----:B------:R-:W-:-:S02]  /*5b880*/  IMAD.SHL.U32 R2, R16, 0x2, RZ ;  /* 0x0000000210027824 */ /* 0x000fc400078e00ff */
[----:B------:R-:W-:Y:S01]  /*5b890*/  STS.U16 [R6+0xf680], R5 ;  /* 0x00f6800506007388 */ /* 0x000fe20000000400 */
[----:B----4-:R-:W-:Y:S01]  /*5b8a0*/  STS.U16 [R6+0xfa80], R4 ;  /* 0x00fa800406007388 */ /* 0x010fe20000000400 */
[----:B------:R-:W-:Y:S03]  /*5b8b0*/  STS.U16 [R6+0xfe80], R3 ;  /* 0x00fe800306007388 */ /* 0x000fe60000000400 */
[----:B0-----:R-:W3:Y:S01]  /*5b8c0*/  LDL.LU R28, [R1+0xd18] ;  /* 0x000d1800011c7983 */ /* 0x001ee20000300800 */
[----:B-1----:R-:W4:Y:S02]  /*5b8d0*/  LDL.LU R22, [R1+0xd2c] ;  /* 0x000d2c0001167983 */ /* 0x002f240000300800 */
[----:B------:R0:W-:Y:S02]  /*5b8e0*/  STL [R1+0x5058], R16 ;  /* 0x0050581001007387 */ /* 0x0001e40000100800 */
[----:B0-----:R-:W2:Y:S01]  /*5b8f0*/  LDL.LU R16, [R1+0xd40] ;  /* 0x000d400001107983 */ /* 0x001ea20000300800 */
[----:B------:R-:W2:Y:S02]  /*5b900*/  LDL.LU R5, [R1+0xd54] ;  /* 0x000d540001057983 */ /* 0x000ea40000300800 */
[----:B------:R-:W2:Y:S02]  /*5b910*/  LDL.LU R4, [R1+0xd68] ;  /* 0x000d680001047983 */ /* 0x000ea40000300800 */
[----:B------:R-:W2:Y:S01]  /*5b920*/  LDL.LU R6, [R1+0x5068] ;  /* 0x0050680001067983 */ /* 0x000ea20000300800 */
[----:B------:R-:W2:Y:S01]  /*5b930*/  LDL.LU R3, [R1+0xd7c] ;  /* 0x000d7c0001037983 */ /* 0x000ea20000300800 */
[----:B------:R-:W-:-:S05]  /*5b940*/  LOP3.LUT R2, R2, 0x60, RZ, 0x3c, !PT ;  /* 0x0000006002027812 */ /* 0x000fca00078e3cff */
[----:B--2---:R-:W-:Y:S01]  /*5b950*/  STS.U16 [R2+0x300], R3 ;  /* 0x0003000302007388 */ /* 0x004fe20000000400 */
[----:B------:R-:W-:Y:S02]  /*5b960*/  STS.U16 [R2+0x700], R4 ;  /* 0x0007000402007388 */ /* 0x000fe40000000400 */
[----:B------:R-:W-:Y:S02]  /*5b970*/  STS.U16 [R2+0xb00], R5 ;  /* 0x000b000502007388 */ /* 0x000fe40000000400 */
[----:B------:R0:W-:Y:S02]  /*5b980*/  STS.U16 [R2+0xf00], R16 ;  /* 0x000f001002007388 */ /* 0x0001e40000000400 */
[----:B0-----:R-:W2:Y:S04]  /*5b990*/  LDL.LU R16, [R1+0xaa8] ;  /* 0x000aa80001107983 */ /* 0x001ea80000300800 */
[----:B--2---:R0:W-:Y:S04]  /*5b9a0*/  STL [R1+0x505c], R16 ;  /* 0x00505c1001007387 */ /* 0x0041e80000100800 */
[----:B0-----:R-:W2:Y:S04]  /*5b9b0*/  LDL.LU R16, [R1+0xac0] ;  /* 0x000ac00001107983 */ /* 0x001ea80000300800 */
[----:B--2---:R0:W-:Y:S04]  /*5b9c0*/  STL [R1+0x5060], R16 ;  /* 0x0050601001007387 */ /* 0x0041e80000100800 */
[----:B0-----:R-:W2:Y:S04]  /*5b9d0*/  LDL.LU R16, [R1+0xad8] ;  /* 0x000ad80001107983 */ /* 0x001ea80000300800 */
[----:B----4-:R-:W-:Y:S01]  /*5b9e0*/  STS.U16 [R2+0x1300], R22 ;  /* 0x0013001602007388 */ /* 0x010fe20000000400 */
[----:B---3--:R-:W-:Y:S02]  /*5b9f0*/  STS.U16 [R2+0x1700], R28 ;  /* 0x0017001c02007388 */ /* 0x008fe40000000400 */
        /* <DEDUP_REMOVED lines=20> */
[----:B--2---:R0:W-:Y:S04]  /*5bb40*/  STL [R1+0x5064], R16 ;  /* 0x0050641001007387 */ /* 0x0041e80000100800 */
[----:B0-----:R-:W2:Y:S01]  /*5bb50*/  LDL.LU R16, [R1+0xaf0] ;  /* 0x000af00001107983 */ /* 0x001ea20000300800 */
[----:B------:R-:W3:Y:S02]  /*5bb60*/  LDL.LU R29, [R1+0xa90] ;  /* 0x000a9000011d7983 */ /* 0x000ee40000300800 */
[----:B------:R-:W4:Y:S02]  /*5bb70*/  LDL.LU R27, [R1+0xa78] ;  /* 0x000a7800011b7983 */ /* 0x000f240000300800 */
[----:B------:R-:W3:Y:S01]  /*5bb80*/  LDL.LU R25, [R1+0xa60] ;  /* 0x000a600001197983 */ /* 0x000ee20000300800 */
[----:B------:R0:W-:Y:S04]  /*5bb90*/  STS.U16 [R2+0x6b00], R17 ;  /* 0x006b001102007388 */ /* 0x0001e80000000400 */
[----:B------:R-:W3:Y:S01]  /*5bba0*/  LDL.LU R21, [R1+0xa48] ;  /* 0x000a480001157983 */ /* 0x000ee20000300800 */
[----:B------:R1:W-:Y:S03]  /*5bbb0*/  STS.U16 [R2+0x6f00], R18 ;  /* 0x006f001202007388 */ /* 0x0003e60000000400 */
[----:B0-----:R-:W3:Y:S01]  /*5bbc0*/  LDL.LU R17, [R1+0xa30] ;  /* 0x000a300001117983 */ /* 0x001ee20000300800 */
[----:B-1----:R-:W3:Y:S02]  /*5bbd0*/  LDL.LU R18, [R1+0xa18] ;  /* 0x000a180001127983 */ /* 0x002ee40000300800 */
        /* <DEDUP_REMOVED lines=27> */
[----:B--2---:R0:W-:Y:S01]  /*5bd90*/  STS.U16 [R2+0x7f00], R16 ;  /* 0x007f001002007388 */ /* 0x0041e20000000400 */
[----:B---3--:R1:W-:Y:S02]  /*5bda0*/  STS.U16 [R2+0x8300], R29 ;  /* 0x0083001d02007388 */ /* 0x0083e40000000400 */
[----:B----4-:R2:W-:Y:S02]  /*5bdb0*/  STS.U16 [R2+0x8700], R27 ;  /* 0x0087001b02007388 */ /* 0x0105e40000000400 */
        /* <DEDUP_REMOVED lines=9> */
[----:B------:R0:W-:Y:S04]  /*5be50*/  STS.U16 [R2+0x9700], R18 ;  /* 0x0097001202007388 */ /* 0x0001e80000000400 */
[----:B0-----:R-:W2:Y:S01]  /*5be60*/  LDL.LU R18, [R1+0x5040] ;  /* 0x0050400001127983 */ /* 0x001ea20000300800 */
        /* <DEDUP_REMOVED lines=21> */
[----:B--2---:R-:W-:Y:S01]  /*5bfc0*/  STS.U16 [R2+0xef00], R18 ;  /* 0x00ef001202007388 */ /* 0x004fe20000000400 */
[----:B------:R0:W-:Y:S03]  /*5bfd0*/  STS.U16 [R2+0xf300], R17 ;  /* 0x00f3001102007388 */ /* 0x0001e60000000400 */
        /* <DEDUP_REMOVED lines=21> */
[----:B----4-:R-:W-:-:S02]  /*5c130*/  IMAD.SHL.U32 R13, R16, 0x2, RZ ;  /* 0x00000002100d7824 */ /* 0x010fc400078e00ff */
[----:B------:R-:W4:Y:S02]  /*5c140*/  LDL.LU R19, [R1+0xb4c] ;  /* 0x000b4c0001137983 */ /* 0x000f240000300800 */
[----:B------:R-:W2:Y:S01]  /*5c150*/  LDL.LU R16, [R1+0xb34] ;  /* 0x000b340001107983 */ /* 0x000ea20000300800 */
[----:B------:R0:W-:Y:S01]  /*5c160*/  STS.U16 [R2+0xf700], R21 ;  /* 0x00f7001502007388 */ /* 0x0001e20000000400 */
[----:B---3--:R1:W-:Y:S02]  /*5c170*/  STS.U16 [R2+0xfb00], R25 ;  /* 0x00fb001902007388 */ /* 0x0083e40000000400 */
[----:B------:R3:W-:Y:S01]  /*5c180*/  STS.U16 [R2+0xff00], R29 ;  /* 0x00ff001d02007388 */ /* 0x0007e20000000400 */
[----:B0-----:R-:W2:Y:S01]  /*5c190*/  LDL.LU R21, [R1+0xd50] ;  /* 0x000d500001157983 */ /* 0x001ea20000300800 */
[----:B-1----:R-:W2:Y:S02]  /*5c1a0*/  LDL.LU R25, [R1+0xd64] ;  /* 0x000d640001197983 */ /* 0x002ea40000300800 */
[----:B---3--:R-:W3:Y:S02]  /*5c1b0*/  LDL.LU R29, [R1+0xd78] ;  /* 0x000d7800011d7983 */ /* 0x008ee40000300800 */
[----:B------:R-:W2:Y:S01]  /*5c1c0*/  LDL.LU R2, [R1+0xb1c] ;  /* 0x000b1c0001027983 */ /* 0x000ea20000300800 */
[----:B------:R-:W-:-:S05]  /*5c1d0*/  LOP3.LUT R13, R13, 0x70, RZ, 0x3c, !PT ;  /* 0x000000700d0d7812 */ /* 0x000fca00078e3cff */
[----:B---3--:R-:W-:Y:S01]  /*5c1e0*/  STS.U16 [R13+0x380], R29 ;  /* 0x0003801d0d007388 */ /* 0x008fe20000000400 */
[----:B--2---:R-:W-:Y:S02]  /*5c1f0*/  STS.U16 [R13+0x780], R25 ;  /* 0x000780190d007388 */ /* 0x004fe40000000400 */
[----:B------:R-:W-:Y:S02]  /*5c200*/  STS.U16 [R13+0xb80], R21 ;  /* 0x000b80150d007388 */ /* 0x000fe40000000400 */
[----:B------:R-:W-:Y:S01]  /*5c210*/  STS.U16 [R13+0xf80], R17 ;  /* 0x000f80110d007388 */ /* 0x000fe20000000400 */
[----:B------:R-:W-:Y:S01]  /*5c220*/  STS.U16 [R13+0x1380], R18 ;  /* 0x001380120d007388 */ /* 0x000fe20000000400 */
[----:B------:R-:W-:Y:S02]  /*5c230*/  STS.U16 [R13+0x1780], R3 ;  /* 0x001780030d007388 */ /* 0x000fe40000000400 */
[----:B------:R-:W-:Y:S02]  /*5c240*/  STS.U16 [R13+0x1b80], R4 ;  /* 0x001b80040d007388 */ /* 0x000fe40000000400 */
[----:B------:R0:W-:Y:S01]  /*5c250*/  STS.U16 [R13+0x1f80], R0 ;  /* 0x001f80000d007388 */ /* 0x0001e20000000400 */
        /* <DEDUP_REMOVED lines=12> */
[----:B0-----:R-:W2:Y:S04]  /*5c320*/  LDL.LU R0, [R1+0xb04] ;  /* 0x000b040001007983 */ /* 0x001ea80000300800 */
[----:B------:R-:W-:Y:S01]  /*5c330*/  STS.U16 [R13+0x5380], R20 ;  /* 0x005380140d007388 */ /* 0x000fe20000000400 */
[----:B------:R0:W-:Y:S02]  /*5c340*/  STS.U16 [R13+0x5780], R14 ;  /* 0x0057800e0d007388 */ /* 0x0001e40000000400 */
[----:B------:R3:W-:Y:S02]  /*5c350*/  STS.U16 [R13+0x5b80], R15 ;  /* 0x005b800f0d007388 */ /* 0x0007e40000000400 */
[----:B------:R3:W-:Y:S01]  /*5c360*/  STS.U16 [R13+0x5f80], R23 ;  /* 0x005f80170d007388 */ /* 0x0007e20000000400 */
[----:B----4-:R4:W-:Y:S04]  /*5c370*/  STS.U16 [R13+0x6380], R19 ;  /* 0x006380130d007388 */ /* 0x0109e80000000400 */
[----:B-1----:R-:W2:Y:S01]  /*5c380*/  LDL.LU R12, [R1+0xaec] ;  /* 0x000aec00010c7983 */ /* 0x002ea20000300800 */
[----:B0-----:R-:W2:Y:S02]  /*5c390*/  LDL.LU R14, [R1+0xad4] ;  /* 0x000ad400010e7983 */ /* 0x001ea40000300800 */
[----:B------:R0:W-:Y:S01]  /*5c3a0*/  STS.U16 [R13+0x6780], R16 ;  /* 0x006780100d007388 */ /* 0x0001e20000000400 */
[----:B---3--:R-:W3:Y:S01]  /*5c3b0*/  LDL.LU R15, [R1+0xabc] ;  /* 0x000abc00010f7983 */ /* 0x008ee20000300800 */
[----:B------:R-:W3:Y:S02]  /*5c3c0*/  LDL.LU R23, [R1+0xaa4] ;  /* 0x000aa40001177983 */ /* 0x000ee40000300800 */
[----:B----4-:R-:W4:Y:S02]  /*5c3d0*/  LDL.LU R19, [R1+0xa8c] ;  /* 0x000a8c0001137983 */ /* 0x010f240000300800 */
[----:B------:R1:W-:Y:S01]  /*5c3e0*/  STS.U16 [R13+0x6b80], R2 ;  /* 0x006b80020d007388 */ /* 0x0003e20000000400 */
[----:B0-----:R-:W4:Y:S04]  /*5c3f0*/  LDL.LU R16, [R1+0xa74] ;  /* 0x000a740001107983 */ /* 0x001f280000300800 */
[----:B-1----:R-:W4:Y:S01]  /*5c400*/  LDL.LU R2, [R1+0xa5c] ;  /* 0x000a5c0001027983 */ /* 0x002f220000300800 */
        /* <DEDUP_REMOVED lines=19> */
[----:B--2---:R0:W-:Y:S04]  /*5c540*/  STS.U16 [R13+0x6f80], R0 ;  /* 0x006f80000d007388 */ /* 0x0041e80000000400 */
[----:B------:R1:W-:Y:S04]  /*5c550*/  STS.U16 [R13+0x7380], R12 ;  /* 0x0073800c0d007388 */ /* 0x0003e80000000400 */
[----:B0-----:R-:W2:Y:S01]  /*5c560*/  LDL.LU R0, [R1+0x70] ;  /* 0x0000700001007983 */ /* 0x001ea20000300800 */
[----:B------:R0:W-:Y:S02]  /*5c570*/  STS.U16 [R13+0x7780], R14 ;  /* 0x0077800e0d007388 */ /* 0x0001e40000000400 */
[----:B---3--:R3:W-:Y:S01]  /*5c580*/  STS.U16 [R13+0x7b80], R15 ;  /* 0x007b800f0d007388 */ /* 0x0087e20000000400 */
[----:B------:R4:W-:Y:S02]  /*5c590*/  STS.U16 [R13+0x7f80], R23 ;  /* 0x007f80170d007388 */ /* 0x0009e40000000400 */
[----:B----4-:R4:W-:Y:S02]  /*5c5a0*/  STS.U16 [R13+0x8380], R19 ;  /* 0x008380130d007388 */ /* 0x0109e40000000400 */
[----:B-1----:R-:W2:Y:S01]  /*5c5b0*/  LDL.LU R12, [R1+0x58] ;  /* 0x00005800010c7983 */ /* 0x002ea20000300800 */
[----:B0-----:R-:W2:Y:S02]  /*5c5c0*/  LDL.LU R14, [R1+0x34] ;  /* 0x00003400010e7983 */ /* 0x001ea40000300800 */
[----:B---3--:R-:W3:Y:S01]  /*5c5d0*/  LDL.LU R15, [R1+0xc] ;  /* 0x00000c00010f7983 */ /* 0x008ee20000300800 */
[----:B------:R0:W-:Y:S04]  /*5c5e0*/  STS.U16 [R13+0x8780], R16 ;  /* 0x008780100d007388 */ /* 0x0001e80000000400 */
[----:B------:R-:W3:Y:S04]  /*5c5f0*/  LDL.LU R23, [R1+0x503c] ;  /* 0x00503c0001177983 */ /* 0x000ee80000300800 */
[----:B----4-:R-:W4:Y:S04]  /*5c600*/  LDL.LU R19, [R1+0x5038] ;  /* 0x0050380001137983 */ /* 0x010f280000300800 */
[----:B------:R1:W-:Y:S01]  /*5c610*/  STS.U16 [R13+0x8b80], R2 ;  /* 0x008b80020d007388 */ /* 0x0003e20000000400 */
[----:B------:R-:W-:Y:S02]  /*5c620*/  STS.U16 [R13+0x8f80], R29 ;  /* 0x008f801d0d007388 */ /* 0x000fe40000000400 */
[----:B------:R-:W-:Y:S01]  /*5c630*/  STS.U16 [R13+0x9380], R25 ;  /* 0x009380190d007388 */ /* 0x000fe20000000400 */
[----:B0-----:R-:W4:Y:S04]  /*5c640*/  LDL.LU R16, [R1+0x5034] ;  /* 0x0050340001107983 */ /* 0x001f280000300800 */
[----:B-1----:R-:W4:Y:S04]  /*5c650*/  LDL.LU R2, [R1+0x5030] ;  /* 0x0050300001027983 */ /* 0x002f280000300800 */
[----:B------:R-:W-:Y:S01]  /*5c660*/  STS.U16 [R13+0x9780], R21 ;  /* 0x009780150d007388 */ /* 0x000fe20000000400 */
[----:B------:R0:W-:Y:S03]  /*5c670*/  STS.U16 [R13+0x9b80], R20 ;  /* 0x009b80140d007388 */ /* 0x0001e60000000400 */
[----:B0-----:R-:W4:Y:S01]  /*5c680*/  LDL.LU R20, [R1+0xd94] ;  /* 0x000d940001147983 */ /* 0x001f220000300800 */
[----:B------:R-:W-:Y:S02]  /*5c690*/  STS.U16 [R13+0x9f80], R17 ;  /* 0x009f80110d007388 */ /* 0x000fe40000000400 */
[----:B------:R-:W-:Y:S02]  /*5c6a0*/  STS.U16 [R13+0xa380], R18 ;  /* 0x00a380120d007388 */ /* 0x000fe40000000400 */
[----:B------:R-:W-:Y:S01]  /*5c6b0*/  STS.U16 [R13+0xa780], R3 ;  /* 0x00a780030d007388 */ /* 0x000fe20000000400 */
[----:B------:R0:W-:Y:S04]  /*5c6c0*/  STS.U16 [R13+0xab80], R4 ;  /* 0x00ab80040d007388 */ /* 0x0001e80000000400 */
[----:B0-----:R-:W4:Y:S01]  /*5c6d0*/  LDL R4, [R1+0x9c0] ;  /* 0x0009c00001047983 */ /* 0x001f220000100800 */
        /* <DEDUP_REMOVED lines=11> */
[----:B--2---:R0:W-:Y:S04]  /*5c790*/  STS.U16 [R13+0xdb80], R0 ;  /* 0x00db80000d007388 */ /* 0x0041e80000000400 */
[----:B------:R-:W-:Y:S01]  /*5c7a0*/  STS.U16 [R13+0xdf80], R12 ;  /* 0x00df800c0d007388 */ /* 0x000fe20000000400 */
[----:B------:R1:W-:Y:S02]  /*5c7b0*/  STS.U16 [R13+0xe380], R14 ;  /* 0x00e3800e0d007388 */ /* 0x0003e40000000400 */
[----:B---3--:R-:W-:Y:S01]  /*5c7c0*/  STS.U16 [R13+0xe780], R15 ;  /* 0x00e7800f0d007388 */ /* 0x008fe20000000400 */
[----:B----4-:R2:W-:Y:S01]  /*5c7d0*/  STS.U16 [R13+0xeb80], R2 ;  /* 0x00eb80020d007388 */ /* 0x0105e20000000400 */
[----:B------:R-:W-:Y:S02]  /*5c7e0*/  STS.U16 [R13+0xef80], R16 ;  /* 0x00ef80100d007388 */ /* 0x000fe40000000400 */
[----:B------:R-:W-:Y:S02]  /*5c7f0*/  STS.U16 [R13+0xf380], R19 ;  /* 0x00f380130d007388 */ /* 0x000fe40000000400 */
[----:B------:R-:W-:Y:S01]  /*5c800*/  STS.U16 [R13+0xf780], R23 ;  /* 0x00f780170d007388 */ /* 0x000fe20000000400 */
[----:B------:R-:W-:Y:S04]  /*5c810*/  STS.U16 [R13+0xfb80], R27 ;  /* 0x00fb801b0d007388 */ /* 0x000fe80000000400 */
[----:B------:R-:W-:Y:S01]  /*5c820*/  STS.U16 [R13+0xff80], R20 ;  /* 0x00ff80140d007388 */ /* 0x000fe20000000400 */
[----:B------:R-:W-:Y:S06]  /*5c830*/  BAR.SYNC.DEFER_BLOCKING 0x0 ;  /* 0x0000000000007b1d */ /* 0x000fec0000010000 */
[----:B0-----:R-:W0:Y:S04]  /*5c840*/  S2R R0, SR_TID.X ;  /* 0x0000000000007919 */ /* 0x001e280000002100 */
[----:B-1----:R-:W1:Y:S04]  /*5c850*/  S2R R14, SR_TID.X ;  /* 0x00000000000e7919 */ /* 0x002e680000002100 */
[----:B--2---:R-:W2:Y:S04]  /*5c860*/  S2R R2, SR_TID.X ;  /* 0x0000000000027919 */ /* 0x004ea80000002100 */
[----:B------:R-:W3:Y:S04]  /*5c870*/  LDSM.16.M88.4 R16, [R4] ;  /* 0x000000000410783b */ /* 0x000ee80000000200 */
[----:B------:R-:W4:Y:S01]  /*5c880*/  LDSM.16.M88.4 R8, [R4+0x800] ;  /* 0x000800000408783b */ /* 0x000f220000000200 */
[----:B0-----:R-:W-:Y:S01]  /*5c890*/  LOP3.LUT R0, R0, 0x7, RZ, 0xc0, !PT ;  /* 0x0000000700007812 */ /* 0x001fe200078ec0ff */
[----:B-1----:R-:W-:-:S04]  /*5c8a0*/  IMAD.SHL.U32 R15, R14, 0x2, RZ ;  /* 0x000000020e0f7824 */ /* 0x002fc800078e00ff */
[----:B------:R-:W-:Y:S02]  /*5c8b0*/  IMAD R0, R0, 0x90, RZ ;  /* 0x0000009000007824 */ /* 0x000fe400078e02ff */
[----:B--2---:R-:W-:-:S03]  /*5c8c0*/  IMAD.SHL.U32 R12, R2, 0x40, RZ ;  /* 0x00000040020c7824 */ /* 0x004fc600078e00ff */
[----:B------:R-:W-:-:S04]  /*5c8d0*/  LOP3.LUT R2, R0, 0x10, R15, 0x78, !PT ;  /* 0x0000001000027812 */ /* 0x000fc800078e780f */
[----:B------:R-:W-:-:S05]  /*5c8e0*/  LOP3.LUT R2, R2, 0x400, R12, 0xf8, !PT ;  /* 0x0000040002027812 */ /* 0x000fca00078ef80c */
[----:B------:R-:W-:Y:S04]  /*5c8f0*/  STL [R1+0x4a48], R2 ;  /* 0x004a480201007387 */ /* 0x000fe80000100800 */
[----:B------:R-:W-:Y:S04]  /*5c900*/  LDSM.16.MT88.4 R20, [R2+0x10000] ;  /* 0x010000000214783b */ /* 0x000fe80000004200 */
[----:B---3--:R-:W-:Y:S01]  /*5c910*/  STL.64 [R1+0x1b0], R16 ;  /* 0x0001b01001007387 */ /* 0x008fe20000100a00 */
[----:B------:R-:W-:Y:S02]  /*5c920*/  STL.64 [R1+0x1b8], R18 ;  /* 0x0001b81201007387 */ /* 0x000fe40000100a00 */
[----:B----4-:R-:W-:Y:S02]  /*5c930*/  STL.64 [R1+0x1a0], R8 ;  /* 0x0001a00801007387 */ /* 0x010fe40000100a00 */
[----:B------:R-:W-:Y:S01]  /*5c940*/  IMAD.MOV.U32 R25, RZ, RZ, R8 ;  /* 0x000000ffff197224 */ /* 0x000fe200078e0008 */
[----:B------:R-:W-:Y:S01]  /*5c950*/  STL.64 [R1+0x1a8], R10 ;  /* 0x0001a80a01007387 */ /* 0x000fe20000100a00 */
[----:B------:R-:W-:-:S02]  /*5c960*/  IMAD.MOV.U32 R24, RZ, RZ, R9 ;  /* 0x000000ffff187224 */ /* 0x000fc400078e0009 */
[----:B------:R-:W0:Y:S01]  /*5c970*/  LDSM.16.M88.4 R8, [R4+0x1000] ;  /* 0x001000000408783b */ /* 0x000e220000000200 */
[----:B------:R-:W1:Y:S04]  /*5c980*/  LDSM.16.M88.4 R16, [R4+0x1800] ;  /* 0x001800000410783b */ /* 0x000e680000000200 */
[----:B0-----:R-:W-:Y:S01]  /*5c990*/  STL.64 [R1+0x190], R8 ;  /* 0x0001900801007387 */ /* 0x001fe20000100a00 */
[----:B------:R-:W-:Y:S02]  /*5c9a0*/  IMAD.MOV.U32 R27, RZ, RZ, R8 ;  /* 0x000000ffff1b7224 */ /* 0x000fe400078e0008 */
[----:B------:R-:W-:Y:S02]  /*5c9b0*/  STL.64 [R1+0x198], R10 ;  /* 0x0001980a01007387 */ /* 0x000fe40000100a00 */
[----:B------:R-:W-:-:S02]  /*5c9c0*/  IMAD.MOV.U32 R26, RZ, RZ, R9 ;  /* 0x000000ffff1a7224 */ /* 0x000fc400078e0009 */
[----:B------:R-:W0:Y:S04]  /*5c9d0*/  LDSM.16.M88.4 R8, [R4+0x2000] ;  /* 0x002000000408783b */ /* 0x000e280000000200 */
[----:B-1----:R-:W-:Y:S01]  /*5c9e0*/  STL.64 [R1+0x180], R16 ;  /* 0x0001801001007387 */ /* 0x002fe20000100a00 */
[----:B------:R-:W-:Y:S02]  /*5c9f0*/  STL.64 [R1+0x188], R18 ;  /* 0x0001881201007387 */ /* 0x000fe40000100a00 */
[----:B------:R-:W-:Y:S01]  /*5ca00*/  LDSM.16.M88.4 R16, [R4+0x3000] ;  /* 0x003000000410783b */ /* 0x000fe20000000200 */
[----:B0-----:R-:W-:Y:S03]  /*5ca10*/  STL.64 [R1+0x170], R8 ;  /* 0x0001700801007387 */ /* 0x001fe60000100a00 */
[----:B------:R-:W-:-:S02]  /*5ca20*/  IMAD.MOV.U32 R6, RZ, RZ, R8 ;  /* 0x000000ffff067224 */ /* 0x000fc400078e0008 */
[----:B------:R-:W-:Y:S02]  /*5ca30*/  STL.64 [R1+0x178], R10 ;  /* 0x0001780a01007387 */ /* 0x000fe40000100a00 */
[----:B------:R-:W-:Y:S02]  /*5ca40*/  IMAD.MOV.U32 R5, RZ, RZ, R9 ;  /* 0x000000ffff057224 */ /* 0x000fe400078e0009 */
[----:B------:R-:W0:Y:S04]  /*5ca50*/  LDSM.16.M88.4 R8, [R4+0x2800] ;  /* 0x002800000408783b */ /* 0x000e280000000200 */
[----:B0-----:R-:W-:Y:S01]  /*5ca60*/  STL.64 [R1+0x160], R8 ;  /* 0x0001600801007387 */ /* 0x001fe20000100a00 */
[----:B------:R-:W-:Y:S02]  /*5ca70*/  STL.64 [R1+0x168], R10 ;  /* 0x0001680a01007387 */ /* 0x000fe40000100a00 */
[----:B------:R-:W0:Y:S04]  /*5ca80*/  LDSM.16.M88.4 R8, [R4+0x3800] ;  /* 0x003800000408783b */ /* 0x000e280000000200 */
[----:B------:R-:W-:Y:S01]  /*5ca90*/  STL.64 [R1+0x150], R16 ;  /* 0x0001501001007387 */ /* 0x000fe20000100a00 */
[----:B------:R-:W-:Y:S02]  /*5caa0*/  STL.64 [R1+0x158], R18 ;  /* 0x0001581201007387 */ /* 0x000fe40000100a00 */
[----:B------:R-:W1:Y:S02]  /*5cab0*/  LDSM.16.M88.4 R16, [R4+0x4000] ;  /* 0x004000000410783b */ /* 0x000e640000000200 */
[----:B0-----:R-:W-:Y:S02]  /*5cac0*/  STL.64 [R1+0x140], R8 ;  /* 0x0001400801007387 */ /* 0x001fe40000100a00 */
[----:B------:R-:W-:Y:S02]  /*5cad0*/  STL.64 [R1+0x148], R10 ;  /* 0x0001480a01007387 */ /* 0x000fe40000100a00 */
[----:B------:R-:W0:Y:S04]  /*5cae0*/  LDSM.16.M88.4 R8, [R4+0x4800] ;  /* 0x004800000408783b */ /* 0x000e280000000200 */
[----:B-1----:R-:W-:Y:S01]  /*5caf0*/  STL.64 [R1+0x130], R16 ;  /* 0x0001301001007387 */ /* 0x002fe20000100a00 */
        /* <DEDUP_REMOVED lines=52> */
[----:B-1----:R-:W-:Y:S02]  /*5ce40*/  STL.64 [R1+0x10], R16 ;  /* 0x0000101001007387 */ /* 0x002fe40000100a00 */
[----:B------:R-:W-:Y:S02]  /*5ce50*/  STL.64 [R1+0x18], R18 ;  /* 0x0000181201007387 */ /* 0x000fe40000100a00 */
[----:B------:R-:W0:Y:S04]  /*5ce60*/  LDSM.16.M88.4 R16, [R4+0xe000] ;  /* 0x00e000000410783b */ /* 0x000e280000000200 */
[----:B------:R-:W1:Y:S04]  /*5ce70*/  LDSM.16.M88.4 R8, [R4+0xd800] ;  /* 0x00d800000408783b */ /* 0x000e680000000200 */
[----:B0-----:R-:W-:Y:S01]  /*5ce80*/  STL.64 [R1+0x4e70], R18 ;  /* 0x004e701201007387 */ /* 0x001fe20000100a00 */
[----:B-1----:R-:W-:Y:S02]  /*5ce90*/  STL.64 [R1], R8 ;  /* 0x0000000801007387 */ /* 0x002fe40000100a00 */
[----:B------:R-:W-:Y:S02]  /*5cea0*/  STL.64 [R1+0x8], R10 ;  /* 0x0000080a01007387 */ /* 0x000fe40000100a00 */
[----:B------:R0:W-:Y:S02]  /*5ceb0*/  STL.64 [R1+0x4e68], R16 ;  /* 0x004e681001007387 */ /* 0x0001e40000100a00 */
[----:B------:R-:W-:Y:S01]  /*5cec0*/  IMAD.SHL.U32 R2, R14, 0x40, RZ ;  /* 0x000000400e027824 */ /* 0x000fe200078e00ff */
[----:B------:R-:W-:Y:S01]  /*5ced0*/  LOP3.LUT R3, R0, 0x10, R15, 0x78, !PT ;  /* 0x0000001000037812 */ /* 0x000fe200078e780f */
[----:B------:R-:W-:Y:S04]  /*5cee0*/  LDSM.16.M88.4 R8, [R4+0xf000] ;  /* 0x00f000000408783b */ /* 0x000fe80000000200 */
[----:B------:R-:W1:Y:S04]  /*5cef0*/  LDSM.16.M88.4 R12, [R4+0xe800] ;  /* 0x00e80000040c783b */ /* 0x000e680000000200 */
[----:B0-----:R-:W2:Y:S04]  /*5cf00*/  LDL.64 R16, [R1+0x140] ;  /* 0x0001400001107983 */ /* 0x001ea80000100a00 */
[----:B--2---:R0:W-:Y:S04]  /*5cf10*/  STL.64 [R1+0x4fc0], R16 ;  /* 0x004fc01001007387 */ /* 0x0041e80000100a00 */
[----:B0-----:R-:W2:Y:S04]  /*5cf20*/  LDL.64 R16, [R1+0x150] ;  /* 0x0001500001107983 */ /* 0x001ea80000100a00 */
[----:B--2---:R0:W-:Y:S04]  /*5cf30*/  STL.64 [R1+0x4fd8], R16 ;  /* 0x004fd81001007387 */ /* 0x0041e80000100a00 */
[----:B0-----:R-:W2:Y:S04]  /*5cf40*/  LDL.64 R16, [R1+0x160] ;  /* 0x0001600001107983 */ /* 0x001ea80000100a00 */
[----:B--2---:R0:W-:Y:S02]  /*5cf50*/  STL.64 [R1+0x4ff0], R16 ;  /* 0x004ff01001007387 */ /* 0x0041e40000100a00 */
[----:B0-----:R-:W-:-:S02]  /*5cf60*/  IMAD.MOV.U32 R16, RZ, RZ, R6 ;  /* 0x000000ffff107224 */ /* 0x001fc400078e0006 */
[----:B------:R-:W-:Y:S01]  /*5cf70*/  IMAD.MOV.U32 R17, RZ, RZ, R5 ;  /* 0x000000ffff117224 */ /* 0x000fe200078e0005 */
[----:B------:R-:W-:Y:S01]  /*5cf80*/  LOP3.LUT R3, R3, 0x400, R2, 0xf8, !PT ;  /* 0x0000040003037812 */ /* 0x000fe200078ef802 */
[----:B------:R-:W0:Y:S04]  /*5cf90*/  LDSM.16.M88.4 R4, [R4+0xf800] ;  /* 0x00f800000404783b */ /* 0x000e280000000200 */
[----:B------:R-:W-:Y:S01]  /*5cfa0*/  STL.64 [R1+0x5008], R16 ;  /* 0x0050081001007387 */ /* 0x000fe20000100a00 */
[----:B------:R-:W-:Y:S02]  /*5cfb0*/  STL [R1+0x4e10], R0 ;  /* 0x004e100001007387 */ /* 0x000fe40000100800 */
[----:B------:R-:W-:Y:S02]  /*5cfc0*/  STL [R1+0x4e20], R2 ;  /* 0x004e200201007387 */ /* 0x000fe40000100800 */
[----:B-1----:R-:W-:Y:S01]  /*5cfd0*/  STL [R1+0x46c4], R14 ;  /* 0x0046c40e01007387 */ /* 0x002fe20000100800 */
[----:B------:R-:W-:Y:S01]  /*5cfe0*/  STL [R1+0x46c0], R15 ;  /* 0x0046c00f01007387 */ /* 0x000fe20000100800 */
[----:B------:R1:W-:Y:S03]  /*5cff0*/  STL.64 [R1+0x4e60], R12 ;  /* 0x004e600c01007387 */ /* 0x0003e60000100a00 */
[----:B-1----:R-:W2:Y:S01]  /*5d000*/  LDL.64 R12, [R1+0x1b0] ;  /* 0x0001b000010c7983 */ /* 0x002ea20000100a00 */
[----:B------:R-:W-:Y:S02]  /*5d010*/  STL.64 [R1+0x4e58], R10 ;  /* 0x004e580a01007387 */ /* 0x000fe40000100a00 */
[----:B------:R1:W-:Y:S02]  /*5d020*/  STL.64 [R1+0x4e50], R8 ;  /* 0x004e500801007387 */ /* 0x0003e40000100a00 */
[----:B-1----:R-:W3:Y:S01]  /*5d030*/  LDL.64 R8, [R1+0x180] ;  /* 0x0001800001087983 */ /* 0x002ee20000100a00 */
[----:B------:R-:W-:-:S02]  /*5d040*/  IMAD.MOV.U32 R16, RZ, RZ, R27 ;  /* 0x000000ffff107224 */ /* 0x000fc400078e001b */
[----:B------:R-:W-:Y:S01]  /*5d050*/  IMAD.MOV.U32 R17, RZ, RZ, R26 ;  /* 0x000000ffff117224 */ /* 0x000fe200078e001a */
[----:B------:R-:W-:Y:S01]  /*5d060*/  LOP3.LUT R3, R3, 0x20, RZ, 0x3c, !PT ;  /* 0x0000002003037812 */ /* 0x000fe200078e3cff */
[----:B---3--:R1:W-:Y:S04]  /*5d070*/  STL.64 [R1+0x5010], R8 ;  /* 0x0050100801007387 */ /* 0x0083e80000100a00 */
[----:B-1----:R-:W2:Y:S01]  /*5d080*/  LDL.LU.64 R8, [R1+0x9b0] ;  /* 0x0009b00001087983 */ /* 0x002ea20000300a00 */
[----:B------:R-:W2:Y:S02]  /*5d090*/  LDL.LU.64 R10, [R1+0x9b8] ;  /* 0x0009b800010a7983 */ /* 0x000ea40000300a00 */
[----:B------:R1:W-:Y:S02]  /*5d0a0*/  STL.64 [R1+0x5018], R16 ;  /* 0x0050181001007387 */ /* 0x0003e40000100a00 */
[----:B-1----:R-:W-:-:S02]  /*5d0b0*/  IMAD.MOV.U32 R16, RZ, RZ, R25 ;  /* 0x000000ffff107224 */ /* 0x002fc400078e0019 */
[----:B------:R-:W-:Y:S02]  /*5d0c0*/  IMAD.MOV.U32 R17, RZ, RZ, R24 ;  /* 0x000000ffff117224 */ /* 0x000fe400078e0018 */
[----:B------:R-:W1:Y:S04]  /*5d0d0*/  LDSM.16.MT88.4 R24, [R3+0x10000] ;  /* 0x010000000318783b */ /* 0x000e680000004200 */
[----:B0-----:R-:W-:Y:S01]  /*5d0e0*/  STL [R1+0x466c], R6 ;  /* 0x00466c0601007387 */ /* 0x001fe20000100800 */
[----:B------:R-:W-:Y:S03]  /*5d0f0*/  STL [R1+0x4668], R7 ;  /* 0x0046680701007387 */ /* 0x000fe60000100800 */
[----:B-1----:R-:W-:Y:S01]  /*5d100*/  STL [R1+0x4e30], R24 ;  /* 0x004e301801007387 */ /* 0x002fe20000100800 */
[----:B------:R-:W-:Y:S02]  /*5d110*/  STL [R1+0x4e2c], R25 ;  /* 0x004e2c1901007387 */ /* 0x000fe40000100800 */
[----:B------:R-:W-:Y:S02]  /*5d120*/  STL [R1+0x4e28], R26 ;  /* 0x004e281a01007387 */ /* 0x000fe40000100800 */
[----:B------:R-:W-:Y:S01]  /*5d130*/  STL [R1+0x4e24], R27 ;  /* 0x004e241b01007387 */ /* 0x000fe20000100800 */
[----:B------:R-:W-:Y:S01]  /*5d140*/  STL [R1+0x49a8], R3 ;  /* 0x0049a80301007387 */ /* 0x000fe20000100800 */
[C---:B--2---:R-:W-:Y:S11]  /*5d150*/  HMMA.16816.F32.BF16 R8, R20.reuse, R12, R8 ;  /* 0x0000000c1408723c */ /* 0x044ff60000041808 */
[----:B------:R-:W-:Y:S11]  /*5d160*/  @!UPT UIADD3 URZ, URZ, URZ, URZ ;  /* 0x0000003f3f3ff290 */ /* 0x000ff6000fffe03f */
[----:B------:R-:W-:Y:S01]  /*5d170*/  @!UPT UIADD3 URZ, URZ, URZ, URZ ;  /* 0x0000003f3f3ff290 */ /* 0x000fe2000fffe03f */
[----:B------:R0:W-:Y:S01]  /*5d180*/  STL.64 [R1+0x9b0], R8 ;  /* 0x0009b00801007387 */ /* 0x0001e20000100a00 */
[----:B------:R1:W-:Y:S03]  /*5d190*/  STL.64 [R1+0x9b8], R10 ;  /* 0x0009b80a01007387 */ /* 0x0003e60000100a00 */
[----:B0-----:R-:W2:Y:S01]  /*5d1a0*/  LDL.LU.64 R8, [R1+0x990] ;  /* 0x0009900001087983 */ /* 0x001ea20000300a00 */
[----:B-1----:R-:W3:Y:S02]  /*5d1b0*/  LDL.LU.64 R10, [R1+0x998] ;  /* 0x00099800010a7983 */ /* 0x002ee40000300a00 */
[----:B------:R-:W-:Y:S02]  /*5d1c0*/  IMAD.MOV.U32 R7, RZ, RZ, R12 ;  /* 0x000000ffff077224 */ /* 0x000fe400078e000c */
[----:B------:R-:W-:Y:S01]  /*5d1d0*/  IMAD.MOV.U32 R6, RZ, RZ, R13 ;  /* 0x000000ffff067224 */ /* 0x000fe200078e000d */
[----:B---3--:R-:W-:Y:S01]  /*5d1e0*/  STL.64 [R1+0x5028], R10 ;  /* 0x0050280a01007387 */ /* 0x008fe20000100a00 */
[----:B--2---:R0:W-:Y:S03]  /*5d1f0*/  STL.64 [R1+0x5020], R8 ;  /* 0x0050200801007387 */ /* 0x0041e60000100a00 */
[----:B0-----:R-:W2:Y:S01]  /*5d200*/  LDL.LU.64 R8, [R1+0x9a0] ;  /* 0x0009a00001087983 */ /* 0x001ea20000300a00 */
[----:B------:R-:W2:Y:S02]  /*5d210*/  LDL.LU.64 R10, [R1+0x9a8] ;  /* 0x0009a800010a7983 */ /* 0x000ea40000300a00 */
[----:B------:R-:W3:Y:S02]  /*5d220*/  LDL.LU.64 R24, [R1+0x980] ;  /* 0x0009800001187983 */ /* 0x000ee40000300a00 */
[----:B------:R-:W3:Y:S01]  /*5d230*/  LDL.LU.64 R26, [R1+0x988] ;  /* 0x00098800011a7983 */ /* 0x000ee20000300a00 */
[----:B------:R-:W4:Y:S01]  /*5d240*/  LDL.LU.64 R12, [R1+0x940] ;  /* 0x00094000010c7983 */ /* 0x000f220000300a00 */
[----:B------:R-:W2:Y:S03]  /*5d250*/  LDL.LU.64 R14, [R1+0x948] ;  /* 0x00094800010e7983 */ /* 0x000ea60000300a00 */
[----:B--2---:R-:W-:Y:S01]  /*5d260*/  STL.64 [R1+0x4fd0], R14 ;  /* 0x004fd00e01007387 */ /* 0x004fe20000100a00 */
[----:B----4-:R0:W-:Y:S03]  /*5d270*/  STL.64 [R1+0x4fc8], R12 ;  /* 0x004fc80c01007387 */ /* 0x0101e60000100a00 */
[----:B0-----:R-:W2:Y:S01]  /*5d280*/  LDL.LU.64 R12, [R1+0x950] ;  /* 0x00095000010c7983 */ /* 0x001ea20000300a00 */
[----:B------:R-:W4:Y:S01]  /*5d290*/  LDL.LU.64 R14, [R1+0x958] ;  /* 0x00095800010e7983 */ /* 0x000f220000300a00 */
[C---:B------:R-:W-:Y:S02]  /*5d2a0*/  HMMA.16816.F32.BF16 R16, R20.reuse, R16, R8 ;  /* 0x000000101410723c */ /* 0x040fe40000041808 */
[----:B----4-:R-:W-:Y:S01]  /*5d2b0*/  STL.64 [R1+0x4fe8], R14 ;  /* 0x004fe80e01007387 */ /* 0x010fe20000100a00 */
[----:B--2---:R0:W-:Y:S03]  /*5d2c0*/  STL.64 [R1+0x4fe0], R12 ;  /* 0x004fe00c01007387 */ /* 0x0041e60000100a00 */
[----:B0-----:R-:W2:Y:S01]  /*5d2d0*/  LDL.LU.64 R12, [R1+0x960] ;  /* 0x00096000010c7983 */ /* 0x001ea20000300a00 */
[----:B------:R-:W4:Y:S03]  /*5d2e0*/  LDL.LU.64 R14, [R1+0x968] ;  /* 0x00096800010e7983 */ /* 0x000f260000300a00 */
[----:B----4-:R-:W-:Y:S01]  /*5d2f0*/  STL.64 [R1+0x5000], R14 ;  /* 0x0050000e01007387 */ /* 0x010fe20000100a00 */
[----:B--2---:R0:W-:Y:S03]  /*5d300*/  STL.64 [R1+0x4ff8], R12 ;  /* 0x004ff80c01007387 */ /* 0x0041e60000100a00 */
[----:B0-----:R-:W2:Y:S01]  /*5d310*/  LDL.LU.64 R12, [R1+0x970] ;  /* 0x00097000010c7983 */ /* 0x001ea20000300a00 */
[----:B------:R-:W2:Y:S02]  /*5d320*/  LDL.LU.64 R14, [R1+0x978] ;  /* 0x00097800010e7983 */ /* 0x000ea40000300a00 */
[----:B------:R-:W-:Y:S02]  /*5d330*/  STL [R1+0x4e38], R6 ;  /* 0x004e380601007387 */ /* 0x000fe40000100800 */
[----:B------:R-:W-:Y:S01]  /*5d340*/  STL [R1+0x4e34], R7 ;  /* 0x004e340701007387 */ /* 0x000fe20000100800 */
[----:B------:R-:W4:Y:S01]  /*5d350*/  LDL.LU.64 R10, [R1+0x5028] ;  /* 0x00502800010a7983 */ /* 0x000f220000300a00 */
[----:B------:R-:W4:Y:S02]  /*5d360*/  LDL.LU.64 R8, [R1+0x5020] ;  /* 0x0050200001087983 */ /* 0x000f240000300a00 */
[----:B------:R0:W-:Y:S02]  /*5d370*/  STL.64 [R1+0x9a0], R16 ;  /* 0x0009a01001007387 */ /* 0x0001e40000100a00 */
[----:B------:R4:W-:Y:S01]  /*5d380*/  STL.64 [R1+0x9a8], R18 ;  /* 0x0009a81201007387 */ /* 0x0009e20000100a00 */
[----:B0-----:R-:W4:Y:S02]  /*5d390*/  LDL.LU.64 R16, [R1+0x5018] ;  /* 0x0050180001107983 */ /* 0x001f240000300a00 */
[C---:B----4-:R-:W-:Y:S02]  /*5d3a0*/  HMMA.16816.F32.BF16 R16, R20.reuse, R16, R8 ;  /* 0x000000101410723c */ /* 0x050fe40000041808 */
[----:B------:R-:W3:Y:S11]  /*5d3b0*/  LDL.LU.64 R8, [R1+0x5010] ;  /* 0x0050100001087983 */ /* 0x000ef60000300a00 */
[----:B------:R-:W-:Y:S10]  /*5d3c0*/  @!UPT UIADD3 URZ, URZ, URZ, URZ ;  /* 0x0000003f3f3ff290 */ /* 0x000ff4000fffe03f */
[----:B------:R0:W-:Y:S01]  /*5d3d0*/  STL.64 [R1+0x990], R16 ;  /* 0x0009901001007387 */ /* 0x0001e20000100a00 */
[----:B------:R2:W-:Y:S03]  /*5d3e0*/  STL.64 [R1+0x998], R18 ;  /* 0x0009981201007387 */ /* 0x0005e60000100a00 */
[----:B0-----:R-:W2:Y:S01]  /*5d3f0*/  LDL.LU.64 R16, [R1+0x5008] ;  /* 0x0050080001107983 */ /* 0x001ea20000300a00 */
[C---:B---3--:R-:W-:Y:S08]  /*5d400*/  HMMA.16816.F32.BF16 R24, R20.reuse, R8, R24 ;  /* 0x000000081418723c */ /* 0x048ff00000041818 */
[C---:B--2---:R-:W-:Y:S11]  /*5d410*/  HMMA.16816.F32.BF16 R16, R20.reuse, R16, R12 ;  /* 0x000000101410723c */ /* 0x044ff6000004180c */
[----:B------:R-:W-:Y:S04]  /*5d420*/  @!UPT UIADD3 URZ, URZ, URZ, URZ ;  /* 0x0000003f3f3ff290 */ /* 0x000fe8000fffe03f */
[----:B------:R0:W-:Y:S01]  /*5d430*/  STL.64 [R1+0x980], R24 ;  /* 0x0009801801007387 */ /* 0x0001e20000100a00 */
[----:B------:R1:W-:Y:S02]  /*5d440*/  STL.64 [R1+0x988], R26 ;  /* 0x0009881a01007387 */ /* 0x0003e40000100a00 */
[----:B0-----:R-:W-:Y:S02]  /*5d450*/  IMAD.MOV.U32 R25, RZ, RZ, R8 ;  /* 0x000000ffff197224 */ /* 0x001fe400078e0008 */
[----:B-1----:R-:W-:Y:S02]  /*5d460*/  IMAD.MOV.U32 R26, RZ, RZ, R9 ;  /* 0x000000ffff1a7224 */ /* 0x002fe400078e0009 */
[----:B------:R-:W2:Y:S01]  /*5d470*/  LDL.64 R8, [R1+0x130] ;  /* 0x0001300001087983 */ /* 0x000ea20000100a00 */
[----:B------:R-:W3:Y:S02]  /*5d480*/  LDL.LU.64 R14, [R1+0x5000] ;  /* 0x00500000010e7983 */ /* 0x000ee40000300a00 */
[----:B------:R-:W3:Y:S01]  /*5d490*/  LDL.LU.64 R12, [R1+0x4ff8] ;  /* 0x004ff800010c7983 */ /* 0x000ee20000300a00 */
[----:B------:R0:W-:Y:S01]  /*5d4a0*/  STL.64 [R1+0x970], R16 ;  /* 0x0009701001007387 */ /* 0x0001e20000100a00 */
[----:B------:R-:W-:Y:S03]  /*5d4b0*/  STL.64 [R1+0x978], R18 ;  /* 0x0009781201007387 */ /* 0x000fe60000100a00 */
[----:B0-----:R-:W3:Y:S02]  /*5d4c0*/  LDL.LU.64 R16, [R1+0x4ff0] ;  /* 0x004ff00001107983 */ /* 0x001ee40000300a00 */
[----:B---3--:R-:W-:Y:S01]  /*5d4d0*/  HMMA.16816.F32.BF16 R12, R20, R16, R12 ;  /* 0x00000010140c723c */ /* 0x008fe2000004180c */
[----:B------:R-:W-:-:S02]  /*5d4e0*/  IMAD.MOV.U32 R0, RZ, RZ, R16 ;  /* 0x000000ffff007224 */ /* 0x000fc400078e0010 */
[----:B------:R-:W-:Y:S11]  /*5d4f0*/  IMAD.MOV.U32 R3, RZ, RZ, R17 ;  /* 0x000000ffff037224 */ /* 0x000ff600078e0011 */
[----:B------:R-:W-:Y:S09]  /*5d500*/  @!UPT UIADD3 URZ, URZ, URZ, URZ ;  /* 0x0000003f3f3ff290 */ /* 0x000ff2000fffe03f */
[----:B------:R-:W-:Y:S01]  /*5d510*/  STL.64 [R1+0x960], R12 ;  /* 0x0009600c01007387 */ /* 0x000fe20000100a00 */
[----:B------:R0:W-:Y:S03]  /*5d520*/  STL.64 [R1+0x968], R14 ;  /* 0x0009680e01007387 */ /* 0x0001e60000100a00 */
[----:B0-----:R-:W3:Y:S01]  /*5d530*/  LDL.LU.64 R14, [R1+0x4fe8] ;  /* 0x004fe800010e7983 */ /* 0x001ee20000300a00 */
[----:B------:R-:W3:Y:S02]  /*5d540*/  LDL.LU.64 R12, [R1+0x4fe0] ;  /* 0x004fe000010c7983 */ /* 0x000ee40000300a00 */
[----:B------:R-:W3:Y:S02]  /*5d550*/  LDL.LU.64 R16, [R1+0x4fd8] ;  /* 0x004fd80001107983 */ /* 0x000ee40000300a00 */
        /* <DEDUP_REMOVED lines=9> */
[----:B---3--:R-:W-:Y:S11]  /*5d5f0*/  HMMA.16816.F32.BF16 R12, R20, R16, R12 ;  /* 0x00000010140c723c */ /* 0x008ff6000004180c */
[----:B------:R-:W-:Y:S11]  /*5d600*/  @!UPT UIADD3 URZ, URZ, URZ, URZ ;  /* 0x0000003f3f3ff290 */ /* 0x000ff6000fffe03f */
[----:B------:R-:W-:Y:S01]  /*5d610*/  @!UPT UIADD3 URZ, URZ, URZ, URZ ;  /* 0x0000003f3f3ff290 */ /* 0x000fe2000fffe03f */
[----:B------:R0:W-:Y:S04]  /*5d620*/  STL.64 [R1+0x940], R12 ;  /* 0x0009400c01007387 */ /* 0x0001e80000100a00 */
[----:B0-----:R-:W3:Y:S04]  /*5d630*/  LDL R12, [R1+0xb0] ;  /* 0x0000b000010c7983 */ /* 0x001ee80000100800 */
[----:B------:R-:W3:Y:S01]  /*5d640*/  LDL R13, [R1+0xb4] ;  /* 0x0000b400010d7983 */ /* 0x000ee20000100800 */
[----:B------:R-:W-:Y:S02]  /*5d650*/  IMAD.MOV.U32 R29, RZ, RZ, R14 ;  /* 0x000000ffff1d7224 */ /* 0x000fe400078e000e */
[----:B------:R-:W-:-:S02]  /*5d660*/  IMAD.MOV.U32 R28, RZ, RZ, R15 ;  /* 0x000000ffff1c7224 */ /* 0x000fc400078e000f */
[----:B------:R-:W-:Y:S02]  /*5d670*/  IMAD.MOV.U32 R7, RZ, RZ, R16 ;  /* 0x000000ffff077224 */ /* 0x000fe400078e0010 */
[----:B------:R-:W-:Y:S01]  /*5d680*/  IMAD.MOV.U32 R24, RZ, RZ, R17 ;  /* 0x000000ffff187224 */ /* 0x000fe200078e0011 */
[----:B---3--:R0:W-:Y:S04]  /*5d690*/  STL.64 [R1+0x4f58], R12 ;  /* 0x004f580c01007387 */ /* 0x0081e80000100a00 */
[----:B0-----:R-:W2:Y:S01]  /*5d6a0*/  LDL.LU.64 R12, [R1+0x930] ;  /* 0x00093000010c7983 */ /* 0x001ea20000300a00 */
[----:B------:R-:W2:Y:S02]  /*5d6b0*/  LDL.LU.64 R14, [R1+0x938] ;  /* 0x00093800010e7983 */ /* 0x000ea40000300a00 */
[----:B------:R-:W3:Y:S02]  /*5d6c0*/  LDL.64 R16, [R1] ;  /* 0x0000000001107983 */ /* 0x000ee40000100a00 */
[----:B---3--:R0:W-:Y:S04]  /*5d6d0*/  STL.64 [R1+0x4e88], R16 ;  /* 0x004e881001007387 */ /* 0x0081e80000100a00 */
[----:B0-----:R-:W3:Y:S04]  /*5d6e0*/  LDL R16, [R1+0x10] ;  /* 0x0000100001107983 */ /* 0x001ee80000100800 */
[----:B------:R-:W3:Y:S04]  /*5d6f0*/  LDL R17, [R1+0x14] ;  /* 0x0000140001117983 */ /* 0x000ee80000100800 */
[----:B---3--:R-:W-:Y:S01]  /*5d700*/  STL.64 [R1+0x4ea0], R16 ;  /* 0x004ea01001007387 */ /* 0x008fe20000100a00 */
[----:B------:R-:W-:Y:S02]  /*5d710*/  STL.64 [R1+0x4e48], R26 ;  /* 0x004e481a01007387 */ /* 0x000fe40000100a00 */
[----:B------:R0:W-:Y:S02]  /*5d720*/  STL.64 [R1+0x4e40], R24 ;  /* 0x004e401801007387 */ /* 0x0001e40000100a00 */
[----:B0-----:R-:W3:Y:S04]  /*5d730*/  LDL R24, [R1+0xc0] ;  /* 0x0000c00001187983 */ /* 0x001ee80000100800 */
[----:B------:R-:W3:Y:S01]  /*5d740*/  LDL R25, [R1+0xc4] ;  /* 0x0000c40001197983 */ /* 0x000ee20000100800 */
[----:B--2---:R-:W-:Y:S03]  /*5d750*/  HMMA.16816.F32.BF16 R12, R20, R8, R12 ;  /* 0x00000008140c723c */ /* 0x004fe6000004180c */
[----:B---3--:R0:W-:Y:S04]  /*5d760*/  STL.64 [R1+0x4f60], R24 ;  /* 0x004f601801007387 */ /* 0x0081e80000100a00 */
[----:B0-----:R-:W2:Y:S04]  /*5d770*/  LDL R24, [R1+0xe0] ;  /* 0x0000e00001187983 */ /* 0x001ea80000100800 */
[----:B------:R-:W2:Y:S04]  /*5d780*/  LDL R25, [R1+0xe4] ;  /* 0x0000e40001197983 */ /* 0x000ea80000100800 */
[----:B--2---:R0:W-:Y:S01]  /*5d790*/  STL.64 [R1+0x4f78], R24 ;  /* 0x004f781801007387 */ /* 0x0041e20000100a00 */
[----:B------:R-:W-:Y:S02]  /*5d7a0*/  STL [R1+0x49b0], R28 ;  /* 0x0049b01c01007387 */ /* 0x000fe40000100800 */
[----:B------:R-:W-:Y:S05]  /*5d7b0*/  STL [R1+0x49ac], R29 ;  /* 0x0049ac1d01007387 */ /* 0x000fea0000100800 */
[----:B------:R-:W-:Y:S01]  /*5d7c0*/  STL.64 [R1+0x930], R12 ;  /* 0x0009300c01007387 */ /* 0x000fe20000100a00 */
[----:B------:R-:W-:Y:S01]  /*5d7d0*/  STL.64 [R1+0x938], R14 ;  /* 0x0009380e01007387 */ /* 0x000fe20000100a00 */
[----:B------:R-:W2:Y:S02]  /*5d7e0*/  LDL R16, [R1+0x20] ;  /* 0x0000200001107983 */ /* 0x000ea40000100800 */
[----:B------:R-:W2:Y:S01]  /*5d7f0*/  LDL R17, [R1+0x24] ;  /* 0x0000240001117983 */ /* 0x000ea20000100800 */
[----:B0-----:R-:W3:Y:S01]  /*5d800*/  LDL.LU.64 R24, [R1+0x8f0] ;  /* 0x0008f00001187983 */ /* 0x001ee20000300a00 */
[----:B------:R-:W4:Y:S03]  /*5d810*/  LDL.LU.64 R26, [R1+0x8f8] ;  /* 0x0008f800011a7983 */ /* 0x000f260000300a00 */
[----:B----4-:R-:W-:Y:S01]  /*5d820*/  STL.64 [R1+0x4f88], R26 ;  /* 0x004f881a01007387 */ /* 0x010fe20000100a00 */
[----:B---3--:R0:W-:Y:S03]  /*5d830*/  STL.64 [R1+0x4f80], R24 ;  /* 0x004f801801007387 */ /* 0x0081e60000100a00 */
[----:B0-----:R-:W3:Y:S04]  /*5d840*/  LDL R24, [R1+0x100] ;  /* 0x0001000001187983 */ /* 0x001ee80000100800 */
[----:B------:R-:W3:Y:S04]  /*5d850*/  LDL R25, [R1+0x104] ;  /* 0x0001040001197983 */ /* 0x000ee80000100800 */
[----:B---3--:R0:W-:Y:S04]  /*5d860*/  STL.64 [R1+0x4fa0], R24 ;  /* 0x004fa01801007387 */ /* 0x0081e80000100a00 */
[----:B0-----:R-:W3:Y:S04]  /*5d870*/  LDL R24, [R1+0x110] ;  /* 0x0001100001187983 */ /* 0x001ee80000100800 */
[----:B------:R-:W3:Y:S04]  /*5d880*/  LDL R25, [R1+0x114] ;  /* 0x0001140001197983 */ /* 0x000ee80000100800 */
[----:B---3--:R0:W-:Y:S04]  /*5d890*/  STL.64 [R1+0x4fb8], R24 ;  /* 0x004fb81801007387 */ /* 0x0081e80000100a00 */
[----:B0-----:R-:W3:Y:S01]  /*5d8a0*/  LDL.LU.64 R24, [R1+0x920] ;  /* 0x0009200001187983 */ /* 0x001ee20000300a00 */
[----:B------:R-:W3:Y:S02]  /*5d8b0*/  LDL.LU.64 R26, [R1+0x928] ;  /* 0x00092800011a7983 */ /* 0x000ee40000300a00 */
[----:B------:R-:W4:Y:S02]  /*5d8c0*/  LDL.LU.64 R12, [R1+0x8d0] ;  /* 0x0008d000010c7983 */ /* 0x000f240000300a00 */
[----:B------:R-:W2:Y:S02]  /*5d8d0*/  LDL.LU.64 R14, [R1+0x8d8] ;  /* 0x0008d800010e7983 */ /* 0x000ea40000300a00 */
[----:B--2---:R-:W-:Y:S01]  /*5d8e0*/  STL.64 [R1+0x4f70], R14 ;  /* 0x004f700e01007387 */ /* 0x004fe20000100a00 */
[----:B----4-:R0:W-:Y:S03]  /*5d8f0*/  STL.64 [R1+0x4f68], R12 ;  /* 0x004f680c01007387 */ /* 0x0101e60000100a00 */
[----:B0-----:R-:W2:Y:S01]  /*5d900*/  LDL.LU.64 R12, [R1+0x8e0] ;  /* 0x0008e000010c7983 */ /* 0x001ea20000300a00 */
[----:B------:R-:W4:Y:S03]  /*5d910*/  LDL.LU.64 R14, [R1+0x8e8] ;  /* 0x0008e800010e7983 */ /* 0x000f260000300a00 */
[----:B----4-:R-:W-:Y:S01]  /*5d920*/  STL.64 [R1+0x4f98], R14 ;  /* 0x004f980e01007387 */ /* 0x010fe20000100a00 */
[----:B--2---:R0:W-:Y:S03]  /*5d930*/  STL.64 [R1+0x4f90], R12 ;  /* 0x004f900c01007387 */ /* 0x0041e60000100a00 */
[----:B0-----:R-:W2:Y:S01]  /*5d940*/  LDL.LU.64 R12, [R1+0x900] ;  /* 0x00090000010c7983 */ /* 0x001ea20000300a00 */
[----:B------:R-:W4:Y:S02]  /*5d950*/  LDL.LU.64 R14, [R1+0x908] ;  /* 0x00090800010e7983 */ /* 0x000f240000300a00 */
[----:B------:R-:W-:-:S02]  /*5d960*/  IMAD.MOV.U32 R6, RZ, RZ, R8 ;  /* 0x000000ffff067224 */ /* 0x000fc400078e0008 */
[----:B------:R-:W-:Y:S01]  /*5d970*/  IMAD.MOV.U32 R28, RZ, RZ, R9 ;  /* 0x000000ffff1c7224 */ /* 0x000fe200078e0009 */
[----:B----4-:R-:W-:Y:S01]  /*5d980*/  STL.64 [R1+0x4fb0], R14 ;  /* 0x004fb00e01007387 */ /* 0x010fe20000100a00 */
[----:B--2---:R0:W-:Y:S03]  /*5d990*/  STL.64 [R1+0x4fa8], R12 ;  /* 0x004fa80c01007387 */ /* 0x0041e60000100a00 */
[----:B0-----:R-:W2:Y:S01]  /*5d9a0*/  LDL.LU.64 R12, [R1+0x910] ;  /* 0x00091000010c7983 */ /* 0x001ea20000300a00 */
[----:B------:R-:W2:Y:S02]  /*5d9b0*/  LDL.LU.64 R14, [R1+0x918] ;  /* 0x00091800010e7983 */ /* 0x000ea40000300a00 */
[----:B------:R-:W4:Y:S02]  /*5d9c0*/  LDL.LU.64 R8, [R1+0x8b0] ;  /* 0x0008b00001087983 */ /* 0x000f240000300a00 */
[----:B------:R-:W4:Y:S01]  /*5d9d0*/  LDL.LU.64 R10, [R1+0x8b8] ;  /* 0x0008b800010a7983 */ /* 0x000f220000300a00 */
[----:B------:R0:W-:Y:S04]  /*5d9e0*/  STL.64 [R1+0x4eb8], R16 ;  /* 0x004eb81001007387 */ /* 0x0001e80000100a00 */
[----:B0-----:R-:W3:Y:S04]  /*5d9f0*/  LDL R16, [R1+0x120] ;  /* 0x0001200001107983 */ /* 0x001ee80000100800 */
[----:B------:R-:W3:Y:S01]  /*5da00*/  LDL R17, [R1+0x124] ;  /* 0x0001240001117983 */ /* 0x000ee20000100800 */
[----:B------:R-:W-:Y:S02]  /*5da10*/  STL.64 [R1+0x4e80], R6 ;  /* 0x004e800601007387 */ /* 0x000fe40000100a00 */
[----:B------:R0:W-:Y:S02]  /*5da20*/  STL.64 [R1+0x4e78], R4 ;  /* 0x004e780401007387 */ /* 0x0001e40000100a00 */
[----:B0-----:R-:W2:Y:S01]  /*5da30*/  LDL.LU.64 R4, [R1+0x8c0] ;  /* 0x0008c00001047983 */ /* 0x001ea20000300a00 */
[----:B------:R-:W2:Y:S01]  /*5da40*/  LDL.LU.64 R6, [R1+0x8c8] ;  /* 0x0008c80001067983 */ /* 0x000ea20000300a00 */
[C---:B---3--:R-:W-:Y:S02]  /*5da50*/  HMMA.16816.F32.BF16 R16, R20.reuse, R16, R24 ;  /* 0x000000101410723c */ /* 0x048fe40000041818 */
[----:B------:R-:W2:Y:S11]  /*5da60*/  LDL.LU.64 R24, [R1+0x4fb8] ;  /* 0x004fb80001187983 */ /* 0x000eb60000300a00 */
[----:B------:R-:W-:Y:S10]  /*5da70*/  @!UPT UIADD3 URZ, URZ, URZ, URZ ;  /* 0x0000003f3f3ff290 */ /* 0x000ff4000fffe03f */
[----:B------:R0:W-:Y:S01]  /*5da80*/  STL.64 [R1+0x920], R16 ;  /* 0x0009201001007387 */ /* 0x0001e20000100a00 */
[----:B------:R-:W-:Y:S03]  /*5da90*/  STL.64 [R1+0x928], R18 ;  /* 0x0009281201007387 */ /* 0x000fe60000100a00 */
[----:B0-----:R-:W3:Y:S04]  /*5daa0*/  LDL R16, [R1+0x30] ;  /* 0x0000300001107983 */ /* 0x001ee80000100800 */
[----:B------:R-:W3:Y:S01]  /*5dab0*/  LDL R17, [R1+0x34] ;  /* 0x0000340001117983 */ /* 0x000ee20000100800 */
[C---:B--2---:R-:W-:Y:S03]  /*5dac0*/  HMMA.16816.F32.BF16 R24, R20.reuse, R24, R12 ;  /* 0x000000181418723c */ /* 0x044fe6000004180c */
[----:B---3--:R0:W-:Y:S04]  /*5dad0*/  STL.64 [R1+0x4ed0], R16 ;  /* 0x004ed01001007387 */ /* 0x0081e80000100a00 */
[----:B0-----:R-:W2:Y:S04]  /*5dae0*/  LDL R16, [R1+0xf0] ;  /* 0x0000f00001107983 */ /* 0x001ea80000100800 */
[----:B------:R-:W2:Y:S01]  /*5daf0*/  LDL R17, [R1+0xf4] ;  /* 0x0000f40001117983 */ /* 0x000ea20000100800 */
[----:B------:R-:W3:Y:S02]  /*5db00*/  LDL.LU.64 R14, [R1+0x4fb0] ;  /* 0x004fb000010e7983 */ /* 0x000ee40000300a00 */
[----:B------:R-:W3:Y:S09]  /*5db10*/  LDL.LU.64 R12, [R1+0x4fa8] ;  /* 0x004fa800010c7983 */ /* 0x000ef20000300a00 */
[----:B------:R0:W-:Y:S01]  /*5db20*/  STL.64 [R1+0x910], R24 ;  /* 0x0009101801007387 */ /* 0x0001e20000100a00 */
[----:B------:R3:W-:Y:S04]  /*5db30*/  STL.64 [R1+0x918], R26 ;  /* 0x0009181a01007387 */ /* 0x0007e80000100a00 */
[----:B0-----:R-:W3:Y:S02]  /*5db40*/  LDL.LU.64 R24, [R1+0x4fa0] ;  /* 0x004fa00001187983 */ /* 0x001ee40000300a00 */
[C---:B---3--:R-:W-:Y:S02]  /*5db50*/  HMMA.16816.F32.BF16 R24, R20.reuse, R24, R12 ;  /* 0x000000181418723c */ /* 0x048fe4000004180c */
[----:B------:R-:W3:Y:S01]  /*5db60*/  LDL.LU.64 R14, [R1+0x4f98] ;  /* 0x004f9800010e7983 */ /* 0x000ee20000300a00 */
[----:B------:R-:W3:Y:S11]  /*5db70*/  LDL.LU.64 R12, [R1+0x4f90] ;  /* 0x004f9000010c7983 */ /* 0x000ef60000300a00 */
[----:B------:R-:W-:Y:S09]  /*5db80*/  @!UPT UIADD3 URZ, URZ, URZ, URZ ;  /* 0x0000003f3f3ff290 */ /* 0x000ff2000fffe03f */
[----:B------:R-:W-:Y:S01]  /*5db90*/  STL.64 [R1+0x900], R24 ;  /* 0x0009001801007387 */ /* 0x000fe20000100a00 */
[----:B------:R0:W-:Y:S03]  /*5dba0*/  STL.64 [R1+0x908], R26 ;  /* 0x0009081a01007387 */ /* 0x0001e60000100a00 */
[----:B0-----:R-:W2:Y:S01]  /*5dbb0*/  LDL.LU.64 R26, [R1+0x4f88] ;  /* 0x004f8800011a7983 */ /* 0x001ea20000300a00 */
[----:B------:R-:W2:Y:S02]  /*5dbc0*/  LDL.LU.64 R24, [R1+0x4f80] ;  /* 0x004f800001187983 */ /* 0x000ea40000300a00 */
[C---:B--2---:R-:W-:Y:S01]  /*5dbd0*/  HMMA.16816.F32.BF16 R16, R20.reuse, R16, R24 ;  /* 0x000000101410723c */ /* 0x044fe20000041818 */
[----:B------:R-:W3:Y:S11]  /*5dbe0*/  LDL.LU.64 R24, [R1+0x4f78] ;  /* 0x004f780001187983 */ /* 0x000ef60000300a00 */
[----:B------:R-:W-:Y:S11]  /*5dbf0*/  @!UPT UIADD3 URZ, URZ, URZ, URZ ;  /* 0x0000003f3f3ff290 */ /* 0x000ff6000fffe03f */
[----:B------:R0:W-:Y:S01]  /*5dc00*/  STL.64 [R1+0x8f0], R16 ;  /* 0x0008f01001007387 */ /* 0x0001e20000100a00 */
[----:B------:R-:W-:Y:S03]  /*5dc10*/  STL.64 [R1+0x8f8], R18 ;  /* 0x0008f81201007387 */ /* 0x000fe60000100a00 */
[----:B0-----:R-:W2:Y:S04]  /*5dc20*/  LDL R16, [R1+0x40] ;  /* 0x0000400001107983 */ /* 0x001ea80000100800 */
[----:B------:R-:W2:Y:S01]  /*5dc30*/  LDL R17, [R1+0x44] ;  /* 0x0000440001117983 */ /* 0x000ea20000100800 */
[C---:B---3--:R-:W-:Y:S03]  /*5dc40*/  HMMA.16816.F32.BF16 R24, R20.reuse, R24, R12 ;  /* 0x000000181418723c */ /* 0x048fe6000004180c */
[----:B--2---:R0:W-:Y:S04]  /*5dc50*/  STL.64 [R1+0x4ee8], R16 ;  /* 0x004ee81001007387 */ /* 0x0041e80000100a00 */
[----:B0-----:R-:W2:Y:S04]  /*5dc60*/  LDL R16, [R1+0xd0] ;  /* 0x0000d00001107983 */ /* 0x001ea80000100800 */
[----:B------:R-:W2:Y:S01]  /*5dc70*/  LDL R17, [R1+0xd4] ;  /* 0x0000d40001117983 */ /* 0x000ea20000100800 */
[----:B------:R-:W2:Y:S02]  /*5dc80*/  LDL.LU.64 R14, [R1+0x4f70] ;  /* 0x004f7000010e7983 */ /* 0x000ea40000300a00 */
[----:B------:R-:W2:Y:S09]  /*5dc90*/  LDL.LU.64 R12, [R1+0x4f68] ;  /* 0x004f6800010c7983 */ /* 0x000eb20000300a00 */
[----:B------:R0:W-:Y:S01]  /*5dca0*/  STL.64 [R1+0x8e0], R24 ;  /* 0x0008e01801007387 */ /* 0x0001e20000100a00 */
[----:B------:R-:W-:Y:S04]  /*5dcb0*/  STL.64 [R1+0x8e8], R26 ;  /* 0x0008e81a01007387 */ /* 0x000fe80000100a00 */
[----:B0-----:R-:W3:Y:S01]  /*5dcc0*/  LDL.LU.64 R24, [R1+0x4f60] ;  /* 0x004f600001187983 */ /* 0x001ee20000300a00 */
[C---:B--2---:R-:W-:Y:S03]  /*5dcd0*/  HMMA.16816.F32.BF16 R16, R20.reuse, R16, R12 ;  /* 0x000000101410723c */ /* 0x044fe6000004180c */
[----:B------:R-:W4:Y:S05]  /*5dce0*/  LDL.LU.64 R12, [R1+0x4f58] ;  /* 0x004f5800010c7983 */ /* 0x000f2a0000300a00 */
[C---:B---3--:R-:W-:Y:S11]  /*5dcf0*/  HMMA.16816.F32.BF16 R4, R20.reuse, R24, R4 ;  /* 0x000000181404723c */ /* 0x048ff60000041804 */
[----:B------:R-:W-:Y:S04]  /*5dd00*/  @!UPT UIADD3 URZ, URZ, URZ, URZ ;  /* 0x0000003f3f3ff290 */ /* 0x000fe8000fffe03f */
[----:B------:R0:W-:Y:S01]  /*5dd10*/  STL.64 [R1+0x8d0], R16 ;  /* 0x0008d01001007387 */ /* 0x0001e20000100a00 */
[----:B------:R-:W-:Y:S03]  /*5dd20*/  STL.64 [R1+0x8d8], R18 ;  /* 0x0008d81201007387 */ /* 0x000fe60000100a00 */
[----:B0-----:R-:W2:Y:S04]  /*5dd30*/  LDL R16, [R1+0x50] ;  /* 0x0000500001107983 */ /* 0x001ea80000100800 */
[----:B------:R-:W-:Y:S02]  /*5dd40*/  STL.64 [R1+0x8c0], R4 ;  /* 0x0008c00401007387 */ /* 0x000fe40000100a00 */
[----:B------:R4:W-:Y:S02]  /*5dd50*/  STL.64 [R1+0x8c8], R6 ;  /* 0x0008c80601007387 */ /* 0x0009e40000100a00 */
[----:B------:R-:W2:Y:S01]  /*5dd60*/  LDL R17, [R1+0x54] ;  /* 0x0000540001117983 */ /* 0x000ea20000100800 */
[C---:B----4-:R-:W-:Y:S01]  /*5dd70*/  HMMA.16816.F32.BF16 R4, R20.reuse, R12, R8 ;  /* 0x0000000c1404723c */ /* 0x050fe20000041808 */
[----:B--2---:R0:W-:Y:S04]  /*5dd80*/  STL.64 [R1+0x4f00], R16 ;  /* 0x004f001001007387 */ /* 0x0041e80000100a00 */
[----:B0-----:R-:W2:Y:S11]  /*5dd90*/  LDL R16, [R1+0x60] ;  /* 0x0000600001107983 */ /* 0x001eb60000100800 */
[----:B------:R-:W-:Y:S07]  /*5dda0*/  @!UPT UIADD3 URZ, URZ, URZ, URZ ;  /* 0x0000003f3f3ff290 */ /* 0x000fee000fffe03f */
[----:B------:R-:W-:Y:S02]  /*5ddb0*/  STL.64 [R1+0x8b0], R4 ;  /* 0x0008b00401007387 */ /* 0x000fe40000100a00 */
[----:B------:R-:W-:Y:S02]  /*5ddc0*/  STL.64 [R1+0x8b8], R6 ;  /* 0x0008b80601007387 */ /* 0x000fe40000100a00 */
[----:B------:R-:W2:Y:S02]  /*5ddd0*/  LDL R17, [R1+0x64] ;  /* 0x0000640001117983 */ /* 0x000ea40000100800 */
[----:B--2---:R0:W-:Y:S04]  /*5dde0*/  STL.64 [R1+0x4f18], R16 ;  /* 0x004f181001007387 */ /* 0x0041e80000100a00 */
[----:B0-----:R-:W2:Y:S04]  /*5ddf0*/  LDL R16, [R1+0x70] ;  /* 0x0000700001107983 */ /* 0x001ea80000100800 */
[----:B------:R-:W2:Y:S04]  /*5de00*/  LDL R17, [R1+0x74] ;  /* 0x0000740001117983 */ /* 0x000ea80000100800 */
[----:B--2---:R0:W-:Y:S04]  /*5de10*/  STL.64 [R1+0x4f30], R16 ;  /* 0x004f301001007387 */ /* 0x0041e80000100a00 */
[----:B0-----:R-:W2:Y:S04]  /*5de20*/  LDL R16, [R1+0x80] ;  /* 0x0000800001107983 */ /* 0x001ea80000100800 */
[----:B------:R-:W2:Y:S04]  /*5de30*/  LDL R17, [R1+0x84] ;  /* 0x0000840001117983 */ /* 0x000ea80000100800 */
[----:B--2---:R0:W-:Y:S01]  /*5de40*/  STL.64 [R1+0x4f48], R16 ;  /* 0x004f481001007387 */ /* 0x0041e20000100a00 */
[----:B------:R-:W2:Y:S02]  /*5de50*/  LDL R8, [R1+0x90] ;  /* 0x0000900001087983 */ /* 0x000ea40000100800 */
[----:B------:R-:W2:Y:S02]  /*5de60*/  LDL R9, [R1+0x94] ;  /* 0x0000940001097983 */ /* 0x000ea40000100800 */
[----:B--2---:R1:W-:Y:S01]  /*5de70*/  STL.64 [R1+0x4f50], R8 ;  /* 0x004f500801007387 */ /* 0x0043e20000100a00 */
[----:B0-----:R-:W2:Y:S02]  /*5de80*/  LDL R16, [R1+0xa0] ;  /* 0x0000a00001107983 */ /* 0x001ea40000100800 */
[----:B------:R-:W2:Y:S01]  /*5de90*/  LDL R17, [R1+0xa4] ;  /* 0x0000a40001117983 */ /* 0x000ea20000100800 */
[----:B-1----:R-:W2:Y:S01]  /*5dea0*/  LDL.LU.64 R8, [R1+0x8a0] ;  /* 0x0008a00001087983 */ /* 0x002ea20000300a00 */
        /* <DEDUP_REMOVED lines=8> */
[----:B------:R-:W4:Y:S03]  /*5df30*/  LDL.LU.64 R6, [R1+0x818] ;  /* 0x0008180001067983 */ /* 0x000f260000300a00 */
[----:B----4-:R-:W-:Y:S01]  /*5df40*/  STL.64 [R1+0x4eb0], R6 ;  /* 0x004eb00601007387 */ /* 0x010fe20000100a00 */
[----:B--2---:R0:W-:Y:S03]  /*5df50*/  STL.64 [R1+0x4ea8], R4 ;  /* 0x004ea80401007387 */ /* 0x0041e60000100a00 */
        /* <DEDUP_REMOVED lines=27> */
[----:B------:R-:W4:Y:S02]  /*5e110*/  LDL.LU.64 R12, [R1+0x7f0] ;  /* 0x0007f000010c7983 */ /* 0x000f240000300a00 */
[----:B------:R-:W4:Y:S01]  /*5e120*/  LDL.LU.64 R14, [R1+0x7f8] ;  /* 0x0007f800010e7983 */ /* 0x000f220000300a00 */
[----:B------:R-:W3:Y:S03]  /*5e130*/  LDL.LU.64 R8, [R1+0x4f50] ;  /* 0x004f500001087983 */ /* 0x000ee60000300a00 */
[----:B------:R0:W-:Y:S02]  /*5e140*/  STL.64 [R1+0x8a0], R16 ;  /* 0x0008a01001007387 */ /* 0x0001e40000100a00 */
[----:B------:R2:W-:Y:S01]  /*5e150*/  STL.64 [R1+0x8a8], R18 ;  /* 0x0008a81201007387 */ /* 0x0005e20000100a00 */
[----:B0-----:R-:W2:Y:S01]  /*5e160*/  LDL.LU.64 R16, [R1+0x4f48] ;  /* 0x004f480001107983 */ /* 0x001ea20000300a00 */
[C---:B---3--:R-:W-:Y:S03]  /*5e170*/  HMMA.16816.F32.BF16 R24, R20.reuse, R8, R24 ;  /* 0x000000081418723c */ /* 0x048fe60000041818 */
[----:B------:R-:W3:Y:S01]  /*5e180*/  LDL.LU.64 R8, [R1+0x7e0] ;  /* 0x0007e00001087983 */ /* 0x000ee20000300a00 */
[----:B------:R-:W3:Y:S04]  /*5e190*/  LDL.LU.64 R10, [R1+0x7e8] ;  /* 0x0007e800010a7983 */ /* 0x000ee80000300a00 */
[C---:B--2---:R-:W-:Y:S11]  /*5e1a0*/  HMMA.16816.F32.BF16 R16, R20.reuse, R16, R4 ;  /* 0x000000101410723c */ /* 0x044ff60000041804 */
[----:B------:R-:W-:Y:S04]  /*5e1b0*/  @!UPT UIADD3 URZ, URZ, URZ, URZ ;  /* 0x0000003f3f3ff290 */ /* 0x000fe8000fffe03f */
[----:B------:R0:W-:Y:S01]  /*5e1c0*/  STL.64 [R1+0x890], R24 ;  /* 0x0008901801007387 */ /* 0x0001e20000100a00 */
[----:B------:R1:W-:Y:S03]  /*5e1d0*/  STL.64 [R1+0x898], R26 ;  /* 0x0008981a01007387 */ /* 0x0003e60000100a00 */
[----:B0-----:R-:W2:Y:S01]  /*5e1e0*/  LDL.LU.64 R24, [R1+0x7d0] ;  /* 0x0007d00001187983 */ /* 0x001ea20000300a00 */
[----:B-1----:R-:W2:Y:S02]  /*5e1f0*/  LDL.LU.64 R26, [R1+0x7d8] ;  /* 0x0007d800011a7983 */ /* 0x002ea40000300a00 */
[----:B------:R-:W2:Y:S02]  /*5e200*/  LDL.LU.64 R6, [R1+0x4f40] ;  /* 0x004f400001067983 */ /* 0x000ea40000300a00 */
[----:B------:R-:W2:Y:S01]  /*5e210*/  LDL.LU.64 R4, [R1+0x4f38] ;  /* 0x004f380001047983 */ /* 0x000ea20000300a00 */
[----:B------:R0:W-:Y:S01]  /*5e220*/  STL.64 [R1+0x880], R16 ;  /* 0x0008801001007387 */ /* 0x0001e20000100a00 */
[----:B------:R2:W-:Y:S03]  /*5e230*/  STL.64 [R1+0x888], R18 ;  /* 0x0008881201007387 */ /* 0x0005e60000100a00 */
[----:B0-----:R-:W2:Y:S02]  /*5e240*/  LDL.LU.64 R16, [R1+0x4f30] ;  /* 0x004f300001107983 */ /* 0x001ea40000300a00 */
[C---:B--2---:R-:W-:Y:S02]  /*5e250*/  HMMA.16816.F32.BF16 R16, R20.reuse, R16, R4 ;  /* 0x000000101410723c */ /* 0x044fe40000041804 */
[----:B------:R-:W2:Y:S01]  /*5e260*/  LDL.LU.64 R6, [R1+0x4f28] ;  /* 0x004f280001067983 */ /* 0x000ea20000300a00 */
[----:B------:R-:W2:Y:S11]  /*5e270*/  LDL.LU.64 R4, [R1+0x4f20] ;  /* 0x004f200001047983 */ /* 0x000eb60000300a00 */
[----:B------:R-:W-:Y:S09]  /*5e280*/  @!UPT UIADD3 URZ, URZ, URZ, URZ ;  /* 0x0000003f3f3ff290 */ /* 0x000ff2000fffe03f */
        /* <DEDUP_REMOVED lines=43> */
[----:B------:R-:W-:Y:S03]  /*5e540*/  STL.64 [R1+0x818], R18 ;  /* 0x0008181201007387 */ /* 0x000fe60000100a00 */
[----:B0-----:R-:W2:Y:S02]  /*5e550*/  LDL.LU.64 R16, [R1+0x4e88] ;  /* 0x004e880001107983 */ /* 0x001ea40000300a00 */
[C---:B--2---:R-:W-:Y:S01]  /*5e560*/  HMMA.16816.F32.BF16 R4, R20.reuse, R16, R4 ;  /* 0x000000101404723c */ /* 0x044fe20000041804 */
[----:B------:R-:W-:Y:S11]  /*5e570*/  IMAD.MOV.U32 R29, RZ, RZ, R17 ;  /* 0x000000ffff1d7224 */ /* 0x000ff600078e0011 */
[----:B------:R-:W-:Y:S11]  /*5e580*/  @!UPT UIADD3 URZ, URZ, URZ, URZ ;  /* 0x0000003f3f3ff290 */ /* 0x000ff6000fffe03f */
[----:B------:R-:W-:Y:S01]  /*5e590*/  STL.64 [R1+0x800], R4 ;  /* 0x0008000401007387 */ /* 0x000fe20000100a00 */
[----:B------:R0:W-:Y:S03]  /*5e5a0*/  STL.64 [R1+0x808], R6 ;  /* 0x0008080601007387 */ /* 0x0001e60000100a00 */
[----:B0-----:R-:W2:Y:S01]  /*5e5b0*/  LDL.LU.64 R6, [R1+0x4e80] ;  /* 0x004e800001067983 */ /* 0x001ea20000300a00 */
[----:B------:R-:W2:Y:S02]  /*5e5c0*/  LDL.LU.64 R4, [R1+0x4e78] ;  /* 0x004e780001047983 */ /* 0x000ea40000300a00 */
[----:B------:R-:W2:Y:S02]  /*5e5d0*/  LDL.LU.64 R18, [R1+0x4e70] ;  /* 0x004e700001127983 */ /* 0x000ea40000300a00 */
[----:B------:R-:W4:Y:S02]  /*5e5e0*/  LDL.LU.64 R16, [R1+0x4e68] ;  /* 0x004e680001107983 */ /* 0x000f240000300a00 */
[C---:B----4-:R-:W-:Y:S11]  /*5e5f0*/  HMMA.16816.F32.BF16 R12, R20.reuse, R16, R12 ;  /* 0x00000010140c723c */ /* 0x050ff6000004180c */
[----:B------:R-:W-:Y:S11]  /*5e600*/  @!UPT UIADD3 URZ, URZ, URZ, URZ ;  /* 0x0000003f3f3ff290 */ /* 0x000ff6000fffe03f */
[----:B------:R-:W-:Y:S01]  /*5e610*/  @!UPT UIADD3 URZ, URZ, URZ, URZ ;  /* 0x0000003f3f3ff290 */ /* 0x000fe2000fffe03f */
[----:B------:R0:W-:Y:S01]  /*5e620*/  STL.64 [R1+0x7f0], R12 ;  /* 0x0007f00c01007387 */ /* 0x0001e20000100a00 */
[----:B------:R-:W-:Y:S03]  /*5e630*/  STL.64 [R1+0x7f8], R14 ;  /* 0x0007f80e01007387 */ /* 0x000fe60000100a00 */
[----:B0-----:R-:W3:Y:S01]  /*5e640*/  LDL.LU.64 R12, [R1+0x4e60] ;  /* 0x004e6000010c7983 */ /* 0x001ee20000300a00 */
[----:B--2---:R-:W-:Y:S02]  /*5e650*/  STL.64 [R1+0x4c90], R18 ;  /* 0x004c901201007387 */ /* 0x004fe40000100a00 */
[----:B------:R0:W-:Y:S02]  /*5e660*/  STL.64 [R1+0x4c88], R16 ;  /* 0x004c881001007387 */ /* 0x0001e40000100a00 */
[----:B0-----:R-:W2:Y:S01]  /*5e670*/  LDL.LU.64 R16, [R1+0x450] ;  /* 0x0004500001107983 */ /* 0x001ea20000300a00 */
[----:B------:R-:W2:Y:S01]  /*5e680*/  LDL.LU.64 R18, [R1+0x458] ;  /* 0x0004580001127983 */ /* 0x000ea20000300a00 */
[C---:B---3--:R-:W-:Y:S11]  /*5e690*/  HMMA.16816.F32.BF16 R8, R20.reuse, R12, R8 ;  /* 0x0000000c1408723c */ /* 0x048ff60000041808 */
[----:B------:R-:W-:Y:S11]  /*5e6a0*/  @!UPT UIADD3 URZ, URZ, URZ, URZ ;  /* 0x0000003f3f3ff290 */ /* 0x000ff6000fffe03f */
[----:B------:R-:W-:Y:S01]  /*5e6b0*/  @!UPT UIADD3 URZ, URZ, URZ, URZ ;  /* 0x0000003f3f3ff290 */ /* 0x000fe2000fffe03f */
[----:B------:R-:W-:Y:S01]  /*5e6c0*/  STL.64 [R1+0x7e0], R8 ;  /* 0x0007e00801007387 */ /* 0x000fe20000100a00 */
[----:B------:R0:W-:Y:S03]  /*5e6d0*/  STL.64 [R1+0x7e8], R10 ;  /* 0x0007e80a01007387 */ /* 0x0001e60000100a00 */
[----:B0-----:R-:W3:Y:S01]  /*5e6e0*/  LDL.LU.64 R10, [R1+0x4e58] ;  /* 0x004e5800010a7983 */ /* 0x001ee20000300a00 */
[----:B------:R-:W4:Y:S02]  /*5e6f0*/  LDL.LU.64 R8, [R1+0x4e50] ;  /* 0x004e500001087983 */ /* 0x000f240000300a00 */
[C---:B----4-:R-:W-:Y:S11]  /*5e700*/  HMMA.16816.F32.BF16 R24, R20.reuse, R8, R24 ;  /* 0x000000081418723c */ /* 0x050ff60000041818 */
[----:B------:R-:W-:Y:S11]  /*5e710*/  @!UPT UIADD3 URZ, URZ, URZ, URZ ;  /* 0x0000003f3f3ff290 */ /* 0x000ff6000fffe03f */
[----:B------:R-:W-:Y:S01]  /*5e720*/  @!UPT UIADD3 URZ, URZ, URZ, URZ ;  /* 0x0000003f3f3ff290 */ /* 0x000fe2000fffe03f */
[----:B------:R0:W-:Y:S01]  /*5e730*/  STL.64 [R1+0x7d0], R24 ;  /* 0x0007d01801007387 */ /* 0x0001e20000100a00 */
[----:B------:R-:W-:Y:S02]  /*5e740*/  IMAD.MOV.U32 R14, RZ, RZ, R26 ;  /* 0x000000ffff0e7224 */ /* 0x000fe400078e001a */
[----:B------:R-:W-:Y:S02]  /*5e750*/  IMAD.MOV.U32 R15, RZ, RZ, R27 ;  /* 0x000000ffff0f7224 */ /* 0x000fe400078e001b */
[----:B------:R-:W4:Y:S04]  /*5e760*/  LDL.LU.64 R26, [R1+0x4e48] ;  /* 0x004e4800011a7983 */ /* 0x000f280000300a00 */
[----:B0-----:R-:W4:Y:S01]  /*5e770*/  LDL.LU.64 R24, [R1+0x4e40] ;  /* 0x004e400001187983 */ /* 0x001f220000300a00 */
[----:B---3--:R-:W-:Y:S02]  /*5e780*/  STL.64 [R1+0x4c70], R10 ;  /* 0x004c700a01007387 */ /* 0x008fe40000100a00 */
[----:B------:R-:W-:Y:S02]  /*5e790*/  STL.64 [R1+0x4c68], R8 ;  /* 0x004c680801007387 */ /* 0x000fe40000100a00 */
[----:B------:R-:W-:Y:S01]  /*5e7a0*/  STL [R1+0x4adc], R15 ;  /* 0x004adc0f01007387 */ /* 0x000fe20000100800 */
[----:B------:R-:W-:Y:S01]  /*5e7b0*/  STL [R1+0x4ad8], R14 ;  /* 0x004ad80e01007387 */ /* 0x000fe20000100800 */
[----:B------:R0:W-:Y:S03]  /*5e7c0*/  STL.64 [R1+0x4de8], R12 ;  /* 0x004de80c01007387 */ /* 0x0001e60000100a00 */
[----:B0-----:R-:W3:Y:S04]  /*5e7d0*/  LDL R12, [R1+0x190] ;  /* 0x00019000010c7983 */ /* 0x001ee80000100800 */
[----:B------:R-:W3:Y:S01]  /*5e7e0*/  LDL R13, [R1+0x194] ;  /* 0x00019400010d7983 */ /* 0x000ee20000100800 */
[----:B--2---:R-:W-:Y:S03]  /*5e7f0*/  HMMA.16816.F32.BF16 R8, R20, R4, R16 ;  /* 0x000000041408723c */ /* 0x004fe60000041810 */
[----:B---3--:R0:W-:Y:S04]  /*5e800*/  STL.64 [R1+0x4df8], R12 ;  /* 0x004df80c01007387 */ /* 0x0081e80000100a00 */
[----:B0-----:R-:W2:Y:S04]  /*5e810*/  LDL.64 R12, [R1+0x1a0] ;  /* 0x0001a000010c7983 */ /* 0x001ea80000100a00 */
[----:B--2---:R0:W-:Y:S04]  /*5e820*/  STL.64 [R1+0x4e18], R12 ;  /* 0x004e180c01007387 */ /* 0x0041e80000100a00 */
[----:B0-----:R-:W2:Y:S01]  /*5e830*/  LDL.LU.64 R12, [R1+0x440] ;  /* 0x00044000010c7983 */ /* 0x001ea20000300a00 */
[----:B------:R-:W2:Y:S07]  /*5e840*/  LDL.LU.64 R14, [R1+0x448] ;  /* 0x00044800010e7983 */ /* 0x000eae0000300a00 */
[----:B------:R-:W-:Y:S02]  /*5e850*/  STL.64 [R1+0x450], R8 ;  /* 0x0004500801007387 */ /* 0x000fe40000100a00 */
[----:B------:R-:W-:Y:S01]  /*5e860*/  STL.64 [R1+0x458], R10 ;  /* 0x0004580a01007387 */ /* 0x000fe20000100a00 */
[----:B------:R-:W3:Y:S01]  /*5e870*/  LDL.64 R16, [R1+0x110] ;  /* 0x0001100001107983 */ /* 0x000ee20000100a00 */
[----:B----4-:R-:W-:-:S02]  /*5e880*/  IMAD.MOV.U32 R20, RZ, RZ, R27 ;  /* 0x000000ffff147224 */ /* 0x010fc400078e001b */
[----:B------:R-:W-:Y:S01]  /*5e890*/  IMAD.MOV.U32 R21, RZ, RZ, R2 ;  /* 0x000000ffff157224 */ /* 0x000fe200078e0002 */
[----:B---3--:R0:W-:Y:S02]  /*5e8a0*/  STL.64 [R1+0x4da0], R16 ;  /* 0x004da01001007387 */ /* 0x0081e40000100a00 */
[----:B0-----:R-:W-:Y:S02]  /*5e8b0*/  IMAD.MOV.U32 R16, RZ, RZ, R6 ;  /* 0x000000ffff107224 */ /* 0x001fe400078e0006 */
[----:B------:R-:W-:Y:S01]  /*5e8c0*/  IMAD.MOV.U32 R17, RZ, RZ, R28 ;  /* 0x000000ffff117224 */ /* 0x000fe200078e001c */
[----:B------:R-:W3:Y:S04]  /*5e8d0*/  LDL.LU R6, [R1+0x4e38] ;  /* 0x004e380001067983 */ /* 0x000ee80000300800 */
[----:B------:R0:W-:Y:S02]  /*5e8e0*/  STL.64 [R1+0x4db0], R16 ;  /* 0x004db01001007387 */ /* 0x0001e40000100a00 */
[----:B0-----:R-:W-:-:S02]  /*5e8f0*/  IMAD.MOV.U32 R16, RZ, RZ, R7 ;  /* 0x000000ffff107224 */ /* 0x001fc400078e0007 */
[----:B------:R-:W-:Y:S01]  /*5e900*/  IMAD.MOV.U32 R17, RZ, RZ, R24 ;  /* 0x000000ffff117224 */ /* 0x000fe200078e0018 */
[----:B------:R-:W4:Y:S01]  /*5e910*/  LDL.LU R7, [R1+0x4e34] ;  /* 0x004e340001077983 */ /* 0x000f220000300800 */
[----:B------:R-:W2:Y:S03]  /*5e920*/  LDL.LU R24, [R1+0x4e30] ;  /* 0x004e300001187983 */ /* 0x000ea60000300800 */
[----:B------:R0:W-:Y:S02]  /*5e930*/  STL.64 [R1+0x4dc8], R16 ;  /* 0x004dc81001007387 */ /* 0x0001e40000100a00 */
[----:B0-----:R-:W-:Y:S02]  /*5e940*/  IMAD.MOV.U32 R16, RZ, RZ, R25 ;  /* 0x000000ffff107224 */ /* 0x001fe400078e0019 */
[----:B------:R-:W-:Y:S01]  /*5e950*/  IMAD.MOV.U32 R17, RZ, RZ, R26 ;  /* 0x000000ffff117224 */ /* 0x000fe200078e001a */
[----:B------:R-:W2:Y:S01]  /*5e960*/  LDL.LU R25, [R1+0x4e2c] ;  /* 0x004e2c0001197983 */ /* 0x000ea20000300800 */
[----:B------:R-:W2:Y:S03]  /*5e970*/  LDL.LU R26, [R1+0x4e28] ;  /* 0x004e2800011a7983 */ /* 0x000ea60000300800 */
[----:B------:R0:W-:Y:S01]  /*5e980*/  STL.64 [R1+0x4df0], R16 ;  /* 0x004df01001007387 */ /* 0x0001e20000100a00 */
[----:B------:R-:W2:Y:S02]  /*5e990*/  LDL.LU R27, [R1+0x4e24] ;  /* 0x004e2400011b7983 */ /* 0x000ea40000300800 */
[----:B------:R-:W2:Y:S01]  /*5e9a0*/  LDL.LU R2, [R1+0x4e20] ;  /* 0x004e200001027983 */ /* 0x000ea20000300800 */
[----:B0-----:R-:W2:Y:S01]  /*5e9b0*/  LDL.LU.64 R16, [R1+0x420] ;  /* 0x0004200001107983 */ /* 0x001ea20000300a00 */
[----:B------:R-:W2:Y:S03]  /*5e9c0*/  LDL.LU.64 R18, [R1+0x428] ;  /* 0x0004280001127983 */ /* 0x000ea60000300a00 */
[----:B--2---:R-:W-:Y:S01]  /*5e9d0*/  STL.64 [R1+0x4e08], R18 ;  /* 0x004e081201007387 */ /* 0x004fe20000100a00 */
[----:B------:R0:W-:Y:S03]  /*5e9e0*/  STL.64 [R1+0x4e00], R16 ;  /* 0x004e001001007387 */ /* 0x0001e60000100a00 */
[----:B0-----:R-:W2:Y:S01]  /*5e9f0*/  LDL.LU.64 R16, [R1+0x430] ;  /* 0x0004300001107983 */ /* 0x001ea20000300a00 */
[----:B------:R-:W2:Y:S02]  /*5ea00*/  LDL.LU.64 R18, [R1+0x438] ;  /* 0x0004380001127983 */ /* 0x000ea40000300a00 */
[----:B------:R-:W2:Y:S02]  /*5ea10*/  LDL.64 R8, [R1+0x170] ;  /* 0x0001700001087983 */ /* 0x000ea40000100a00 */
[----:B------:R4:W-:Y:S02]  /*5ea20*/  STL.64 [R1+0x4dd0], R20 ;  /* 0x004dd01401007387 */ /* 0x0009e40000100a00 */
[----:B----4-:R-:W-:-:S02]  /*5ea30*/  IMAD.MOV.U32 R20, RZ, RZ, R7 ;  /* 0x000000ffff147224 */ /* 0x010fc400078e0007 */
[----:B---3--:R-:W-:-:S07]  /*5ea40*/  IMAD.MOV.U32 R21, RZ, RZ, R6 ;  /* 0x000000ffff157224 */ /* 0x008fce00078e0006 */
[C---:B------:R-:W-:Y:S01]  /*5ea50*/  HMMA.16816.F32.BF16 R20, R24.reuse, R20, R12 ;  /* 0x000000141814723c */ /* 0x040fe2000004180c */
[----:B------:R-:W2:Y:S11]  /*5ea60*/  LDL.LU.64 R12, [R1+0x4e18] ;  /* 0x004e1800010c7983 */ /* 0x000eb60000300a00 */
[----:B------:R-:W-:Y:S11]  /*5ea70*/  @!UPT UIADD3 URZ, URZ, URZ, URZ ;  /* 0x0000003f3f3ff290 */ /* 0x000ff6000fffe03f */
[----:B------:R-:W-:Y:S01]  /*5ea80*/  @!UPT UIADD3 URZ, URZ, URZ, URZ ;  /* 0x0000003f3f3ff290 */ /* 0x000fe2000fffe03f */
[----:B------:R-:W-:Y:S02]  /*5ea90*/  IMAD.MOV.U32 R7, RZ, RZ, R23 ;  /* 0x000000ffff077224 */ /* 0x000fe400078e0017 */
[----:B------:R-:W-:Y:S01]  /*5eaa0*/  IMAD.MOV.U32 R6, RZ, RZ, R22 ;  /* 0x000000ffff067224 */ /* 0x000fe200078e0016 */
[----:B------:R0:W-:Y:S02]  /*5eab0*/  STL.64 [R1+0x440], R20 ;  /* 0x0004401401007387 */ /* 0x0001e40000100a00 */
[----:B0-----:R-:W-:Y:S02]  /*5eac0*/  IMAD.MOV.U32 R20, RZ, RZ, R0 ;  /* 0x000000ffff147224 */ /* 0x001fe400078e0000 */
[----:B------:R-:W3:Y:S01]  /*5ead0*/  LDL.LU R0, [R1+0x4e10] ;  /* 0x004e100001007983 */ /* 0x000ee20000300800 */
[----:B------:R0:W-:Y:S02]  /*5eae0*/  STL [R1+0x4abc], R7 ;  /* 0x004abc0701007387 */ /* 0x0001e40000100800 */
[----:B------:R1:W-:Y:S01]  /*5eaf0*/  STL [R1+0x4ab8], R6 ;  /* 0x004ab80601007387 */ /* 0x0003e20000100800 */
[----:B--2---:R-:W-:Y:S01]  /*5eb00*/  HMMA.16816.F32.BF16 R16, R24, R12, R16 ;  /* 0x0000000c1810723c */ /* 0x004fe20000041810 */
[----:B0-----:R-:W-:-:S02]  /*5eb10*/  IMAD.MOV.U32 R7, RZ, RZ, R12 ;  /* 0x000000ffff077224 */ /* 0x001fc400078e000c */
[----:B-1----:R-:W-:Y:S11]  /*5eb20*/  IMAD.MOV.U32 R6, RZ, RZ, R13 ;  /* 0x000000ffff067224 */ /* 0x002ff600078e000d */
[----:B------:R-:W-:Y:S09]  /*5eb30*/  @!UPT UIADD3 URZ, URZ, URZ, URZ ;  /* 0x0000003f3f3ff290 */ /* 0x000ff2000fffe03f */
[----:B------:R-:W-:Y:S01]  /*5eb40*/  STL.64 [R1+0x430], R16 ;  /* 0x0004301001007387 */ /* 0x000fe20000100a00 */
[----:B------:R0:W-:Y:S03]  /*5eb50*/  STL.64 [R1+0x438], R18 ;  /* 0x0004381201007387 */ /* 0x0001e60000100a00 */
[----:B0-----:R-:W2:Y:S01]  /*5eb60*/  LDL.LU.64 R18, [R1+0x4e08] ;  /* 0x004e080001127983 */ /* 0x001ea20000300a00 */
[----:B------:R-:W2:Y:S02]  /*5eb70*/  LDL.LU.64 R16, [R1+0x4e00] ;  /* 0x004e000001107983 */ /* 0x000ea40000300a00 */
[----:B------:R-:W2:Y:S02]  /*5eb80*/  LDL.LU.64 R12, [R1+0x4df8] ;  /* 0x004df800010c7983 */ /* 0x000ea40000300a00 */
[----:B------:R-:W-:Y:S01]  /*5eb90*/  STL.64 [R1+0x4c60], R6 ;  /* 0x004c600601007387 */ /* 0x000fe20000100a00 */
[----:B------:R0:W-:Y:S04]  /*5eba0*/  STL.64 [R1+0x4c58], R4 ;  /* 0x004c580401007387 */ /* 0x0001e80000100a00 */
[----:B0-----:R-:W4:Y:S01]  /*5ebb0*/  LDL.LU.64 R4, [R1+0x410] ;  /* 0x0004100001047983 */ /* 0x001f220000300a00 */
[----:B------:R-:W4:Y:S01]  /*5ebc0*/  LDL.LU.64 R6, [R1+0x418] ;  /* 0x0004180001067983 */ /* 0x000f220000300a00 */
[C---:B--2---:R-:W-:Y:S02]  /*5ebd0*/  HMMA.16816.F32.BF16 R12, R24.reuse, R12, R16 ;  /* 0x0000000c180c723c */ /* 0x044fe40000041810 */
[----:B------:R-:W4:Y:S11]  /*5ebe0*/  LDL.LU.64 R16, [R1+0x4df0] ;  /* 0x004df00001107983 */ /* 0x000f360000300a00 */
[----:B------:R-:W-:Y:S10]  /*5ebf0*/  @!UPT UIADD3 URZ, URZ, URZ, URZ ;  /* 0x0000003f3f3ff290 */ /* 0x000ff4000fffe03f */
[----:B------:R0:W-:Y:S01]  /*5ec00*/  STL.64 [R1+0x420], R12 ;  /* 0x0004200c01007387 */ /* 0x0001e20000100a00 */
[----:B------:R1:W-:Y:S03]  /*5ec10*/  STL.64 [R1+0x428], R14 ;  /* 0x0004280e01007387 */ /* 0x0003e60000100a00 */
[----:B0-----:R-:W2:Y:S01]  /*5ec20*/  LDL.LU.64 R12, [R1+0x400] ;  /* 0x00040000010c7983 */ /* 0x001ea20000300a00 */
[----:B-1----:R-:W2:Y:S01]  /*5ec30*/  LDL.LU.64 R14, [R1+0x408] ;  /* 0x00040800010e7983 */ /* 0x002ea20000300a00 */
[C---:B----4-:R-:W-:Y:S02]  /*5ec40*/  HMMA.16816.F32.BF16 R4, R24.reuse, R16, R4 ;  /* 0x000000101804723c */ /* 0x050fe40000041804 */
[----:B------:R-:W4:Y:S01]  /*5ec50*/  LDL.LU.64 R16, [R1+0x3e0] ;  /* 0x0003e00001107983 */ /* 0x000f220000300a00 */
[----:B------:R-:W2:Y:S11]  /*5ec60*/  LDL.LU.64 R18, [R1+0x3e8] ;  /* 0x0003e80001127983 */ /* 0x000eb60000300a00 */
[----:B------:R-:W-:Y:S09]  /*5ec70*/  @!UPT UIADD3 URZ, URZ, URZ, URZ ;  /* 0x0000003f3f3ff290 */ /* 0x000ff2000fffe03f */
[----:B------:R-:W-:Y:S01]  /*5ec80*/  STL.64 [R1+0x410], R4 ;  /* 0x0004100401007387 */ /* 0x000fe20000100a00 */
[----:B------:R-:W-:Y:S03]  /*5ec90*/  STL.64 [R1+0x418], R6 ;  /* 0x0004180601007387 */ /* 0x000fe60000100a00 */
[----:B--2---:R-:W-:Y:S01]  /*5eca0*/  STL.64 [R1+0x4de0], R18 ;  /* 0x004de01201007387 */ /* 0x004fe20000100a00 */
[----:B----4-:R0:W-:Y:S03]  /*5ecb0*/  STL.64 [R1+0x4dd8], R16 ;  /* 0x004dd81001007387 */ /* 0x0101e60000100a00 */
[----:B0-----:R-:W2:Y:S01]  /*5ecc0*/  LDL.LU.64 R16, [R1+0x3f0] ;  /* 0x0003f00001107983 */ /* 0x001ea20000300a00 */
[----:B------:R-:W2:Y:S02]  /*5ecd0*/  LDL.LU.64 R18, [R1+0x3f8] ;  /* 0x0003f80001127983 */ /* 0x000ea40000300a00 */
[----:B------:R-:W4:Y:S01]  /*5ece0*/  LDL.64 R4, [R1+0x100] ;  /* 0x0001000001047983 */ /* 0x000f220000100a00 */
[----:B------:R-:W-:Y:S01]  /*5ecf0*/  HMMA.16816.F32.BF16 R12, R24, R8, R12 ;  /* 0x00000008180c723c */ /* 0x000fe2000004180c */
[----:B----4-:R0:W-:Y:S04]  /*5ed00*/  STL.64 [R1+0x4da8], R4 ;  /* 0x004da80401007387 */ /* 0x0101e80000100a00 */
[----:B0-----:R-:W4:Y:S01]  /*5ed10*/  LDL.LU.64 R4, [R1+0x7b0] ;  /* 0x0007b00001047983 */ /* 0x001f220000300a00 */
[----:B------:R-:W3:Y:S02]  /*5ed20*/  LDL.LU.64 R6, [R1+0x7b8] ;  /* 0x0007b80001067983 */ /* 0x000ee40000300a00 */
[----:B------:R-:W-:-:S07]  /*5ed30*/  IMAD.MOV.U32 R21, RZ, RZ, R3 ;  /* 0x000000ffff157224 */ /* 0x000fce00078e0003 */
[----:B--2---:R-:W-:Y:S01]  /*5ed40*/  HMMA.16816.F32.BF16 R20, R24, R20, R16 ;  /* 0x000000141814723c */ /* 0x004fe20000041810 */
[----:B---3--:R-:W-:Y:S01]  /*5ed50*/  STL.64 [R1+0x4dc0], R6 ;  /* 0x004dc00601007387 */ /* 0x008fe20000100a00 */
[----:B----4-:R0:W-:Y:S03]  /*5ed60*/  STL.64 [R1+0x4db8], R4 ;  /* 0x004db80401007387 */ /* 0x0101e60000100a00 */
[----:B0-----:R-:W2:Y:S01]  /*5ed70*/  LDL.LU.64 R4, [R1+0x7c0] ;  /* 0x0007c00001047983 */ /* 0x001ea20000300a00 */
[----:B------:R-:W2:Y:S02]  /*5ed80*/  LDL.LU.64 R6, [R1+0x7c8] ;  /* 0x0007c80001067983 */ /* 0x000ea40000300a00 */
[----:B------:R0:W-:Y:S02]  /*5ed90*/  STL.64 [R1+0x400], R12 ;  /* 0x0004000c01007387 */ /* 0x0001e40000100a00 */
[----:B------:R1:W-:Y:S01]  /*5eda0*/  STL.64 [R1+0x408], R14 ;  /* 0x0004080e01007387 */ /* 0x0003e20000100a00 */
[----:B0-----:R-:W3:Y:S01]  /*5edb0*/  LDL.LU.64 R12, [R1+0x4de8] ;  /* 0x004de800010c7983 */ /* 0x001ee20000300a00 */
[----:B-1----:R-:W-:-:S02]  /*5edc0*/  IMAD.MOV.U32 R15, RZ, RZ, R8 ;  /* 0x000000ffff0f7224 */ /* 0x002fc400078e0008 */
[----:B------:R-:W-:Y:S02]  /*5edd0*/  IMAD.MOV.U32 R14, RZ, RZ, R9 ;  /* 0x000000ffff0e7224 */ /* 0x000fe400078e0009 */
[----:B------:R-:W4:Y:S01]  /*5ede0*/  LDL.LU.64 R8, [R1+0x790] ;  /* 0x0007900001087983 */ /* 0x000f220000300a00 */
[----:B------:R-:W4:Y:S02]  /*5edf0*/  LDL.LU.64 R10, [R1+0x798] ;  /* 0x00079800010a7983 */ /* 0x000f240000300a00 */
[----:B------:R-:W-:Y:S01]  /*5ee00*/  STL.64 [R1+0x4c80], R14 ;  /* 0x004c800e01007387 */ /* 0x000fe20000100a00 */
[----:B---3--:R0:W-:Y:S04]  /*5ee10*/  STL.64 [R1+0x4c78], R12 ;  /* 0x004c780c01007387 */ /* 0x0081e80000100a00 */
[----:B0-----:R-:W3:Y:S01]  /*5ee20*/  LDL.64 R12, [R1+0x120] ;  /* 0x00012000010c7983 */ /* 0x001ee20000100a00 */
[----:B------:R-:W2:Y:S02]  /*5ee30*/  LDL.LU.64 R18, [R1+0x4de0] ;  /* 0x004de00001127983 */ /* 0x000ea40000300a00 */
[----:B------:R-:W2:Y:S02]  /*5ee40*/  LDL.LU.64 R16, [R1+0x4dd8] ;  /* 0x004dd80001107983 */ /* 0x000ea40000300a00 */
[----:B------:R0:W-:Y:S01]  /*5ee50*/  STL.64 [R1+0x3f0], R20 ;  /* 0x0003f01401007387 */ /* 0x0001e20000100a00 */
[----:B------:R2:W-:Y:S04]  /*5ee60*/  STL.64 [R1+0x3f8], R22 ;  /* 0x0003f81601007387 */ /* 0x0005e80000100a00 */
[----:B0-----:R-:W2:Y:S04]  /*5ee70*/  LDL.LU.64 R20, [R1+0x4dd0] ;  /* 0x004dd00001147983 */ /* 0x001ea80000300a00 */
[----:B------:R-:W0:Y:S02]  /*5ee80*/  S2R R3, SR_TID.X ;  /* 0x0000000000037919 */ /* 0x000e240000002100 */
[----:B0-----:R-:W-:-:S05]  /*5ee90*/  IMAD.SHL.U32 R3, R3, 0x2, RZ ;  /* 0x0000000203037824 */ /* 0x001fca00078e00ff */
[----:B------:R-:W-:Y:S01]  /*5eea0*/  LOP3.LUT R0, R0, 0x10, R3, 0x78, !PT ;  /* 0x0000001000007812 */ /* 0x000fe200078e7803 */
[----:B--2---:R-:W-:Y:S01]  /*5eeb0*/  HMMA.16816.F32.BF16 R20, R24, R20, R16 ;  /* 0x000000141814723c */ /* 0x004fe20000041810 */
[----:B------:R-:W2:Y:S02]  /*5eec0*/  LDL.LU.64 R16, [R1+0x4dc8] ;  /* 0x004dc80001107983 */ /* 0x000ea40000300a00 */
[----:B------:R-:W-:-:S04]  /*5eed0*/  LOP3.LUT R0, R0, 0x400, R2, 0xf8, !PT ;  /* 0x0000040000007812 */ /* 0x000fc800078ef802 */
[----:B------:R-:W-:Y:S11]  /*5eee0*/  LOP3.LUT R0, R0, 0x40, RZ, 0x3c, !PT ;  /* 0x0000004000007812 */ /* 0x000ff600078e3cff */
[----:B------:R-:W-:Y:S05]  /*5eef0*/  @!UPT UIADD3 URZ, URZ, URZ, URZ ;  /* 0x0000003f3f3ff290 */ /* 0x000fea000fffe03f */
[----:B------:R-:W-:Y:S01]  /*5ef00*/  STL.64 [R1+0x3e0], R20 ;  /* 0x0003e01401007387 */ /* 0x000fe20000100a00 */
[----:B------:R-:W-:Y:S02]  /*5ef10*/  STL.64 [R1+0x3e8], R22 ;  /* 0x0003e81601007387 */ /* 0x000fe40000100a00 */
[----:B------:R-:W0:Y:S02]  /*5ef20*/  LDSM.16.MT88.4 R20, [R0+0x10000] ;  /* 0x010000000014783b */ /* 0x000e240000004200 */
[----:B0-----:R-:W-:Y:S02]  /*5ef30*/  STL.64 [R1+0x4ca0], R22 ;  /* 0x004ca01601007387 */ /* 0x001fe40000100a00 */
[----:B------:R0:W-:Y:S02]  /*5ef40*/  STL.64 [R1+0x4c98], R20 ;  /* 0x004c981401007387 */ /* 0x0001e40000100a00 */
[----:B0-----:R-:W3:Y:S01]  /*5ef50*/  LDL.LU.64 R20, [R1+0x7a0] ;  /* 0x0007a00001147983 */ /* 0x001ee20000300a00 */
[----:B------:R-:W3:Y:S01]  /*5ef60*/  LDL.LU.64 R22, [R1+0x7a8] ;  /* 0x0007a80001167983 */ /* 0x000ee20000300a00 */
        /* <DEDUP_REMOVED lines=8> */
[----:B------:R-:W2:Y:S11]  /*5eff0*/  LDL.LU.64 R4, [R1+0x4da8] ;  /* 0x004da80001047983 */ /* 0x000eb60000300a00 */
[----:B------:R-:W-:Y:S10]  /*5f000*/  @!UPT UIADD3 URZ, URZ, URZ, URZ ;  /* 0x0000003f3f3ff290 */ /* 0x000ff4000fffe03f */
[----:B------:R0:W-:Y:S01]  /*5f010*/  STL.64 [R1+0x7b0], R16 ;  /* 0x0007b01001007387 */ /* 0x0001e20000100a00 */
[----:B------:R-:W-:Y:S03]  /*5f020*/  STL.64 [R1+0x7b8], R18 ;  /* 0x0007b81201007387 */ /* 0x000fe60000100a00 */
[----:B0-----:R-:W4:Y:S01]  /*5f030*/  LDL.LU.64 R16, [R1+0x4da0] ;  /* 0x004da00001107983 */ /* 0x001f220000300a00 */
[C---:B---3--:R-:W-:Y:S01]  /*5f040*/  HMMA.16816.F32.BF16 R20, R24.reuse, R12, R20 ;  /* 0x0000000c1814723c */ /* 0x048fe20000041814 */
[----:B------:R-:W-:Y:S02]  /*5f050*/  IMAD.MOV.U32 R0, RZ, RZ, R13 ;  /* 0x000000ffff007224 */ /* 0x000fe400078e000d */
[----:B------:R-:W-:Y:S11]  /*5f060*/  IMAD.MOV.U32 R2, RZ, RZ, R12 ;  /* 0x000000ffff027224 */ /* 0x000ff600078e000c */
[----:B------:R-:W-:Y:S09]  /*5f070*/  @!UPT UIADD3 URZ, URZ, URZ, URZ ;  /* 0x0000003f3f3ff290 */ /* 0x000ff2000fffe03f */
[----:B------:R0:W-:Y:S01]  /*5f080*/  STL.64 [R1+0x7a0], R20 ;  /* 0x0007a01401007387 */ /* 0x0001e20000100a00 */
[----:B------:R1:W-:Y:S03]  /*5f090*/  STL.64 [R1+0x7a8], R22 ;  /* 0x0007a81601007387 */ /* 0x0003e60000100a00 */
[----:B0-----:R-:W2:Y:S01]  /*5f0a0*/  LDL.LU.64 R20, [R1+0x780] ;  /* 0x0007800001147983 */ /* 0x001ea20000300a00 */
[----:B-1----:R-:W2:Y:S02]  /*5f0b0*/  LDL.LU.64 R22, [R1+0x788] ;  /* 0x0007880001167983 */ /* 0x002ea40000300a00 */
[----:B------:R-:W-:Y:S02]  /*5f0c0*/  STL [R1+0x4bdc], R0 ;  /* 0x004bdc0001007387 */ /* 0x000fe40000100800 */
[----:B------:R-:W-:Y:S01]  /*5f0d0*/  STL [R1+0x4bd8], R2 ;  /* 0x004bd80201007387 */ /* 0x000fe20000100800 */
[C---:B----4-:R-:W-:Y:S11]  /*5f0e0*/  HMMA.16816.F32.BF16 R8, R24.reuse, R16, R8 ;  /* 0x000000101808723c */ /* 0x050ff60000041808 */
[----:B------:R-:W-:Y:S11]  /*5f0f0*/  @!UPT UIADD3 URZ, URZ, URZ, URZ ;  /* 0x0000003f3f3ff290 */ /* 0x000ff6000fffe03f */
[----:B------:R-:W-:Y:S01]  /*5f100*/  @!UPT UIADD3 URZ, URZ, URZ, URZ ;  /* 0x0000003f3f3ff290 */ /* 0x000fe2000fffe03f */
[----:B------:R0:W-:Y:S01]  /*5f110*/  STL.64 [R1+0x790], R8 ;  /* 0x0007900801007387 */ /* 0x0001e20000100a00 */
[----:B------:R-:W-:Y:S02]  /*5f120*/  STL.64 [R1+0x798], R10 ;  /* 0x0007980a01007387 */ /* 0x000fe40000100a00 */
[----:B------:R-:W3:Y:S02]  /*5f130*/  LDL.64 R12, [R1+0xd0] ;  /* 0x0000d000010c7983 */ /* 0x000ee40000100a00 */
[----:B---3--:R2:W-:Y:S01]  /*5f140*/  STL.64 [R1+0x4d90], R12 ;  /* 0x004d900c01007387 */ /* 0x0085e20000100a00 */
[----:B0-----:R-:W3:Y:S02]  /*5f150*/  LDL R8, [R1+0xc0] ;  /* 0x0000c00001087983 */ /* 0x001ee40000100800 */
[----:B------:R-:W3:Y:S02]  /*5f160*/  LDL R9, [R1+0xc4] ;  /* 0x0000c40001097983 */ /* 0x000ee40000100800 */
[----:B------:R-:W-:Y:S01]  /*5f170*/  IMAD.MOV.U32 R28, RZ, RZ, R16 ;  /* 0x000000ffff1c7224 */ /* 0x000fe200078e0010 */
[----:B--2---:R-:W-:Y:S01]  /*5f180*/  HMMA.16816.F32.BF16 R12, R24, R4, R20 ;  /* 0x00000004180c723c */ /* 0x004fe20000041814 */
[----:B---3--:R0:W-:Y:S01]  /*5f190*/  STL.64 [R1+0x4d98], R8 ;  /* 0x004d980801007387 */ /* 0x0081e20000100a00 */
[----:B------:R-:W2:Y:S02]  /*5f1a0*/  LDL R16, [R1] ;  /* 0x0000000001107983 */ /* 0x000ea40000100800 */
[----:B------:R-:W-:-:S02]  /*5f1b0*/  IMAD.MOV.U32 R3, RZ, RZ, R17 ;  /* 0x000000ffff037224 */ /* 0x000fc400078e0011 */
[----:B------:R-:W-:Y:S01]  /*5f1c0*/  IMAD.MOV.U32 R17, RZ, RZ, R29 ;  /* 0x000000ffff117224 */ /* 0x000fe200078e001d */
[----:B0-----:R-:W3:Y:S01]  /*5f1d0*/  LDL.LU.64 R8, [R1+0x770] ;  /* 0x0007700001087983 */ /* 0x001ee20000300a00 */
[----:B------:R-:W3:Y:S03]  /*5f1e0*/  LDL.LU.64 R10, [R1+0x778] ;  /* 0x00077800010a7983 */ /* 0x000ee60000300a00 */
[----:B--2---:R0:W-:Y:S01]  /*5f1f0*/  STL.64 [R1+0x4ca8], R16 ;  /* 0x004ca81001007387 */ /* 0x0041e20000100a00 */
[----:B------:R-:W-:Y:S02]  /*5f200*/  STL [R1+0x4be4], R3 ;  /* 0x004be40301007387 */ /* 0x000fe40000100800 */
[----:B------:R-:W-:Y:S01]  /*5f210*/  STL [R1+0x4be0], R28 ;  /* 0x004be01c01007387 */ /* 0x000fe20000100800 */
[----:B0-----:R-:W2:Y:S08]  /*5f220*/  LDL R16, [R1+0x10] ;  /* 0x0000100001107983 */ /* 0x001eb00000100800 */
[----:B------:R0:W-:Y:S02]  /*5f230*/  STL.64 [R1+0x780], R12 ;  /* 0x0007800c01007387 */ /* 0x0001e40000100a00 */
[----:B------:R1:W-:Y:S02]  /*5f240*/  STL.64 [R1+0x788], R14 ;  /* 0x0007880e01007387 */ /* 0x0003e40000100a00 */
[----:B------:R-:W2:Y:S01]  /*5f250*/  LDL R17, [R1+0x14] ;  /* 0x0000140001117983 */ /* 0x000ea20000100800 */
[----:B0-----:R-:W4:Y:S01]  /*5f260*/  LDL.LU.64 R12, [R1+0x760] ;  /* 0x00076000010c7983 */ /* 0x001f220000300a00 */
[----:B-1----:R-:W4:Y:S03]  /*5f270*/  LDL.LU.64 R14, [R1+0x768] ;  /* 0x00076800010e7983 */ /* 0x002f260000300a00 */
[----:B--2---:R0:W-:Y:S04]  /*5f280*/  STL.64 [R1+0x4cc0], R16 ;  /* 0x004cc01001007387 */ /* 0x0041e80000100a00 */
[----:B0-----:R-:W2:Y:S04]  /*5f290*/  LDL R16, [R1+0x20] ;  /* 0x0000200001107983 */ /* 0x001ea80000100800 */
[----:B------:R-:W2:Y:S01]  /*5f2a0*/  LDL R17, [R1+0x24] ;  /* 0x0000240001117983 */ /* 0x000ea20000100800 */
[----:B------:R-:W3:Y:S02]  /*5f2b0*/  LDL.LU.64 R20, [R1+0x750] ;  /* 0x0007500001147983 */ /* 0x000ee40000300a00 */
[----:B------:R-:W-:-:S02]  /*5f2c0*/  IMAD.MOV.U32 R29, RZ, RZ, R5 ;  /* 0x000000ffff1d7224 */ /* 0x000fc400078e0005 */
[----:B------:R-:W3:Y:S01]  /*5f2d0*/  LDL.LU.64 R22, [R1+0x758] ;  /* 0x0007580001167983 */ /* 0x000ee20000300a00 */
[----:B------:R-:W3:Y:S01]  /*5f2e0*/  LDL.LU.64 R4, [R1+0x740] ;  /* 0x0007400001047983 */ /* 0x000ee20000300a00 */
[----:B------:R-:W3:Y:S03]  /*5f2f0*/  LDL.LU.64 R6, [R1+0x748] ;  /* 0x0007480001067983 */ /* 0x000ee60000300a00 */
[----:B--2---:R0:W-:Y:S04]  /*5f300*/  STL.64 [R1+0x4cd8], R16 ;  /* 0x004cd81001007387 */ /* 0x0041e80000100a00 */
[----:B0-----:R-:W3:Y:S01]  /*5f310*/  LDL.64 R16, [R1+0xf0] ;  /* 0x0000f00001107983 */ /* 0x001ee20000100a00 */
[----:B------:R-:W-:Y:S01]  /*5f320*/  STL [R1+0x4be8], R29 ;  /* 0x004be81d01007387 */ /* 0x000fe20000100800 */
[----:B---3--:R-:W-:Y:S01]  /*5f330*/  HMMA.16816.F32.BF16 R8, R24, R16, R8 ;  /* 0x000000101808723c */ /* 0x008fe20000041808 */
[----:B------:R-:W-:-:S02]  /*5f340*/  IMAD.MOV.U32 R0, RZ, RZ, R16 ;  /* 0x000000ffff007224 */ /* 0x000fc400078e0010 */
[----:B------:R-:W-:Y:S11]  /*5f350*/  IMAD.MOV.U32 R2, RZ, RZ, R17 ;  /* 0x000000ffff027224 */ /* 0x000ff600078e0011 */
[----:B------:R-:W-:Y:S09]  /*5f360*/  @!UPT UIADD3 URZ, URZ, URZ, URZ ;  /* 0x0000003f3f3ff290 */ /* 0x000ff2000fffe03f */
[----:B------:R0:W-:Y:S01]  /*5f370*/  STL.64 [R1+0x770], R8 ;  /* 0x0007700801007387 */ /* 0x0001e20000100a00 */
[----:B------:R-:W-:Y:S03]  /*5f380*/  STL.64 [R1+0x778], R10 ;  /* 0x0007780a01007387 */ /* 0x000fe60000100a00 */
[----:B0-----:R-:W2:Y:S01]  /*5f390*/  LDL.LU.64 R8, [R1+0x4d98] ;  /* 0x004d980001087983 */ /* 0x001ea20000300a00 */
[----:B------:R-:W3:Y:S02]  /*5f3a0*/  LDL R16, [R1+0x30] ;  /* 0x0000300001107983 */ /* 0x000ee40000100800 */
[----:B------:R-:W3:Y:S02]  /*5f3b0*/  LDL R17, [R1+0x34] ;  /* 0x0000340001117983 */ /* 0x000ee40000100800 */
[----:B---3--:R0:W-:Y:S04]  /*5f3c0*/  STL.64 [R1+0x4cf0], R16 ;  /* 0x004cf01001007387 */ /* 0x0081e80000100a00 */
[----:B0-----:R-:W4:Y:S01]  /*5f3d0*/  LDL.64 R16, [R1+0xe0] ;  /* 0x0000e00001107983 */ /* 0x001f220000100a00 */
[----:B------:R-:W-:Y:S01]  /*5f3e0*/  STL [R1+0x4bec], R2 ;  /* 0x004bec0201007387 */ /* 0x000fe20000100800 */
[----:B----4-:R-:W-:Y:S01]  /*5f3f0*/  HMMA.16816.F32.BF16 R12, R24, R16, R12 ;  /* 0x00000010180c723c */ /* 0x010fe2000004180c */
[----:B------:R-:W-:-:S02]  /*5f400*/  IMAD.MOV.U32 R3, RZ, RZ, R16 ;  /* 0x000000ffff037224 */ /* 0x000fc400078e0010 */
[----:B------:R-:W-:Y:S11]  /*5f410*/  IMAD.MOV.U32 R28, RZ, RZ, R17 ;  /* 0x000000ffff1c7224 */ /* 0x000ff600078e0011 */
[----:B------:R-:W-:Y:S09]  /*5f420*/  @!UPT UIADD3 URZ, URZ, URZ, URZ ;  /* 0x0000003f3f3ff290 */ /* 0x000ff2000fffe03f */
[----:B------:R0:W-:Y:S01]  /*5f430*/  STL.64 [R1+0x760], R12 ;  /* 0x0007600c01007387 */ /* 0x0001e20000100a00 */
[----:B------:R-:W-:Y:S03]  /*5f440*/  STL.64 [R1+0x768], R14 ;  /* 0x0007680e01007387 */ /* 0x000fe60000100a00 */
[----:B0-----:R-:W3:Y:S01]  /*5f450*/  LDL.LU.64 R12, [R1+0x4d90] ;  /* 0x004d9000010c7983 */ /* 0x001ee20000300a00 */
[----:B------:R-:W4:Y:S02]  /*5f460*/  LDL R16, [R1+0x40] ;  /* 0x0000400001107983 */ /* 0x000f240000100800 */
[----:B------:R-:W4:Y:S01]  /*5f470*/  LDL R17, [R1+0x44] ;  /* 0x0000440001117983 */ /* 0x000f220000100800 */
[C---:B--2---:R-:W-:Y:S01]  /*5f480*/  HMMA.16816.F32.BF16 R4, R24.reuse, R8, R4 ;  /* 0x000000081804723c */ /* 0x044fe20000041804 */
[----:B----4-:R3:W-:Y:S07]  /*5f490*/  STL.64 [R1+0x4d08], R16 ;  /* 0x004d081001007387 */ /* 0x0107ee0000100a00 */
[C---:B---3--:R-:W-:Y:S11]  /*5f4a0*/  HMMA.16816.F32.BF16 R16, R24.reuse, R12, R20 ;  /* 0x0000000c1810723c */ /* 0x048ff60000041814 */
[----:B------:R-:W-:Y:S11]  /*5f4b0*/  @!UPT UIADD3 URZ, URZ, URZ, URZ ;  /* 0x0000003f3f3ff290 */ /* 0x000ff6000fffe03f */
[----:B------:R-:W-:Y:S01]  /*5f4c0*/  @!UPT UIADD3 URZ, URZ, URZ, URZ ;  /* 0x0000003f3f3ff290 */ /* 0x000fe2000fffe03f */
[----:B------:R0:W-:Y:S01]  /*5f4d0*/  STL.64 [R1+0x750], R16 ;  /* 0x0007501001007387 */ /* 0x0001e20000100a00 */
[----:B------:R-:W-:Y:S03]  /*5f4e0*/  STL.64 [R1+0x758], R18 ;  /* 0x0007581201007387 */ /* 0x000fe60000100a00 */
[----:B0-----:R-:W2:Y:S01]  /*5f4f0*/  LDL R16, [R1+0x50] ;  /* 0x0000500001107983 */ /* 0x001ea20000100800 */
[----:B------:R0:W-:Y:S02]  /*5f500*/  STL.64 [R1+0x740], R4 ;  /* 0x0007400401007387 */ /* 0x0001e40000100a00 */
[----:B------:R-:W-:Y:S02]  /*5f510*/  STL.64 [R1+0x748], R6 ;  /* 0x0007480601007387 */ /* 0x000fe40000100a00 */
[----:B------:R-:W2:Y:S02]  /*5f520*/  LDL R17, [R1+0x54] ;  /* 0x0000540001117983 */ /* 0x000ea40000100800 */
[----:B--2---:R-:W-:Y:S01]  /*5f530*/  STL.64 [R1+0x4d20], R16 ;  /* 0x004d201001007387 */ /* 0x004fe20000100a00 */
[----:B0-----:R-:W2:Y:S02]  /*5f540*/  LDL R4, [R1+0x60] ;  /* 0x0000600001047983 */ /* 0x001ea40000100800 */
[----:B------:R-:W2:Y:S02]  /*5f550*/  LDL R5, [R1+0x64] ;  /* 0x0000640001057983 */ /* 0x000ea40000100800 */
[----:B--2---:R-:W-:Y:S01]  /*5f560*/  STL.64 [R1+0x4d28], R4 ;  /* 0x004d280401007387 */ /* 0x004fe20000100a00 */
[----:B------:R-:W2:Y:S02]  /*5f570*/  LDL R8, [R1+0x70] ;  /* 0x0000700001087983 */ /* 0x000ea40000100800 */
[----:B------:R-:W2:Y:S02]  /*5f580*/  LDL R9, [R1+0x74] ;  /* 0x0000740001097983 */ /* 0x000ea40000100800 */
[----:B--2---:R0:W-:Y:S04]  /*5f590*/  STL.64 [R1+0x4d30], R8 ;  /* 0x004d300801007387 */ /* 0x0041e80000100a00 */
[----:B0-----:R-:W2:Y:S04]  /*5f5a0*/  LDL R8, [R1+0x80] ;  /* 0x0000800001087983 */ /* 0x001ea80000100800 */
[----:B------:R-:W2:Y:S04]  /*5f5b0*/  LDL R9, [R1+0x84] ;  /* 0x0000840001097983 */ /* 0x000ea80000100800 */
        /* <DEDUP_REMOVED lines=8> */
[----:B------:R-:W2:Y:S01]  /*5f640*/  LDL R9, [R1+0xb4] ;  /* 0x0000b40001097983 */ /* 0x000ea20000100800 */
[----:B------:R-:W3:Y:S02]  /*5f650*/  LDL.LU.64 R4, [R1+0x6f0] ;  /* 0x0006f00001047983 */ /* 0x000ee40000300a00 */
[----:B------:R-:W4:Y:S02]  /*5f660*/  LDL.LU.64 R6, [R1+0x6f8] ;  /* 0x0006f80001067983 */ /* 0x000f240000300a00 */
[----:B----4-:R-:W-:Y:S01]  /*5f670*/  STL.64 [R1+0x4d40], R6 ;  /* 0x004d400601007387 */ /* 0x010fe20000100a00 */
[----:B---3--:R0:W-:Y:S03]  /*5f680*/  STL.64 [R1+0x4d38], R4 ;  /* 0x004d380401007387 */ /* 0x0081e60000100a00 */
[----:B0-----:R-:W3:Y:S01]  /*5f690*/  LDL.LU.64 R4, [R1+0x700] ;  /* 0x0007000001047983 */ /* 0x001ee20000300a00 */
[----:B------:R-:W4:Y:S03]  /*5f6a0*/  LDL.LU.64 R6, [R1+0x708] ;  /* 0x0007080001067983 */ /* 0x000f260000300a00 */
        /* <DEDUP_REMOVED lines=28> */
[----:B------:R-:W-:Y:S02]  /*5f870*/  HMMA.16816.F32.BF16 R8, R24, R8, R4 ;  /* 0x000000081808723c */ /* 0x000fe40000041804 */
        /* <DEDUP_REMOVED lines=12> */
[----:B------:R-:W2:Y:S01]  /*5f940*/  LDL.LU.64 R6, [R1+0x4d88] ;  /* 0x004d880001067983 */ /* 0x000ea20000300a00 */
[----:B------:R-:W2:Y:S02]  /*5f950*/  LDL.LU.64 R4, [R1+0x4d80] ;  /* 0x004d800001047983 */ /* 0x000ea40000300a00 */
[----:B------:R0:W-:Y:S02]  /*5f960*/  STL.64 [R1+0x730], R8 ;  /* 0x0007300801007387 */ /* 0x0001e40000100a00 */
[----:B------:R2:W-:Y:S01]  /*5f970*/  STL.64 [R1+0x738], R10 ;  /* 0x0007380a01007387 */ /* 0x0005e20000100a00 */
        /* <DEDUP_REMOVED lines=23> */
[----:B------:R-:W3:Y:S11]  /*5faf0*/  LDL.LU.64 R4, [R1+0x4d28] ;  /* 0x004d280001047983 */ /* 0x000ef60000300a00 */
[----:B------:R-:W-:Y:S10]  /*5fb00*/  @!UPT UIADD3 URZ, URZ, URZ, URZ ;  /* 0x0000003f3f3ff290 */ /* 0x000ff4000fffe03f */
[----:B------:R0:W-:Y:S01]  /*5fb10*/  STL.64 [R1+0x6f0], R8 ;  /* 0x0006f00801007387 */ /* 0x0001e20000100a00 */
[----:B------:R1:W-:Y:S03]  /*5fb20*/  STL.64 [R1+0x6f8], R10 ;  /* 0x0006f80a01007387 */ /* 0x0003e60000100a00 */
[----:B0-----:R-:W2:Y:S01]  /*5fb30*/  LDL.LU.64 R8, [R1+0x660] ;  /* 0x0006600001087983 */ /* 0x001ea20000300a00 */
[----:B-1----:R-:W2:Y:S01]  /*5fb40*/  LDL.LU.64 R10, [R1+0x668] ;  /* 0x00066800010a7983 */ /* 0x002ea20000300a00 */
[C---:B---3--:R-:W-:Y:S02]  /*5fb50*/  HMMA.16816.F32.BF16 R4, R24.reuse, R4, R16 ;  /* 0x000000041804723c */ /* 0x048fe40000041810 */
[----:B------:R-:W3:Y:S11]  /*5fb60*/  LDL.LU.64 R16, [R1+0x4d20] ;  /* 0x004d200001107983 */ /* 0x000ef60000300a00 */
[----:B------:R-:W-:Y:S10]  /*5fb70*/  @!UPT UIADD3 URZ, URZ, URZ, URZ ;  /* 0x0000003f3f3ff290 */ /* 0x000ff4000fffe03f */
[----:B------:R0:W-:Y:S01]  /*5fb80*/  STL.64 [R1+0x6e0], R4 ;  /* 0x0006e00401007387 */ /* 0x0001e20000100a00 */
[----:B------:R1:W-:Y:S03]  /*5fb90*/  STL.64 [R1+0x6e8], R6 ;  /* 0x0006e80601007387 */ /* 0x0003e60000100a00 */
[----:B0-----:R-:W2:Y:S01]  /*5fba0*/  LDL.LU.64 R4, [R1+0x650] ;  /* 0x0006500001047983 */ /* 0x001ea20000300a00 */
[----:B-1----:R-:W2:Y:S01]  /*5fbb0*/  LDL.LU.64 R6, [R1+0x658] ;  /* 0x0006580001067983 */ /* 0x002ea20000300a00 */
[C---:B---3--:R-:W-:Y:S02]  /*5fbc0*/  HMMA.16816.F32.BF16 R16, R24.reuse, R16, R20 ;  /* 0x000000101810723c */ /* 0x048fe40000041814 */
[----:B------:R-:W3:Y:S01]  /*5fbd0*/  LDL.LU.64 R22, [R1+0x4d18] ;  /* 0x004d180001167983 */ /* 0x000ee20000300a00 */
[----:B------:R-:W3:Y:S11]  /*5fbe0*/  LDL.LU.64 R20, [R1+0x4d10] ;  /* 0x004d100001147983 */ /* 0x000ef60000300a00 */
[----:B------:R-:W-:Y:S09]  /*5fbf0*/  @!UPT UIADD3 URZ, URZ, URZ, URZ ;  /* 0x0000003f3f3ff290 */ /* 0x000ff2000fffe03f */
[----:B------:R0:W-:Y:S01]  /*5fc00*/  STL.64 [R1+0x6d0], R16 ;  /* 0x0006d01001007387 */ /* 0x0001e20000100a00 */
[----:B------:R3:W-:Y:S03]  /*5fc10*/  STL.64 [R1+0x6d8], R18 ;  /* 0x0006d81201007387 */ /* 0x0007e60000100a00 */
[----:B0-----:R-:W3:Y:S02]  /*5fc20*/  LDL.LU.64 R16, [R1+0x4d08] ;  /* 0x004d080001107983 */ /* 0x001ee40000300a00 */
        /* <DEDUP_REMOVED lines=35> */
[----:B------:R-:W4:Y:S02]  /*5fe60*/  LDL.LU.64 R16, [R1+0x4c88] ;  /* 0x004c880001107983 */ /* 0x000f240000300a00 */
[C---:B----4-:R-:W-:Y:S11]  /*5fe70*/  HMMA.16816.F32.BF16 R12, R24.reuse, R16, R12 ;  /* 0x00000010180c723c */ /* 0x050ff6000004180c */
[----:B------:R-:W-:Y:S11]  /*5fe80*/  @!UPT UIADD3 URZ, URZ, URZ, URZ ;  /* 0x0000003f3f3ff290 */ /* 0x000ff6000fffe03f */
[----:B------:R-:W-:Y:S01]  /*5fe90*/  @!UPT UIADD3 URZ, URZ, URZ, URZ ;  /* 0x0000003f3f3ff290 */ /* 0x000fe2000fffe03f */
[----:B------:R-:W-:Y:S01]  /*5fea0*/  STL.64 [R1+0x670], R12 ;  /* 0x0006700c01007387 */ /* 0x000fe20000100a00 */
[----:B------:R0:W-:Y:S03]  /*5feb0*/  STL.64 [R1+0x678], R14 ;  /* 0x0006780e01007387 */ /* 0x0001e60000100a00 */
[----:B0-----:R-:W4:Y:S01]  /*5fec0*/  LDL.LU.64 R14, [R1+0x4c80] ;  /* 0x004c8000010e7983 */ /* 0x001f220000300a00 */
[----:B------:R-:W3:Y:S02]  /*5fed0*/  LDL.LU.64 R12, [R1+0x4c78] ;  /* 0x004c7800010c7983 */ /* 0x000ee40000300a00 */
[----:B--2---:R-:W-:Y:S02]  /*5fee0*/  STL.64 [R1+0x4af0], R18 ;  /* 0x004af01201007387 */ /* 0x004fe40000100a00 */
[----:B------:R0:W-:Y:S02]  /*5fef0*/  STL.64 [R1+0x4ae8], R16 ;  /* 0x004ae81001007387 */ /* 0x0001e40000100a00 */
[----:B0-----:R-:W2:Y:S01]  /*5ff00*/  LDL.LU.64 R16, [R1+0x150] ;  /* 0x0001500001107983 */ /* 0x001ea20000300a00 */
[C---:B---3--:R-:W-:Y:S03]  /*5ff10*/  HMMA.16816.F32.BF16 R8, R24.reuse, R12, R8 ;  /* 0x0000000c1808723c */ /* 0x048fe60000041808 */
[----:B--2---:R0:W-:Y:S04]  /*5ff20*/  STL.64 [R1+0x4bf0], R16 ;  /* 0x004bf01001007387 */ /* 0x0041e80000100a00 */
[----:B0-----:R-:W2:Y:S01]  /*5ff30*/  LDL.LU.64 R16, [R1+0x3d0] ;  /* 0x0003d00001107983 */ /* 0x001ea20000300a00 */
[----:B------:R-:W2:Y:S11]  /*5ff40*/  LDL.LU.64 R18, [R1+0x3d8] ;  /* 0x0003d80001127983 */ /* 0x000eb60000300a00 */
[----:B------:R-:W-:Y:S04]  /*5ff50*/  @!UPT UIADD3 URZ, URZ, URZ, URZ ;  /* 0x0000003f3f3ff290 */ /* 0x000fe8000fffe03f */
[----:B------:R-:W-:Y:S02]  /*5ff60*/  STL.64 [R1+0x660], R8 ;  /* 0x0006600801007387 */ /* 0x000fe40000100a00 */
[----:B------:R0:W-:Y:S02]  /*5ff70*/  STL.64 [R1+0x668], R10 ;  /* 0x0006680a01007387 */ /* 0x0001e40000100a00 */
[----:B0-----:R-:W3:Y:S01]  /*5ff80*/  LDL.LU.64 R10, [R1+0x4c70] ;  /* 0x004c7000010a7983 */ /* 0x001ee20000300a00 */
[----:B------:R-:W2:Y:S02]  /*5ff90*/  LDL.LU.64 R8, [R1+0x4c68] ;  /* 0x004c680001087983 */ /* 0x000ea40000300a00 */
[----:B------:R-:W-:Y:S02]  /*5ffa0*/  STL [R1+0x4ae4], R12 ;  /* 0x004ae40c01007387 */ /* 0x000fe40000100800 */
[----:B------:R-:W-:Y:S01]  /*5ffb0*/  STL [R1+0x4ae0], R13 ;  /* 0x004ae00d01007387 */ /* 0x000fe20000100800 */
[C---:B--2---:R-:W-:Y:S11]  /*5ffc0*/  HMMA.16816.F32.BF16 R4, R24.reuse, R8, R4 ;  /* 0x000000081804723c */ /* 0x044ff60000041804 */
[----:B------:R-:W-:Y:S11]  /*5ffd0*/  @!UPT UIADD3 URZ, URZ, URZ, URZ ;  /* 0x0000003f3f3ff290 */ /* 0x000ff6000fffe03f */
[----:B------:R-:W-:Y:S01]  /*5ffe0*/  @!UPT UIADD3 URZ, URZ, URZ, URZ ;  /* 0x0000003f3f3ff290 */ /* 0x000fe2000fffe03f */
[----:B------:R-:W-:Y:S01]  /*5fff0*/  STL.64 [R1+0x650], R4 ;  /* 0x0006500401007387 */ /* 0x000fe20000100a00 */
[----:B------:R0:W-:Y:S03]  /*60000*/  STL.64 [R1+0x658], R6 ;  /* 0x0006580601007387 */ /* 0x0001e60000100a00 */
[----:B0-----:R-:W2:Y:S01]  /*60010*/  LDL.LU.64 R6, [R1+0x4c60] ;  /* 0x004c600001067983 */ /* 0x001ea20000300a00 */
[----:B------:R-:W2:Y:S02]  /*60020*/  LDL.LU.64 R4, [R1+0x4c58] ;  /* 0x004c580001047983 */ /* 0x000ea40000300a00 */
[----:B---3--:R-:W-:Y:S02]  /*60030*/  STL.64 [R1+0x4ac8], R10 ;  /* 0x004ac80a01007387 */ /* 0x008fe40000100a00 */
[----:B------:R0:W-:Y:S02]  /*60040*/  STL.64 [R1+0x4ac0], R8 ;  /* 0x004ac00801007387 */ /* 0x0001e40000100a00 */
[----:B0-----:R-:W3:Y:S01]  /*60050*/  LDL.LU.64 R8, [R1+0x5e0] ;  /* 0x0005e00001087983 */ /* 0x001ee20000300a00 */
[----:B------:R-:W3:Y:S01]  /*60060*/  LDL.LU.64 R10, [R1+0x5e8] ;  /* 0x0005e800010a7983 */ /* 0x000ee20000300a00 */
[----:B--2---:R-:W-:Y:S11]  /*60070*/  HMMA.16816.F32.BF16 R16, R24, R4, R16 ;  /* 0x000000041810723c */ /* 0x004ff60000041810 */
[----:B------:R-:W-:Y:S11]  /*60080*/  @!UPT UIADD3 URZ, URZ, URZ, URZ ;  /* 0x0000003f3f3ff290 */ /* 0x000ff6000fffe03f */
[----:B------:R-:W-:Y:S01]  /*60090*/  @!UPT UIADD3 URZ, URZ, URZ, URZ ;  /* 0x0000003f3f3ff290 */ /* 0x000fe2000fffe03f */
[----:B------:R-:W-:Y:S01]  /*600a0*/  STL.64 [R1+0x3d0], R16 ;  /* 0x0003d01001007387 */ /* 0x000fe20000100a00 */
[----:B------:R-:W-:Y:S02]  /*600b0*/  STL.64 [R1+0x3d8], R18 ;  /* 0x0003d81201007387 */ /* 0x000fe40000100a00 */
[----:B---3--:R-:W-:Y:S02]  /*600c0*/  STL.64 [R1+0x4c00], R10 ;  /* 0x004c000a01007387 */ /* 0x008fe40000100a00 */
[----:B------:R4:W-:Y:S01]  /*600d0*/  STL.64 [R1+0x4bf8], R8 ;  /* 0x004bf80801007387 */ /* 0x0009e20000100a00 */
[----:B------:R-:W2:Y:S01]  /*600e0*/  LDL.LU.64 R12, [R1+0x620] ;  /* 0x00062000010c7983 */ /* 0x000ea20000300a00 */
[----:B----4-:R-:W-:Y:S02]  /*600f0*/  IMAD.MOV.U32 R8, RZ, RZ, R15 ;  /* 0x000000ffff087224 */ /* 0x010fe400078e000f */
[----:B------:R-:W-:Y:S02]  /*60100*/  IMAD.MOV.U32 R9, RZ, RZ, R14 ;  /* 0x000000ffff097224 */ /* 0x000fe400078e000e */
[----:B------:R-:W3:Y:S04]  /*60110*/  LDL.LU.64 R14, [R1+0x628] ;  /* 0x00062800010e7983 */ /* 0x000ee80000300a00 */
[----:B---3--:R-:W-:Y:S01]  /*60120*/  STL.64 [R1+0x4c40], R14 ;  /* 0x004c400e01007387 */ /* 0x008fe20000100a00 */
[----:B--2---:R0:W-:Y:S02]  /*60130*/  STL.64 [R1+0x4c38], R12 ;  /* 0x004c380c01007387 */ /* 0x0041e40000100a00 */
[----:B0-----:R-:W-:-:S02]  /*60140*/  IMAD.MOV.U32 R12, RZ, RZ, R7 ;  /* 0x000000ffff0c7224 */ /* 0x001fc400078e0007 */
[----:B------:R-:W-:-:S05]  /*60150*/  IMAD.MOV.U32 R13, RZ, RZ, R6 ;  /* 0x000000ffff0d7224 */ /* 0x000fca00078e0006 */
[----:B------:R0:W-:Y:S04]  /*60160*/  STL.64 [R1+0x4c50], R12 ;  /* 0x004c500c01007387 */ /* 0x0001e80000100a00 */
[----:B0-----:R-:W2:Y:S01]  /*60170*/  LDL.LU.64 R12, [R1+0x1b0] ;  /* 0x0001b000010c7983 */ /* 0x001ea20000300a00 */
[----:B------:R0:W-:Y:S03]  /*60180*/  STL.64 [R1+0x4c18], R8 ;  /* 0x004c180801007387 */ /* 0x0001e60000100a00 */
[----:B0-----:R-:W3:Y:S04]  /*60190*/  LDL.LU.64 R8, [R1+0x180] ;  /* 0x0001800001087983 */ /* 0x001ee80000300a00 */
[----:B------:R-:W0:Y:S04]  /*601a0*/  S2R R7, SR_TID.X ;  /* 0x0000000000077919 */ /* 0x000e280000002100 */
[----:B---3--:R1:W-:Y:S04]  /*601b0*/  STL.64 [R1+0x4c30], R8 ;  /* 0x004c300801007387 */ /* 0x0083e80000100a00 */
[----:B-1----:R-:W3:Y:S01]  /*601c0*/  LDL.LU.64 R8, [R1+0x190] ;  /* 0x0001900001087983 */ /* 0x002ee20000300a00 */
[C---:B0-----:R-:W-:Y:S01]  /*601d0*/  LOP3.LUT R6, R7.reuse, 0x7, RZ, 0xc0, !PT ;  /* 0x0000000707067812 */ /* 0x041fe200078ec0ff */
[----:B------:R-:W-:-:S04]  /*601e0*/  IMAD.SHL.U32 R19, R7, 0x2, RZ ;  /* 0x0000000207137824 */ /* 0x000fc800078e00ff */
[----:B------:R-:W-:Y:S02]  /*601f0*/  IMAD R6, R6, 0x90, RZ ;  /* 0x0000009006067824 */ /* 0x000fe400078e02ff */
[----:B------:R-:W-:-:S03]  /*60200*/  IMAD.SHL.U32 R7, R7, 0x40, RZ ;  /* 0x0000004007077824 */ /* 0x000fc600078e00ff */
[----:B------:R-:W-:-:S04]  /*60210*/  LOP3.LUT R16, R6, 0x10, R19, 0x78, !PT ;  /* 0x0000001006107812 */ /* 0x000fc800078e7813 */
[----:B------:R-:W-:-:S04]  /*60220*/  LOP3.LUT R16, R16, 0x400, R7, 0xf8, !PT ;  /* 0x0000040010107812 */ /* 0x000fc800078ef807 */
[----:B------:R-:W-:-:S05]  /*60230*/  LOP3.LUT R16, R16, 0x60, RZ, 0x3c, !PT ;  /* 0x0000006010107812 */ /* 0x000fca00078e3cff */
[----:B------:R-:W0:Y:S04]  /*60240*/  LDSM.16.MT88.4 R24, [R16+0x10000] ;  /* 0x010000001018783b */ /* 0x000e280000004200 */
[----:B---3--:R1:W-:Y:S04]  /*60250*/  STL.64 [R1+0x4c48], R8 ;  /* 0x004c480801007387 */ /* 0x0083e80000100a00 */
[----:B-1----:R-:W3:Y:S01]  /*60260*/  LDL.LU.64 R8, [R1+0x630] ;  /* 0x0006300001087983 */ /* 0x002ee20000300a00 */
[----:B------:R-:W3:Y:S02]  /*60270*/  LDL.LU.64 R10, [R1+0x638] ;  /* 0x00063800010a7983 */ /* 0x000ee40000300a00 */
[----:B------:R-:W-:Y:S02]  /*60280*/  STL [R1+0x4ad4], R4 ;  /* 0x004ad40401007387 */ /* 0x000fe40000100800 */
[----:B------:R1:W-:Y:S02]  /*60290*/  STL [R1+0x4ad0], R5 ;  /* 0x004ad00501007387 */ /* 0x0003e40000100800 */
[----:B-1----:R-:W2:Y:S01]  /*602a0*/  LDL.LU.64 R4, [R1+0x640] ;  /* 0x0006400001047983 */ /* 0x002ea20000300a00 */
[----:B------:R-:W2:Y:S02]  /*602b0*/  LDL.LU.64 R6, [R1+0x648] ;  /* 0x0006480001067983 */ /* 0x000ea40000300a00 */
[----:B------:R-:W4:Y:S02]  /*602c0*/  LDL.LU.64 R16, [R1+0x5f0] ;  /* 0x0005f00001107983 */ /* 0x000f240000300a00 */
[----:B------:R-:W2:Y:S02]  /*602d0*/  LDL.LU.64 R18, [R1+0x5f8] ;  /* 0x0005f80001127983 */ /* 0x000ea40000300a00 */
[----:B--2---:R-:W-:Y:S01]  /*602e0*/  STL.64 [R1+0x4c10], R18 ;  /* 0x004c101201007387 */ /* 0x004fe20000100a00 */
[----:B----4-:R1:W-:Y:S03]  /*602f0*/  STL.64 [R1+0x4c08], R16 ;  /* 0x004c081001007387 */ /* 0x0103e60000100a00 */
[----:B-1----:R-:W2:Y:S01]  /*60300*/  LDL.LU.64 R16, [R1+0x600] ;  /* 0x0006000001107983 */ /* 0x002ea20000300a00 */
[----:B------:R-:W4:Y:S01]  /*60310*/  LDL.LU.64 R18, [R1+0x608] ;  /* 0x0006080001127983 */ /* 0x000f220000300a00 */
[C---:B------:R-:W-:Y:S02]  /*60320*/  HMMA.16816.F32.BF16 R4, R20.reuse, R12, R4 ;  /* 0x0000000c1404723c */ /* 0x040fe40000041804 */
[----:B----4-:R-:W-:Y:S01]  /*60330*/  STL.64 [R1+0x4c28], R18 ;  /* 0x004c281201007387 */ /* 0x010fe20000100a00 */
[----:B--2---:R1:W-:Y:S03]  /*60340*/  STL.64 [R1+0x4c20], R16 ;  /* 0x004c201001007387 */ /* 0x0043e60000100a00 */
[----:B-1----:R-:W2:Y:S01]  /*60350*/  LDL.LU.64 R16, [R1+0x610] ;  /* 0x0006100001107983 */ /* 0x002ea20000300a00 */
[----:B------:R-:W2:Y:S02]  /*60360*/  LDL.LU.64 R18, [R1+0x618] ;  /* 0x0006180001127983 */ /* 0x000ea40000300a00 */
[----:B0-----:R-:W-:Y:S11]  /*60370*/  STL [R1+0x4aa0], R27 ;  /* 0x004aa01b01007387 */ /* 0x001ff60000100800 */
[----:B------:R-:W-:Y:S03]  /*60380*/  @!UPT UIADD3 URZ, URZ, URZ, URZ ;  /* 0x0000003f3f3ff290 */ /* 0x000fe6000fffe03f */
[----:B------:R0:W-:Y:S01]  /*60390*/  STL.64 [R1+0x640], R4 ;  /* 0x0006400401007387 */ /* 0x0001e20000100a00 */
[----:B------:R-:W-:Y:S01]  /*603a0*/  STL.64 [R1+0x648], R6 ;  /* 0x0006480601007387 */ /* 0x000fe20000100a00 */
[----:B0-----:R-:W-:Y:S02]  /*603b0*/  IMAD.MOV.U32 R4, RZ, RZ, R12 ;  /* 0x000000ffff047224 */ /* 0x001fe400078e000c */
[----:B------:R-:W-:Y:S02]  /*603c0*/  IMAD.MOV.U32 R5, RZ, RZ, R13 ;  /* 0x000000ffff057224 */ /* 0x000fe400078e000d */
[----:B------:R-:W3:Y:S02]  /*603d0*/  LDL.LU.64 R12, [R1+0x4c50] ;  /* 0x004c5000010c7983 */ /* 0x000ee40000300a00 */
[C---:B---3--:R-:W-:Y:S02]  /*603e0*/  HMMA.16816.F32.BF16 R12, R20.reuse, R12, R8 ;  /* 0x0000000c140c723c */ /* 0x048fe40000041808 */
[----:B------:R-:W3:Y:S11]  /*603f0*/  LDL.LU.64 R8, [R1+0x4c48] ;  /* 0x004c480001087983 */ /* 0x000ef60000300a00 */
[----:B------:R-:W-:Y:S10]  /*60400*/  @!UPT UIADD3 URZ, URZ, URZ, URZ ;  /* 0x0000003f3f3ff290 */ /* 0x000ff4000fffe03f */
[----:B------:R-:W-:Y:S01]  /*60410*/  STL.64 [R1+0x630], R12 ;  /* 0x0006300c01007387 */ /* 0x000fe20000100a00 */
[----:B------:R0:W-:Y:S03]  /*60420*/  STL.64 [R1+0x638], R14 ;  /* 0x0006380e01007387 */ /* 0x0001e60000100a00 */
[----:B0-----:R-:W3:Y:S01]  /*60430*/  LDL.LU.64 R14, [R1+0x4c40] ;  /* 0x004c4000010e7983 */ /* 0x001ee20000300a00 */
[----:B------:R-:W3:Y:S02]  /*60440*/  LDL.LU.64 R12, [R1+0x4c38] ;  /* 0x004c3800010c7983 */ /* 0x000ee40000300a00 */
[C---:B---3--:R-:W-:Y:S11]  /*60450*/  HMMA.16816.F32.BF16 R12, R20.reuse, R8, R12 ;  /* 0x00000008140c723c */ /* 0x048ff6000004180c */
[----:B------:R-:W-:Y:S11]  /*60460*/  @!UPT UIADD3 URZ, URZ, URZ, URZ ;  /* 0x0000003f3f3ff290 */ /* 0x000ff6000fffe03f */
[----:B------:R-:W-:Y:S01]  /*60470*/  @!UPT UIADD3 URZ, URZ, URZ, URZ ;  /* 0x0000003f3f3ff290 */ /* 0x000fe2000fffe03f */
[----:B------:R-:W-:Y:S01]  /*60480*/  STL.64 [R1+0x620], R12 ;  /* 0x0006200c01007387 */ /* 0x000fe20000100a00 */
[----:B------:R0:W-:Y:S02]  /*60490*/  STL.64 [R1+0x628], R14 ;  /* 0x0006280e01007387 */ /* 0x0001e40000100a00 */
[----:B0-----:R-:W-:Y:S02]  /*604a0*/  IMAD.MOV.U32 R15, RZ, RZ, R8 ;  /* 0x000000ffff0f7224 */ /* 0x001fe400078e0008 */
[----:B------:R-:W-:Y:S02]  /*604b0*/  IMAD.MOV.U32 R14, RZ, RZ, R9 ;  /* 0x000000ffff0e7224 */ /* 0x000fe400078e0009 */
[----:B------:R-:W2:Y:S02]  /*604c0*/  LDL.LU.64 R8, [R1+0x4c30] ;  /* 0x004c300001087983 */ /* 0x000ea40000300a00 */
[----:B--2---:R-:W-:Y:S01]  /*604d0*/  HMMA.16816.F32.BF16 R16, R20, R8, R16 ;  /* 0x000000081410723c */ /* 0x004fe20000041810 */
[----:B------:R-:W-:-:S02]  /*604e0*/  IMAD.MOV.U32 R7, RZ, RZ, R8 ;  /* 0x000000ffff077224 */ /* 0x000fc400078e0008 */
[----:B------:R-:W-:Y:S11]  /*604f0*/  IMAD.MOV.U32 R6, RZ, RZ, R9 ;  /* 0x000000ffff067224 */ /* 0x000ff600078e0009 */
        /* <DEDUP_REMOVED lines=8> */
[----:B0-----:R-:W3:Y:S04]  /*60580*/  LDL R4, [R1+0x160] ;  /* 0x0001600001047983 */ /* 0x001ee80000100800 */
[----:B------:R-:W3:Y:S01]  /*60590*/  LDL R5, [R1+0x164] ;  /* 0x0001640001057983 */ /* 0x000ee20000100800 */
[C---:B--2---:R-:W-:Y:S03]  /*605a0*/  HMMA.16816.F32.BF16 R8, R20.reuse, R8, R16 ;  /* 0x000000081408723c */ /* 0x044fe60000041810 */
[----:B------:R-:W3:Y:S01]  /*605b0*/  LDL.LU.64 R18, [R1+0x4c10] ;  /* 0x004c100001127983 */ /* 0x000ee20000300a00 */
[----:B------:R-:W3:Y:S11]  /*605c0*/  LDL.LU.64 R16, [R1+0x4c08] ;  /* 0x004c080001107983 */ /* 0x000ef60000300a00 */
[----:B------:R-:W-:Y:S08]  /*605d0*/  @!UPT UIADD3 URZ, URZ, URZ, URZ ;  /* 0x0000003f3f3ff290 */ /* 0x000ff0000fffe03f */
[----:B------:R-:W-:Y:S01]  /*605e0*/  STL.64 [R1+0x600], R8 ;  /* 0x0006000801007387 */ /* 0x000fe20000100a00 */
[----:B------:R0:W-:Y:S03]  /*605f0*/  STL.64 [R1+0x608], R10 ;  /* 0x0006080a01007387 */ /* 0x0001e60000100a00 */
[----:B0-----:R-:W2:Y:S01]  /*60600*/  LDL.LU.64 R10, [R1+0x4c00] ;  /* 0x004c0000010a7983 */ /* 0x001ea20000300a00 */
[----:B------:R-:W2:Y:S01]  /*60610*/  LDL.LU.64 R8, [R1+0x4bf8] ;  /* 0x004bf80001087983 */ /* 0x000ea20000300a00 */
[C---:B---3--:R-:W-:Y:S02]  /*60620*/  HMMA.16816.F32.BF16 R4, R20.reuse, R4, R16 ;  /* 0x000000041404723c */ /* 0x048fe40000041810 */
[----:B------:R-:W2:Y:S11]  /*60630*/  LDL.LU.64 R16, [R1+0x4bf0] ;  /* 0x004bf00001107983 */ /* 0x000eb60000300a00 */
[----:B------:R-:W-:Y:S10]  /*60640*/  @!UPT UIADD3 URZ, URZ, URZ, URZ ;  /* 0x0000003f3f3ff290 */ /* 0x000ff4000fffe03f */
[----:B------:R-:W-:Y:S01]  /*60650*/  STL.64 [R1+0x5f0], R4 ;  /* 0x0005f00401007387 */ /* 0x000fe20000100a00 */
[----:B------:R2:W-:Y:S02]  /*60660*/  STL.64 [R1+0x5f8], R6 ;  /* 0x0005f80601007387 */ /* 0x0005e40000100a00 */
[----:B--2---:R-:W-:Y:S01]  /*60670*/  HMMA.16816.F32.BF16 R4, R20, R16, R8 ;  /* 0x000000101404723c */ /* 0x004fe20000041808 */
[----:B------:R-:W-:-:S06]  /*60680*/  IMAD.MOV.U32 R12, RZ, RZ, R16 ;  /* 0x000000ffff0c7224 */ /* 0x000fcc00078e0010 */
[----:B------:R-:W-:Y:S11]  /*60690*/  IMAD.MOV.U32 R16, RZ, RZ, R2 ;  /* 0x000000ffff107224 */ /* 0x000ff600078e0002 */
[----:B------:R-:W-:Y:S05]  /*606a0*/  @!UPT UIADD3 URZ, URZ, URZ, URZ ;  /* 0x0000003f3f3ff290 */ /* 0x000fea000fffe03f */
[----:B------:R-:W-:Y:S01]  /*606b0*/  STL.64 [R1+0x5e0], R4 ;  /* 0x0005e00401007387 */ /* 0x000fe20000100a00 */
[----:B------:R-:W-:Y:S02]  /*606c0*/  STL.64 [R1+0x5e8], R6 ;  /* 0x0005e80601007387 */ /* 0x000fe40000100a00 */
[----:B------:R-:W2:Y:S02]  /*606d0*/  LDL.64 R8, [R1+0x130] ;  /* 0x0001300001087983 */ /* 0x000ea40000100a00 */
[----:B------:R-:W3:Y:S02]  /*606e0*/  LDL.LU R2, [R1+0x4bec] ;  /* 0x004bec0001027983 */ /* 0x000ee40000300800 */
[----:B------:R-:W-:Y:S02]  /*606f0*/  IMAD.MOV.U32 R13, RZ, RZ, R17 ;  /* 0x000000ffff0d7224 */ /* 0x000fe400078e0011 */
[----:B------:R-:W-:Y:S02]  /*60700*/  IMAD.MOV.U32 R17, RZ, RZ, R29 ;  /* 0x000000ffff117224 */ /* 0x000fe400078e001d */
[----:B------:R-:W4:Y:S03]  /*60710*/  LDL.LU R29, [R1+0x4be8] ;  /* 0x004be800011d7983 */ /* 0x000f260000300800 */
[----:B------:R0:W-:Y:S02]  /*60720*/  STL.64 [R1+0x4b70], R16 ;  /* 0x004b701001007387 */ /* 0x0001e40000100a00 */
[----:B0-----:R-:W-:-:S02]  /*60730*/  IMAD.MOV.U32 R16, RZ, RZ, R3 ;  /* 0x000000ffff107224 */ /* 0x001fc400078e0003 */
[----:B------:R-:W-:Y:S01]  /*60740*/  IMAD.MOV.U32 R17, RZ, RZ, R28 ;  /* 0x000000ffff117224 */ /* 0x000fe200078e001c */
[----:B------:R-:W2:Y:S01]  /*60750*/  LDL.LU R3, [R1+0x4be4] ;  /* 0x004be40001037983 */ /* 0x000ea20000300800 */
[----:B------:R-:W2:Y:S03]  /*60760*/  LDL.LU R28, [R1+0x4be0] ;  /* 0x004be000011c7983 */ /* 0x000ea60000300800 */
[----:B------:R0:W-:Y:S02]  /*60770*/  STL.64 [R1+0x4b88], R16 ;  /* 0x004b881001007387 */ /* 0x0001e40000100a00 */
[----:B0-----:R-:W-:Y:S02]  /*60780*/  IMAD.MOV.U32 R16, RZ, RZ, R0 ;  /* 0x000000ffff107224 */ /* 0x001fe400078e0000 */
[----:B------:R-:W2:Y:S01]  /*60790*/  LDL.LU R0, [R1+0x4bdc] ;  /* 0x004bdc0001007983 */ /* 0x000ea20000300800 */
[----:B---3--:R-:W-:-:S03]  /*607a0*/  IMAD.MOV.U32 R17, RZ, RZ, R2 ;  /* 0x000000ffff117224 */ /* 0x008fc600078e0002 */
[----:B------:R-:W3:Y:S02]  /*607b0*/  LDL.LU R2, [R1+0x4bd8] ;  /* 0x004bd80001027983 */ /* 0x000ee40000300800 */
[----:B------:R0:W-:Y:S02]  /*607c0*/  STL.64 [R1+0x4ba0], R16 ;  /* 0x004ba01001007387 */ /* 0x0001e40000100a00 */
[----:B0-----:R-:W2:Y:S01]  /*607d0*/  LDL.LU.64 R16, [R1+0x5c0] ;  /* 0x0005c00001107983 */ /* 0x001ea20000300a00 */
[----:B------:R-:W2:Y:S02]  /*607e0*/  LDL.LU.64 R18, [R1+0x5c8] ;  /* 0x0005c80001127983 */ /* 0x000ea40000300a00 */
[----:B------:R-:W2:Y:S02]  /*607f0*/  LDL.64 R4, [R1+0xa0] ;  /* 0x0000a00001047983 */ /* 0x000ea40000100a00 */
[----:B--2---:R0:W-:Y:S04]  /*60800*/  STL.64 [R1+0x4b48], R4 ;  /* 0x004b480401007387 */ /* 0x0041e80000100a00 */
[----:B0-----:R-:W2:Y:S01]  /*60810*/  LDL.64 R4, [R1+0x140] ;  /* 0x0001400001047983 */ /* 0x001ea20000100a00 */
[----:B------:R-:W-:Y:S02]  /*60820*/  STL.64 [R1+0x4b10], R14 ;  /* 0x004b100e01007387 */ /* 0x000fe40000100a00 */
[----:B------:R0:W-:Y:S02]  /*60830*/  STL.64 [R1+0x4b08], R12 ;  /* 0x004b080c01007387 */ /* 0x0001e40000100a00 */
[----:B0-----:R-:W2:Y:S04]  /*60840*/  LDL.LU.64 R12, [R1+0xb0] ;  /* 0x0000b000010c7983 */ /* 0x001ea80000300a00 */
[----:B--2---:R0:W-:Y:S04]  /*60850*/  STL.64 [R1+0x4b50], R12 ;  /* 0x004b500c01007387 */ /* 0x0041e80000100a00 */
[----:B0-----:R-:W2:Y:S04]  /*60860*/  LDL.LU.64 R12, [R1+0xc0] ;  /* 0x0000c000010c7983 */ /* 0x001ea80000300a00 */
[----:B--2---:R0:W-:Y:S04]  /*60870*/  STL.64 [R1+0x4b68], R12 ;  /* 0x004b680c01007387 */ /* 0x0041e80000100a00 */
[----:B0-----:R-:W2:Y:S01]  /*60880*/  LDL.LU.64 R12, [R1+0x5d0] ;  /* 0x0005d000010c7983 */ /* 0x001ea20000300a00 */
[----:B------:R-:W2:Y:S02]  /*60890*/  LDL.LU.64 R14, [R1+0x5d8] ;  /* 0x0005d800010e7983 */ /* 0x000ea40000300a00 */
[----:B------:R-:W-:-:S05]  /*608a0*/  IMAD.MOV.U32 R27, RZ, RZ, R4 ;  /* 0x000000ffff1b7224 */ /* 0x000fca00078e0004 */
[----:B------:R-:W-:Y:S01]  /*608b0*/  STL.64 [R1+0x4ab0], R26 ;  /* 0x004ab01a01007387 */ /* 0x000fe20000100a00 */
[C---:B--2---:R-:W-:Y:S11]  /*608c0*/  HMMA.16816.F32.BF16 R12, R20.reuse, R4, R12 ;  /* 0x00000004140c723c */ /* 0x044ff6000004180c */
[----:B------:R-:W-:Y:S11]  /*608d0*/  @!UPT UIADD3 URZ, URZ, URZ, URZ ;  /* 0x0000003f3f3ff290 */ /* 0x000ff6000fffe03f */
[----:B------:R-:W-:Y:S01]  /*608e0*/  @!UPT UIADD3 URZ, URZ, URZ, URZ ;  /* 0x0000003f3f3ff290 */ /* 0x000fe2000fffe03f */
[----:B------:R-:W-:Y:S01]  /*608f0*/  STL.64 [R1+0x5d0], R12 ;  /* 0x0005d00c01007387 */ /* 0x000fe20000100a00 */
[----:B------:R-:W-:Y:S02]  /*60900*/  STL.64 [R1+0x5d8], R14 ;  /* 0x0005d80e01007387 */ /* 0x000fe40000100a00 */
[----:B------:R0:W-:Y:S02]  /*60910*/  STL.64 [R1+0x4aa8], R24 ;  /* 0x004aa81801007387 */ /* 0x0001e40000100a00 */
[----:B0-----:R-:W2:Y:S01]  /*60920*/  LDL.LU.64 R24, [R1+0x90] ;  /* 0x0000900001187983 */ /* 0x001ea20000300a00 */
[----:B------:R-:W-:Y:S03]  /*60930*/  HMMA.16816.F32.BF16 R4, R20, R8, R16 ;  /* 0x000000081404723c */ /* 0x000fe60000041810 */
[----:B--2---:R0:W-:Y:S04]  /*60940*/  STL.64 [R1+0x4b40], R24 ;  /* 0x004b401801007387 */ /* 0x0041e80000100a00 */
[----:B0-----:R-:W2:Y:S01]  /*60950*/  LDL R24, [R1+0x100] ;  /* 0x0001000001187983 */ /* 0x001ea20000100800 */
[----:B----4-:R-:W-:-:S05]  /*60960*/  IMAD.MOV.U32 R25, RZ, RZ, R29 ;  /* 0x000000ffff197224 */ /* 0x010fca00078e001d */
[----:B--2---:R0:W-:Y:S02]  /*60970*/  STL.64 [R1+0x4ba8], R24 ;  /* 0x004ba81801007387 */ /* 0x0041e40000100a00 */
[----:B0-----:R-:W-:Y:S02]  /*60980*/  IMAD.MOV.U32 R24, RZ, RZ, R28 ;  /* 0x000000ffff187224 */ /* 0x001fe400078e001c */
[----:B------:R-:W-:-:S05]  /*60990*/  IMAD.MOV.U32 R25, RZ, RZ, R3 ;  /* 0x000000ffff197224 */ /* 0x000fca00078e0003 */
[----:B------:R-:W-:Y:S01]  /*609a0*/  STL.64 [R1+0x4bc0], R24 ;  /* 0x004bc01801007387 */ /* 0x000fe20000100a00 */
[----:B------:R-:W2:Y:S02]  /*609b0*/  LDL.LU.64 R16, [R1+0x590] ;  /* 0x0005900001107983 */ /* 0x000ea40000300a00 */
[----:B------:R-:W-:Y:S02]  /*609c0*/  STL.64 [R1+0x5c0], R4 ;  /* 0x0005c00401007387 */ /* 0x000fe40000100a00 */
[----:B------:R-:W-:Y:S01]  /*609d0*/  STL.64 [R1+0x5c8], R6 ;  /* 0x0005c80601007387 */ /* 0x000fe20000100a00 */
[----:B------:R-:W4:Y:S04]  /*609e0*/  LDL.LU.64 R18, [R1+0x598] ;  /* 0x0005980001127983 */ /* 0x000f280000300a00 */
        /* <DEDUP_REMOVED lines=9> */
[----:B------:R-:W2:Y:S02]  /*60a80*/  LDL.LU.64 R14, [R1+0x568] ;  /* 0x00056800010e7983 */ /* 0x000ea40000300a00 */
[----:B--2---:R-:W-:Y:S01]  /*60a90*/  STL.64 [R1+0x4b80], R14 ;  /* 0x004b800e01007387 */ /* 0x004fe20000100a00 */
[----:B----4-:R0:W-:Y:S03]  /*60aa0*/  STL.64 [R1+0x4b78], R12 ;  /* 0x004b780c01007387 */ /* 0x0101e60000100a00 */
[----:B0-----:R-:W2:Y:S01]  /*60ab0*/  LDL.LU.64 R12, [R1+0x570] ;  /* 0x00057000010c7983 */ /* 0x001ea20000300a00 */
[----:B------:R-:W4:Y:S02]  /*60ac0*/  LDL.LU.64 R14, [R1+0x578] ;  /* 0x00057800010e7983 */ /* 0x000f240000300a00 */
[----:B---3--:R-:W-:-:S02]  /*60ad0*/  IMAD.MOV.U32 R24, RZ, RZ, R2 ;  /* 0x000000ffff187224 */ /* 0x008fc400078e0002 */
[----:B------:R-:W-:-:S07]  /*60ae0*/  IMAD.MOV.U32 R25, RZ, RZ, R0 ;  /* 0x000000ffff197224 */ /* 0x000fce00078e0000 */
[C---:B------:R-:W-:Y:S01]  /*60af0*/  HMMA.16816.F32.BF16 R24, R20.reuse, R24, R16 ;  /* 0x000000181418723c */ /* 0x040fe20000041810 */
[----:B----4-:R-:W-:Y:S01]  /*60b00*/  STL.64 [R1+0x4b98], R14 ;  /* 0x004b980e01007387 */ /* 0x010fe20000100a00 */
[----:B--2---:R0:W-:Y:S03]  /*60b10*/  STL.64 [R1+0x4b90], R12 ;  /* 0x004b900c01007387 */ /* 0x0041e60000100a00 */
[----:B0-----:R-:W2:Y:S01]  /*60b20*/  LDL.LU.64 R12, [R1+0x580] ;  /* 0x00058000010c7983 */ /* 0x001ea20000300a00 */
[----:B------:R-:W2:Y:S02]  /*60b30*/  LDL.LU.64 R14, [R1+0x588] ;  /* 0x00058800010e7983 */ /* 0x000ea40000300a00 */
[----:B------:R-:W3:Y:S02]  /*60b40*/  LDL.LU.64 R4, [R1+0x540] ;  /* 0x0005400001047983 */ /* 0x000ee40000300a00 */
[----:B------:R-:W4:Y:S02]  /*60b50*/  LDL.LU.64 R6, [R1+0x548] ;  /* 0x0005480001067983 */ /* 0x000f240000300a00 */
[----:B------:R-:W-:Y:S01]  /*60b60*/  IMAD.MOV.U32 R2, RZ, RZ, R9 ;  /* 0x000000ffff027224 */ /* 0x000fe200078e0009 */
[----:B----4-:R-:W-:Y:S01]  /*60b70*/  STL.64 [R1+0x4b60], R6 ;  /* 0x004b600601007387 */ /* 0x010fe20000100a00 */
[----:B---3--:R0:W-:Y:S03]  /*60b80*/  STL.64 [R1+0x4b58], R4 ;  /* 0x004b580401007387 */ /* 0x0081e60000100a00 */
[----:B0-----:R-:W3:Y:S01]  /*60b90*/  LDL.LU.64 R4, [R1+0x550] ;  /* 0x0005500001047983 */ /* 0x001ee20000300a00 */
[----:B------:R-:W3:Y:S02]  /*60ba0*/  LDL.LU.64 R6, [R1+0x558] ;  /* 0x0005580001067983 */ /* 0x000ee40000300a00 */
[----:B------:R-:W4:Y:S02]  /*60bb0*/  LDL.64 R8, [R1+0x80] ;  /* 0x0000800001087983 */ /* 0x000f240000100a00 */
[----:B------:R-:W-:Y:S01]  /*60bc0*/  STL [R1+0x4a54], R2 ;  /* 0x004a540201007387 */ /* 0x000fe20000100800 */
        /* <DEDUP_REMOVED lines=16> */
[----:B------:R1:W-:Y:S03]  /*60cd0*/  STL.64 [R1+0x598], R26 ;  /* 0x0005981a01007387 */ /* 0x0003e60000100a00 */
[----:B0-----:R-:W3:Y:S01]  /*60ce0*/  LDL.LU.64 R24, [R1+0x530] ;  /* 0x0005300001187983 */ /* 0x001ee20000300a00 */
[----:B-1----:R-:W3:Y:S01]  /*60cf0*/  LDL.LU.64 R26, [R1+0x538] ;  /* 0x00053800011a7983 */ /* 0x002ee20000300a00 */
        /* <DEDUP_REMOVED lines=18> */
[----:B------:R-:W-:Y:S03]  /*60e20*/  STL.64 [R1+0x568], R18 ;  /* 0x0005681201007387 */ /* 0x000fe60000100a00 */
[----:B0-----:R-:W2:Y:S01]  /*60e30*/  LDL.LU.64 R16, [R1+0x70] ;  /* 0x0000700001107983 */ /* 0x001ea20000300a00 */
[C---:B---3--:R-:W-:Y:S01]  /*60e40*/  HMMA.16816.F32.BF16 R4, R20.reuse, R12, R4 ;  /* 0x0000000c1404723c */ /* 0x048fe20000041804 */
[----:B------:R-:W-:Y:S02]  /*60e50*/  IMAD.MOV.U32 R3, RZ, RZ, R12 ;  /* 0x000000ffff037224 */ /* 0x000fe400078e000c */
[----:B------:R-:W-:Y:S11]  /*60e60*/  IMAD.MOV.U32 R0, RZ, RZ, R13 ;  /* 0x000000ffff007224 */ /* 0x000ff600078e000d */
[----:B------:R-:W-:Y:S09]  /*60e70*/  @!UPT UIADD3 URZ, URZ, URZ, URZ ;  /* 0x0000003f3f3ff290 */ /* 0x000ff2000fffe03f */
[----:B------:R-:W-:Y:S01]  /*60e80*/  STL.64 [R1+0x550], R4 ;  /* 0x0005500401007387 */ /* 0x000fe20000100a00 */
[----:B------:R0:W-:Y:S03]  /*60e90*/  STL.64 [R1+0x558], R6 ;  /* 0x0005580601007387 */ /* 0x0001e60000100a00 */
[----:B0-----:R-:W3:Y:S01]  /*60ea0*/  LDL.LU.64 R6, [R1+0x4b60] ;  /* 0x004b600001067983 */ /* 0x001ee20000300a00 */
[----:B------:R-:W3:Y:S02]  /*60eb0*/  LDL.LU.64 R4, [R1+0x4b58] ;  /* 0x004b580001047983 */ /* 0x000ee40000300a00 */
[----:B------:R-:W3:Y:S02]  /*60ec0*/  LDL.LU.64 R12, [R1+0x4b50] ;  /* 0x004b5000010c7983 */ /* 0x000ee40000300a00 */
[----:B------:R-:W-:Y:S01]  /*60ed0*/  STL [R1+0x49b8], R3 ;  /* 0x0049b80301007387 */ /* 0x000fe20000100800 */
[----:B------:R-:W-:Y:S01]  /*60ee0*/  STL [R1+0x49b4], R0 ;  /* 0x0049b40001007387 */ /* 0x000fe20000100800 */
[C---:B---3--:R-:W-:Y:S11]  /*60ef0*/  HMMA.16816.F32.BF16 R4, R20.reuse, R12, R4 ;  /* 0x0000000c1404723c */ /* 0x048ff60000041804 */
[----:B------:R-:W-:Y:S11]  /*60f00*/  @!UPT UIADD3 URZ, URZ, URZ, URZ ;  /* 0x0000003f3f3ff290 */ /* 0x000ff6000fffe03f */
[----:B------:R-:W-:Y:S01]  /*60f10*/  @!UPT UIADD3 URZ, URZ, URZ, URZ ;  /* 0x0000003f3f3ff290 */ /* 0x000fe2000fffe03f */
[----:B------:R0:W-:Y:S01]  /*60f20*/  STL.64 [R1+0x540], R4 ;  /* 0x0005400401007387 */ /* 0x0001e20000100a00 */
[----:B------:R-:W-:Y:S03]  /*60f30*/  STL.64 [R1+0x548], R6 ;  /* 0x0005480601007387 */ /* 0x000fe60000100a00 */
[----:B0-----:R-:W3:Y:S01]  /*60f40*/  LDL.LU.64 R4, [R1+0x4b48] ;  /* 0x004b480001047983 */ /* 0x001ee20000300a00 */
[----:B------:R-:W-:Y:S02]  /*60f50*/  IMAD.MOV.U32 R28, RZ, RZ, R12 ;  /* 0x000000ffff1c7224 */ /* 0x000fe400078e000c */
[----:B------:R-:W-:Y:S02]  /*60f60*/  IMAD.MOV.U32 R29, RZ, RZ, R13 ;  /* 0x000000ffff1d7224 */ /* 0x000fe400078e000d */
[----:B------:R-:W4:Y:S01]  /*60f70*/  LDL.LU.64 R12, [R1+0x510] ;  /* 0x00051000010c7983 */ /* 0x000f220000300a00 */
[----:B------:R-:W4:Y:S02]  /*60f80*/  LDL.LU.64 R14, [R1+0x518] ;  /* 0x00051800010e7983 */ /* 0x000f240000300a00 */
[----:B------:R-:W-:Y:S02]  /*60f90*/  STL [R1+0x49c0], R28 ;  /* 0x0049c01c01007387 */ /* 0x000fe40000100800 */
[----:B------:R-:W-:Y:S01]  /*60fa0*/  STL [R1+0x49bc], R29 ;  /* 0x0049bc1d01007387 */ /* 0x000fe20000100800 */
[----:B---3--:R-:W-:Y:S01]  /*60fb0*/  HMMA.16816.F32.BF16 R24, R20, R4, R24 ;  /* 0x000000041418723c */ /* 0x008fe20000041818 */
[----:B------:R-:W-:Y:S11]  /*60fc0*/  IMAD.MOV.U32 R0, RZ, RZ, R4 ;  /* 0x000000ffff007224 */ /* 0x000ff600078e0004 */
[----:B------:R-:W-:Y:S11]  /*60fd0*/  @!UPT UIADD3 URZ, URZ, URZ, URZ ;  /* 0x0000003f3f3ff290 */ /* 0x000ff6000fffe03f */
[----:B------:R0:W-:Y:S01]  /*60fe0*/  STL.64 [R1+0x530], R24 ;  /* 0x0005301801007387 */ /* 0x0001e20000100a00 */
[----:B------:R-:W-:Y:S03]  /*60ff0*/  STL.64 [R1+0x538], R26 ;  /* 0x0005381a01007387 */ /* 0x000fe60000100a00 */
[----:B0-----:R-:W3:Y:S01]  /*61000*/  LDL.LU.64 R24, [R1+0x4b40] ;  /* 0x004b400001187983 */ /* 0x001ee20000300a00 */
[----:B------:R-:W2:Y:S03]  /*61010*/  LDL.LU.64 R4, [R1+0x40] ;  /* 0x0000400001047983 */ /* 0x000ea60000300a00 */
[----:B--2---:R0:W-:Y:S04]  /*61020*/  STL.64 [R1+0x4b30], R4 ;  /* 0x004b300401007387 */ /* 0x0041e80000100a00 */
[----:B0-----:R-:W2:Y:S01]  /*61030*/  LDL.LU.64 R4, [R1+0x520] ;  /* 0x0005200001047983 */ /* 0x001ea20000300a00 */
[----:B------:R-:W2:Y:S02]  /*61040*/  LDL.LU.64 R6, [R1+0x528] ;  /* 0x0005280001067983 */ /* 0x000ea40000300a00 */
[----:B------:R-:W-:Y:S02]  /*61050*/  STL [R1+0x49c4], R0 ;  /* 0x0049c40001007387 */ /* 0x000fe40000100800 */
[----:B---3--:R-:W-:-:S02]  /*61060*/  IMAD.MOV.U32 R29, RZ, RZ, R24 ;  /* 0x000000ffff1d7224 */ /* 0x008fc400078e0018 */
[----:B------:R-:W-:Y:S01]  /*61070*/  IMAD.MOV.U32 R3, RZ, RZ, R25 ;  /* 0x000000ffff037224 */ /* 0x000fe200078e0019 */
[C---:B--2---:R-:W-:Y:S11]  /*61080*/  HMMA.16816.F32.BF16 R4, R20.reuse, R24, R4 ;  /* 0x000000181404723c */ /* 0x044ff60000041804 */
[----:B------:R-:W-:Y:S11]  /*61090*/  @!UPT UIADD3 URZ, URZ, URZ, URZ ;  /* 0x0000003f3f3ff290 */ /* 0x000ff6000fffe03f */
[----:B------:R-:W-:Y:S01]  /*610a0*/  @!UPT UIADD3 URZ, URZ, URZ, URZ ;  /* 0x0000003f3f3ff290 */ /* 0x000fe2000fffe03f */
[----:B------:R0:W-:Y:S01]  /*610b0*/  STL.64 [R1+0x520], R4 ;  /* 0x0005200401007387 */ /* 0x0001e20000100a00 */
[----:B------:R1:W-:Y:S03]  /*610c0*/  STL.64 [R1+0x528], R6 ;  /* 0x0005280601007387 */ /* 0x0003e60000100a00 */
[----:B0-----:R-:W2:Y:S01]  /*610d0*/  LDL.LU.64 R4, [R1+0x500] ;  /* 0x0005000001047983 */ /* 0x001ea20000300a00 */
[----:B-1----:R-:W2:Y:S02]  /*610e0*/  LDL.LU.64 R6, [R1+0x508] ;  /* 0x0005080001067983 */ /* 0x002ea40000300a00 */
[----:B------:R-:W-:Y:S02]  /*610f0*/  STL [R1+0x49cc], R29 ;  /* 0x0049cc1d01007387 */ /* 0x000fe40000100800 */
[----:B------:R-:W-:Y:S01]  /*61100*/  STL [R1+0x49c8], R3 ;  /* 0x0049c80301007387 */ /* 0x000fe20000100800 */
[----:B------:R-:W3:Y:S01]  /*61110*/  LDL.LU.64 R24, [R1+0x30] ;  /* 0x0000300001187983 */ /* 0x000ee20000300a00 */
[C---:B----4-:R-:W-:Y:S01]  /*61120*/  HMMA.16816.F32.BF16 R12, R20.reuse, R8, R12 ;  /* 0x00000008140c723c */ /* 0x050fe2000004180c */
[----:B------:R-:W-:Y:S11]  /*61130*/  IMAD.MOV.U32 R28, RZ, RZ, R9 ;  /* 0x000000ffff1c7224 */ /* 0x000ff600078e0009 */
[----:B------:R-:W-:Y:S11]  /*61140*/  @!UPT UIADD3 URZ, URZ, URZ, URZ ;  /* 0x0000003f3f3ff290 */ /* 0x000ff6000fffe03f */
[----:B------:R-:W-:Y:S01]  /*61150*/  STL.64 [R1+0x510], R12 ;  /* 0x0005100c01007387 */ /* 0x000fe20000100a00 */
[----:B------:R-:W-:Y:S03]  /*61160*/  STL.64 [R1+0x518], R14 ;  /* 0x0005180e01007387 */ /* 0x000fe60000100a00 */
[----:B---3--:R0:W-:Y:S04]  /*61170*/  STL.64 [R1+0x4b38], R24 ;  /* 0x004b381801007387 */ /* 0x0081e80000100a00 */
[----:B0-----:R-:W3:Y:S01]  /*61180*/  LDL.LU.64 R24, [R1+0x4f0] ;  /* 0x0004f00001187983 */ /* 0x001ee20000300a00 */
[----:B------:R-:W3:Y:S02]  /*61190*/  LDL.LU.64 R26, [R1+0x4f8] ;  /* 0x0004f800011a7983 */ /* 0x000ee40000300a00 */
[----:B------:R-:W4:Y:S01]  /*611a0*/  LDL.LU.64 R8, [R1+0x10] ;  /* 0x0000100001087983 */ /* 0x000f220000300a00 */
[----:B--2---:R-:W-:Y:S01]  /*611b0*/  HMMA.16816.F32.BF16 R4, R20, R16, R4 ;  /* 0x000000101404723c */ /* 0x004fe20000041804 */
[----:B----4-:R0:W-:Y:S04]  /*611c0*/  STL.64 [R1+0x4b18], R8 ;  /* 0x004b180801007387 */ /* 0x0101e80000100a00 */
[----:B0-----:R-:W2:Y:S01]  /*611d0*/  LDL.LU.64 R8, [R1+0x20] ;  /* 0x0000200001087983 */ /* 0x001ea20000300a00 */
[----:B------:R-:W-:-:S02]  /*611e0*/  IMAD.MOV.U32 R3, RZ, RZ, R16 ;  /* 0x000000ffff037224 */ /* 0x000fc400078e0010 */
[----:B------:R-:W-:Y:S01]  /*611f0*/  IMAD.MOV.U32 R0, RZ, RZ, R17 ;  /* 0x000000ffff007224 */ /* 0x000fe200078e0011 */
[----:B--2---:R0:W-:Y:S04]  /*61200*/  STL.64 [R1+0x4b28], R8 ;  /* 0x004b280801007387 */ /* 0x0041e80000100a00 */
[----:B0-----:R-:W3:Y:S01]  /*61210*/  LDL.LU.64 R8, [R1+0x60] ;  /* 0x0000600001087983 */ /* 0x001ee20000300a00 */
[----:B------:R-:W-:Y:S09]  /*61220*/  STL [R1+0x49d0], R28 ;  /* 0x0049d01c01007387 */ /* 0x000ff20000100800 */
[----:B------:R0:W-:Y:S02]  /*61230*/  STL.64 [R1+0x500], R4 ;  /* 0x0005000401007387 */ /* 0x0001e40000100a00 */
[----:B------:R1:W-:Y:S01]  /*61240*/  STL.64 [R1+0x508], R6 ;  /* 0x0005080601007387 */ /* 0x0003e20000100a00 */
[----:B0-----:R-:W2:Y:S01]  /*61250*/  LDL.LU.64 R4, [R1+0x4e0] ;  /* 0x0004e00001047983 */ /* 0x001ea20000300a00 */
[----:B-1----:R-:W2:Y:S02]  /*61260*/  LDL.LU.64 R6, [R1+0x4e8] ;  /* 0x0004e80001067983 */ /* 0x002ea40000300a00 */
[----:B------:R-:W4:Y:S02]  /*61270*/  LDL.LU.64 R12, [R1+0x4d0] ;  /* 0x0004d000010c7983 */ /* 0x000f240000300a00 */
[----:B------:R-:W4:Y:S01]  /*61280*/  LDL.LU.64 R14, [R1+0x4d8] ;  /* 0x0004d800010e7983 */ /* 0x000f220000300a00 */
[----:B------:R-:W2:Y:S04]  /*61290*/  LDL.LU.64 R16, [R1] ;  /* 0x0000000001107983 */ /* 0x000ea80000300a00 */
[----:B--2---:R0:W-:Y:S04]  /*612a0*/  STL.64 [R1+0x4b20], R16 ;  /* 0x004b201001007387 */ /* 0x0041e80000100a00 */
[----:B0-----:R-:W2:Y:S01]  /*612b0*/  LDL.64 R16, [R1+0x50] ;  /* 0x0000500001107983 */ /* 0x001ea20000100a00 */
[----:B---3--:R-:W-:Y:S01]  /*612c0*/  HMMA.16816.F32.BF16 R24, R20, R8, R24 ;  /* 0x000000081418723c */ /* 0x008fe20000041818 */
[----:B------:R-:W-:Y:S02]  /*612d0*/  STL [R1+0x49d8], R3 ;  /* 0x0049d80301007387 */ /* 0x000fe40000100800 */
[----:B------:R-:W-:Y:S02]  /*612e0*/  STL [R1+0x49d4], R0 ;  /* 0x0049d40001007387 */ /* 0x000fe40000100800 */
[----:B------:R-:W-:-:S02]  /*612f0*/  IMAD.MOV.U32 R29, RZ, RZ, R9 ;  /* 0x000000ffff1d7224 */ /* 0x000fc400078e0009 */
[----:B------:R-:W-:Y:S11]  /*61300*/  IMAD.MOV.U32 R28, RZ, RZ, R8 ;  /* 0x000000ffff1c7224 */ /* 0x000ff600078e0008 */
[----:B------:R-:W-:Y:S05]  /*61310*/  @!UPT UIADD3 URZ, URZ, URZ, URZ ;  /* 0x0000003f3f3ff290 */ /* 0x000fea000fffe03f */
[----:B------:R0:W-:Y:S01]  /*61320*/  STL.64 [R1+0x4f0], R24 ;  /* 0x0004f01801007387 */ /* 0x0001e20000100a00 */
[----:B------:R-:W-:Y:S03]  /*61330*/  STL.64 [R1+0x4f8], R26 ;  /* 0x0004f81a01007387 */ /* 0x000fe60000100a00 */
[----:B0-----:R-:W3:Y:S01]  /*61340*/  LDL.LU.64 R24, [R1+0x4b38] ;  /* 0x004b380001187983 */ /* 0x001ee20000300a00 */
[----:B------:R-:W3:Y:S02]  /*61350*/  LDL.LU.64 R8, [R1+0x4c0] ;  /* 0x0004c00001087983 */ /* 0x000ee40000300a00 */
[----:B------:R-:W3:Y:S02]  /*61360*/  LDL.LU.64 R10, [R1+0x4c8] ;  /* 0x0004c800010a7983 */ /* 0x000ee40000300a00 */
[----:B------:R-:W-:Y:S01]  /*61370*/  STL [R1+0x4a18], R29 ;  /* 0x004a181d01007387 */ /* 0x000fe20000100800 */
[----:B------:R-:W-:Y:S01]  /*61380*/  STL [R1+0x49dc], R28 ;  /* 0x0049dc1c01007387 */ /* 0x000fe20000100800 */
[C---:B--2---:R-:W-:Y:S11]  /*61390*/  HMMA.16816.F32.BF16 R4, R20.reuse, R16, R4 ;  /* 0x000000101404723c */ /* 0x044ff60000041804 */
[----:B------:R-:W-:Y:S11]  /*613a0*/  @!UPT UIADD3 URZ, URZ, URZ, URZ ;  /* 0x0000003f3f3ff290 */ /* 0x000ff6000fffe03f */
[----:B------:R-:W-:Y:S01]  /*613b0*/  @!UPT UIADD3 URZ, URZ, URZ, URZ ;  /* 0x0000003f3f3ff290 */ /* 0x000fe2000fffe03f */
[----:B------:R0:W-:Y:S01]  /*613c0*/  STL.64 [R1+0x4e0], R4 ;  /* 0x0004e00401007387 */ /* 0x0001e20000100a00 */
[----:B------:R-:W-:Y:S03]  /*613d0*/  STL.64 [R1+0x4e8], R6 ;  /* 0x0004e80601007387 */ /* 0x000fe60000100a00 */
[----:B0-----:R-:W4:Y:S01]  /*613e0*/  LDL.LU.64 R4, [R1+0x4b30] ;  /* 0x004b300001047983 */ /* 0x001f220000300a00 */
[C---:B---3--:R-:W-:Y:S01]  /*613f0*/  HMMA.16816.F32.BF16 R8, R20.reuse, R24, R8 ;  /* 0x000000181408723c */ /* 0x048fe20000041808 */
[----:B------:R-:W-:Y:S02]  /*61400*/  IMAD.MOV.U32 R0, RZ, RZ, R16 ;  /* 0x000000ffff007224 */ /* 0x000fe400078e0010 */
[----:B------:R-:W2:Y:S01]  /*61410*/  LDL.LU.64 R16, [R1+0x4b0] ;  /* 0x0004b00001107983 */ /* 0x000ea20000300a00 */
[----:B------:R-:W2:Y:S02]  /*61420*/  LDL.LU.64 R18, [R1+0x4b8] ;  /* 0x0004b80001127983 */ /* 0x000ea40000300a00 */
[----:B------:R-:W-:Y:S02]  /*61430*/  STL [R1+0x4a1c], R0 ;  /* 0x004a1c0001007387 */ /* 0x000fe40000100800 */
[----:B----4-:R-:W-:Y:S01]  /*61440*/  HMMA.16816.F32.BF16 R12, R20, R4, R12 ;  /* 0x00000004140c723c */ /* 0x010fe2000004180c */
[----:B------:R-:W-:-:S02]  /*61450*/  IMAD.MOV.U32 R3, RZ, RZ, R5 ;  /* 0x000000ffff037224 */ /* 0x000fc400078e0005 */
[----:B------:R-:W-:Y:S11]  /*61460*/  IMAD.MOV.U32 R28, RZ, RZ, R4 ;  /* 0x000000ffff1c7224 */ /* 0x000ff600078e0004 */
[----:B------:R-:W-:Y:S09]  /*61470*/  @!UPT UIADD3 URZ, URZ, URZ, URZ ;  /* 0x0000003f3f3ff290 */ /* 0x000ff2000fffe03f */
[----:B------:R0:W-:Y:S01]  /*61480*/  STL.64 [R1+0x4d0], R12 ;  /* 0x0004d00c01007387 */ /* 0x0001e20000100a00 */
[----:B------:R1:W-:Y:S03]  /*61490*/  STL.64 [R1+0x4d8], R14 ;  /* 0x0004d80e01007387 */ /* 0x0003e60000100a00 */
[----:B0-----:R-:W3:Y:S01]  /*614a0*/  LDL.LU.64 R12, [R1+0x4a0] ;  /* 0x0004a000010c7983 */ /* 0x001ee20000300a00 */
[----:B-1----:R-:W3:Y:S02]  /*614b0*/  LDL.LU.64 R14, [R1+0x4a8] ;  /* 0x0004a800010e7983 */ /* 0x002ee40000300a00 */
[----:B------:R-:W4:Y:S02]  /*614c0*/  LDL.LU.64 R4, [R1+0x490] ;  /* 0x0004900001047983 */ /* 0x000f240000300a00 */
[----:B------:R-:W4:Y:S01]  /*614d0*/  LDL.LU.64 R6, [R1+0x498] ;  /* 0x0004980001067983 */ /* 0x000f220000300a00 */
[----:B------:R-:W-:Y:S01]  /*614e0*/  STL [R1+0x4a50], R3 ;  /* 0x004a500301007387 */ /* 0x000fe20000100800 */
[----:B------:R-:W-:Y:S02]  /*614f0*/  STL [R1+0x4a4c], R28 ;  /* 0x004a4c1c01007387 */ /* 0x000fe40000100800 */
[----:B------:R0:W-:Y:S02]  /*61500*/  STL.64 [R1+0x4c0], R8 ;  /* 0x0004c00801007387 */ /* 0x0001e40000100a00 */
[----:B------:R-:W-:Y:S01]  /*61510*/  STL.64 [R1+0x4c8], R10 ;  /* 0x0004c80a01007387 */ /* 0x000fe20000100a00 */
[----:B0-----:R-:W2:Y:S01]  /*61520*/  LDL.LU.64 R8, [R1+0x4b28] ;  /* 0x004b280001087983 */ /* 0x001ea20000300a00 */
[----:B------:R-:W-:-:S02]  /*61530*/  IMAD.MOV.U32 R29, RZ, RZ, R25 ;  /* 0x000000ffff1d7224 */ /* 0x000fc400078e0019 */
[----:B------:R-:W-:Y:S02]  /*61540*/  IMAD.MOV.U32 R0, RZ, RZ, R24 ;  /* 0x000000ffff007224 */ /* 0x000fe400078e0018 */
[----:B------:R-:W3:Y:S01]  /*61550*/  LDL.LU.64 R24, [R1+0x480] ;  /* 0x0004800001187983 */ /* 0x000ee20000300a00 */
[----:B------:R-:W3:Y:S02]  /*61560*/  LDL.LU.64 R26, [R1+0x488] ;  /* 0x00048800011a7983 */ /* 0x000ee40000300a00 */
[----:B------:R-:W-:Y:S02]  /*61570*/  STL [R1+0x4a5c], R29 ;  /* 0x004a5c1d01007387 */ /* 0x000fe40000100800 */
[----:B------:R-:W-:Y:S01]  /*61580*/  STL [R1+0x4a58], R0 ;  /* 0x004a580001007387 */ /* 0x000fe20000100800 */
[C---:B--2---:R-:W-:Y:S01]  /*61590*/  HMMA.16816.F32.BF16 R16, R20.reuse, R8, R16 ;  /* 0x000000081410723c */ /* 0x044fe20000041810 */
[----:B------:R-:W-:Y:S02]  /*615a0*/  IMAD.MOV.U32 R3, RZ, RZ, R8 ;  /* 0x000000ffff037224 */ /* 0x000fe400078e0008 */
[----:B------:R-:W-:Y:S11]  /*615b0*/  IMAD.MOV.U32 R28, RZ, RZ, R9 ;  /* 0x000000ffff1c7224 */ /* 0x000ff600078e0009 */
[----:B------:R-:W-:Y:S09]  /*615c0*/  @!UPT UIADD3 URZ, URZ, URZ, URZ ;  /* 0x0000003f3f3ff290 */ /* 0x000ff2000fffe03f */
[----:B------:R0:W-:Y:S01]  /*615d0*/  STL.64 [R1+0x4b0], R16 ;  /* 0x0004b01001007387 */ /* 0x0001e20000100a00 */
[----:B------:R-:W-:Y:S03]  /*615e0*/  STL.64 [R1+0x4b8], R18 ;  /* 0x0004b81201007387 */ /* 0x000fe60000100a00 */
[----:B0-----:R-:W4:Y:S01]  /*615f0*/  LDL.LU.64 R16, [R1+0x4b20] ;  /* 0x004b200001107983 */ /* 0x001f220000300a00 */
[----:B------:R-:W3:Y:S02]  /*61600*/  LDL.LU.64 R8, [R1+0x4b18] ;  /* 0x004b180001087983 */ /* 0x000ee40000300a00 */
[----:B------:R0:W-:Y:S01]  /*61610*/  STL [R1+0x4a60], R3 ;  /* 0x004a600301007387 */ /* 0x0001e20000100800 */
[C---:B---3--:R-:W-:Y:S08]  /*61620*/  HMMA.16816.F32.BF16 R12, R20.reuse, R8, R12 ;  /* 0x00000008140c723c */ /* 0x048ff0000004180c */
[----:B----4-:R-:W-:Y:S01]  /*61630*/  HMMA.16816.F32.BF16 R4, R20, R16, R4 ;  /* 0x000000101404723c */ /* 0x010fe20000041804 */
[----:B------:R-:W-:-:S02]  /*61640*/  IMAD.MOV.U32 R0, RZ, RZ, R8 ;  /* 0x000000ffff007224 */ /* 0x000fc400078e0008 */
[----:B------:R-:W-:Y:S02]  /*61650*/  IMAD.MOV.U32 R2, RZ, RZ, R9 ;  /* 0x000000ffff027224 */ /* 0x000fe400078e0009 */
[----:B0-----:R-:W-:Y:S02]  /*61660*/  IMAD.MOV.U32 R3, RZ, RZ, R16 ;  /* 0x000000ffff037224 */ /* 0x001fe400078e0010 */
[----:B------:R-:W-:-:S08]  /*61670*/  IMAD.MOV.U32 R29, RZ, RZ, R17 ;  /* 0x000000ffff1d7224 */ /* 0x000fd000078e0011 */
[----:B------:R-:W-:Y:S01]  /*61680*/  STL.64 [R1+0x4a0], R12 ;  /* 0x0004a00c01007387 */ /* 0x000fe20000100a00 */
[----:B------:R0:W-:Y:S03]  /*61690*/  STL.64 [R1+0x4a8], R14 ;  /* 0x0004a80e01007387 */ /* 0x0001e60000100a00 */
[----:B0-----:R-:W2:Y:S01]  /*616a0*/  LDL.LU.64 R14, [R1+0x4b10] ;  /* 0x004b1000010e7983 */ /* 0x001ea20000300a00 */
[----:B------:R-:W3:Y:S02]  /*616b0*/  LDL.LU.64 R12, [R1+0x4b08] ;  /* 0x004b0800010c7983 */ /* 0x000ee40000300a00 */
[----:B------:R-:W4:Y:S02]  /*616c0*/  LDL.LU.64 R8, [R1+0x470] ;  /* 0x0004700001087983 */ /* 0x000f240000300a00 */
[----:B------:R-:W4:Y:S01]  /*616d0*/  LDL.LU.64 R10, [R1+0x478] ;  /* 0x00047800010a7983 */ /* 0x000f220000300a00 */
[----:B------:R-:W-:Y:S01]  /*616e0*/  STL.64 [R1+0x490], R4 ;  /* 0x0004900401007387 */ /* 0x000fe20000100a00 */
[----:B------:R0:W-:Y:S03]  /*616f0*/  STL.64 [R1+0x498], R6 ;  /* 0x0004980601007387 */ /* 0x0001e60000100a00 */
[----:B0-----:R-:W2:Y:S01]  /*61700*/  LDL.LU.64 R6, [R1+0x4b00] ;  /* 0x004b000001067983 */ /* 0x001ea20000300a00 */
[----:B------:R-:W2:Y:S02]  /*61710*/  LDL.LU.64 R4, [R1+0x4af8] ;  /* 0x004af80001047983 */ /* 0x000ea40000300a00 */
[----:B------:R-:W2:Y:S02]  /*61720*/  LDL.LU.64 R18, [R1+0x4af0] ;  /* 0x004af00001127983 */ /* 0x000ea40000300a00 */
[----:B------:R-:W2:Y:S02]  /*61730*/  LDL.LU.64 R16, [R1+0x4ae8] ;  /* 0x004ae80001107983 */ /* 0x000ea40000300a00 */
[----:B--2---:R-:W-:Y:S01]  /*61740*/  HMMA.16816.F32.BF16 R24, R20, R16, R24 ;  /* 0x000000101418723c */ /* 0x004fe20000041818 */
[----:B------:R-:W-:Y:S01]  /*61750*/  STL.64 [R1+0x4880], R18 ;  /* 0x0048801201007387 */ /* 0x000fe20000100a00 */
[----:B------:R3:W-:Y:S05]  /*61760*/  STL.64 [R1+0x4878], R16 ;  /* 0x0048781001007387 */ /* 0x0007ea0000100a00 */
[----:B---3--:R-:W-:-:S02]  /*61770*/  IMAD.MOV.U32 R16, RZ, RZ, R12 ;  /* 0x000000ffff107224 */ /* 0x008fc400078e000c */
[----:B------:R-:W-:Y:S11]  /*61780*/  IMAD.MOV.U32 R17, RZ, RZ, R13 ;  /* 0x000000ffff117224 */ /* 0x000ff600078e000d */
[----:B------:R-:W-:Y:S03]  /*61790*/  @!UPT UIADD3 URZ, URZ, URZ, URZ ;  /* 0x0000003f3f3ff290 */ /* 0x000fe6000fffe03f */
[----:B------:R-:W-:Y:S01]  /*617a0*/  STL.64 [R1+0x480], R24 ;  /* 0x0004801801007387 */ /* 0x000fe20000100a00 */
[----:B------:R-:W-:Y:S02]  /*617b0*/  STL.64 [R1+0x488], R26 ;  /* 0x0004881a01007387 */ /* 0x000fe40000100a00 */
[----:B------:R-:W4:Y:S02]  /*617c0*/  LDL.LU R12, [R1+0x4ae4] ;  /* 0x004ae400010c7983 */ /* 0x000f240000300800 */
[----:B------:R-:W4:Y:S01]  /*617d0*/  LDL.LU R13, [R1+0x4ae0] ;  /* 0x004ae000010d7983 */ /* 0x000f220000300800 */
[----:B------:R0:W-:Y:S02]  /*617e0*/  STL.64 [R1+0x4a68], R16 ;  /* 0x004a681001007387 */ /* 0x0001e40000100a00 */
[----:B0-----:R-:W-:Y:S02]  /*617f0*/  IMAD.MOV.U32 R16, RZ, RZ, R15 ;  /* 0x000000ffff107224 */ /* 0x001fe400078e000f */
[----:B------:R-:W-:Y:S01]  /*61800*/  IMAD.MOV.U32 R17, RZ, RZ, R14 ;  /* 0x000000ffff117224 */ /* 0x000fe200078e000e */
[----:B------:R-:W2:Y:S01]  /*61810*/  LDL.LU R15, [R1+0x4adc] ;  /* 0x004adc00010f7983 */ /* 0x000ea20000300800 */
[----:B------:R-:W2:Y:S02]  /*61820*/  LDL.LU R14, [R1+0x4ad8] ;  /* 0x004ad800010e7983 */ /* 0x000ea40000300800 */
[----:B------:R-:W3:Y:S02]  /*61830*/  LDL.LU.64 R24, [R1+0x3c0] ;  /* 0x0003c00001187983 */ /* 0x000ee40000300a00 */
[----:B------:R-:W3:Y:S01]  /*61840*/  LDL.LU.64 R26, [R1+0x3c8] ;  /* 0x0003c800011a7983 */ /* 0x000ee20000300a00 */
[----:B------:R0:W-:Y:S02]  /*61850*/  STL.64 [R1+0x4a88], R16 ;  /* 0x004a881001007387 */ /* 0x0001e40000100a00 */
[----:B0-----:R-:W-:-:S02]  /*61860*/  IMAD.MOV.U32 R16, RZ, RZ, R4 ;  /* 0x000000ffff107224 */ /* 0x001fc400078e0004 */
[----:B------:R-:W-:Y:S01]  /*61870*/  IMAD.MOV.U32 R17, RZ, RZ, R5 ;  /* 0x000000ffff117224 */ /* 0x000fe200078e0005 */
[----:B------:R-:W3:Y:S01]  /*61880*/  LDL.LU R4, [R1+0x4ad4] ;  /* 0x004ad40001047983 */ /* 0x000ee20000300800 */
[----:B------:R-:W3:Y:S01]  /*61890*/  LDL.LU R5, [R1+0x4ad0] ;  /* 0x004ad00001057983 */ /* 0x000ee20000300800 */
        /* <DEDUP_REMOVED lines=9> */
[----:B0-----:R-:W3:Y:S01]  /*61930*/  LDL.LU.64 R12, [R1+0x460] ;  /* 0x00046000010c7983 */ /* 0x001ee20000300a00 */
[----:B------:R-:W3:Y:S02]  /*61940*/  LDL.LU.64 R14, [R1+0x468] ;  /* 0x00046800010e7983 */ /* 0x000ee40000300a00 */
[C---:B---3--:R-:W-:Y:S11]  /*61950*/  HMMA.16816.F32.BF16 R12, R20.reuse, R8, R12 ;  /* 0x00000008140c723c */ /* 0x048ff6000004180c */
[----:B------:R-:W-:Y:S11]  /*61960*/  @!UPT UIADD3 URZ, URZ, URZ, URZ ;  /* 0x0000003f3f3ff290 */ /* 0x000ff6000fffe03f */
[----:B------:R-:W-:Y:S01]  /*61970*/  @!UPT UIADD3 URZ, URZ, URZ, URZ ;  /* 0x0000003f3f3ff290 */ /* 0x000fe2000fffe03f */
[----:B------:R0:W-:Y:S01]  /*61980*/  STL.64 [R1+0x460], R12 ;  /* 0x0004600c01007387 */ /* 0x0001e20000100a00 */
[----:B------:R1:W-:Y:S03]  /*61990*/  STL.64 [R1+0x468], R14 ;  /* 0x0004680e01007387 */ /* 0x0003e60000100a00 */
[----:B0-----:R-:W2:Y:S01]  /*619a0*/  LDL.LU.64 R12, [R1+0x390] ;  /* 0x00039000010c7983 */ /* 0x001ea20000300a00 */
[----:B-1----:R-:W3:Y:S01]  /*619b0*/  LDL.LU.64 R14, [R1+0x398] ;  /* 0x00039800010e7983 */ /* 0x002ee20000300a00 */
[----:B------:R-:W-:Y:S02]  /*619c0*/  HMMA.16816.F32.BF16 R20, R20, R4, R24 ;  /* 0x000000041414723c */ /* 0x000fe40000041818 */
[----:B---3--:R-:W-:Y:S01]  /*619d0*/  STL.64 [R1+0x4a98], R14 ;  /* 0x004a980e01007387 */ /* 0x008fe20000100a00 */
[----:B--2---:R0:W-:Y:S03]  /*619e0*/  STL.64 [R1+0x4a90], R12 ;  /* 0x004a900c01007387 */ /* 0x0041e60000100a00 */
[----:B0-----:R-:W2:Y:S01]  /*619f0*/  LDL.LU.64 R12, [R1+0x3b0] ;  /* 0x0003b000010c7983 */ /* 0x001ea20000300a00 */
[----:B------:R-:W2:Y:S02]  /*61a00*/  LDL.LU.64 R14, [R1+0x3b8] ;  /* 0x0003b800010e7983 */ /* 0x000ea40000300a00 */
[----:B----4-:R-:W-:Y:S02]  /*61a10*/  STL.64 [R1+0x4890], R10 ;  /* 0x0048900a01007387 */ /* 0x010fe40000100a00 */
[----:B------:R0:W-:Y:S02]  /*61a20*/  STL.64 [R1+0x4888], R8 ;  /* 0x0048880801007387 */ /* 0x0001e40000100a00 */
[----:B0-----:R-:W-:-:S02]  /*61a30*/  IMAD.MOV.U32 R8, RZ, RZ, R7 ;  /* 0x000000ffff087224 */ /* 0x001fc400078e0007 */
[----:B------:R-:W-:Y:S01]  /*61a40*/  IMAD.MOV.U32 R9, RZ, RZ, R6 ;  /* 0x000000ffff097224 */ /* 0x000fe200078e0006 */
[----:B------:R-:W3:Y:S01]  /*61a50*/  LDL.LU R7, [R1+0x4abc] ;  /* 0x004abc0001077983 */ /* 0x000ee20000300800 */
[----:B------:R-:W3:Y:S02]  /*61a60*/  LDL.LU R6, [R1+0x4ab8] ;  /* 0x004ab80001067983 */ /* 0x000ee40000300800 */
[----:B------:R-:W4:Y:S02]  /*61a70*/  LDL.LU.64 R26, [R1+0x4ab0] ;  /* 0x004ab000011a7983 */ /* 0x000f240000300a00 */
[----:B------:R-:W2:Y:S02]  /*61a80*/  LDL.LU.64 R24, [R1+0x4aa8] ;  /* 0x004aa80001187983 */ /* 0x000ea40000300a00 */
[----:B------:R4:W-:Y:S01]  /*61a90*/  STL.64 [R1+0x3c0], R20 ;  /* 0x0003c01401007387 */ /* 0x0009e20000100a00 */
[----:B------:R-:W-:Y:S02]  /*61aa0*/  STL.64 [R1+0x3c8], R22 ;  /* 0x0003c81601007387 */ /* 0x000fe40000100a00 */
[----:B----4-:R-:W-:-:S02]  /*61ab0*/  IMAD.MOV.U32 R20, RZ, RZ, R27 ;  /* 0x000000ffff147224 */ /* 0x010fc400078e001b */
[----:B------:R-:W2:Y:S01]  /*61ac0*/  LDL.LU R27, [R1+0x4aa0] ;  /* 0x004aa000011b7983 */ /* 0x000ea20000300800 */
[----:B------:R-:W4:Y:S03]  /*61ad0*/  LDL.LU R21, [R1+0x144] ;  /* 0x0001440001157983 */ /* 0x000f260000300800 */
[----:B----4-:R0:W-:Y:S04]  /*61ae0*/  STL.64 [R1+0x4a70], R20 ;  /* 0x004a701401007387 */ /* 0x0101e80000100a00 */
[----:B0-----:R-:W4:Y:S01]  /*61af0*/  LDL.LU R20, [R1+0x1a0] ;  /* 0x0001a00001147983 */ /* 0x001f220000300800 */
[----:B------:R-:W4:Y:S02]  /*61b00*/  LDL.LU R21, [R1+0x1a4] ;  /* 0x0001a40001157983 */ /* 0x000f240000300800 */
[----:B---3--:R-:W-:Y:S02]  /*61b10*/  STL.64 [R1+0x4860], R6 ;  /* 0x0048600601007387 */ /* 0x008fe40000100a00 */
[----:B------:R0:W-:Y:S02]  /*61b20*/  STL.64 [R1+0x4858], R4 ;  /* 0x0048580401007387 */ /* 0x0001e40000100a00 */
[----:B0-----:R-:W4:Y:S01]  /*61b30*/  LDL.LU.64 R4, [R1+0x3a0] ;  /* 0x0003a00001047983 */ /* 0x001f220000300a00 */
[----:B------:R-:W4:Y:S01]  /*61b40*/  LDL.LU.64 R6, [R1+0x3a8] ;  /* 0x0003a80001067983 */ /* 0x000f220000300a00 */
[C---:B--2---:R-:W-:Y:S01]  /*61b50*/  HMMA.16816.F32.BF16 R16, R24.reuse, R16, R12 ;  /* 0x000000101810723c */ /* 0x044fe2000004180c */
[----:B------:R-:W2:Y:S01]  /*61b60*/  LDL.LU.64 R14, [R1+0x4a98] ;  /* 0x004a9800010e7983 */ /* 0x000ea20000300a00 */
[----:B------:R-:W2:Y:S11]  /*61b70*/  LDL.LU.64 R12, [R1+0x4a90] ;  /* 0x004a9000010c7983 */ /* 0x000eb60000300a00 */
[----:B------:R-:W-:Y:S10]  /*61b80*/  @!UPT UIADD3 URZ, URZ, URZ, URZ ;  /* 0x0000003f3f3ff290 */ /* 0x000ff4000fffe03f */
[----:B------:R0:W-:Y:S01]  /*61b90*/  STL.64 [R1+0x3b0], R16 ;  /* 0x0003b01001007387 */ /* 0x0001e20000100a00 */
[----:B------:R-:W-:Y:S03]  /*61ba0*/  STL.64 [R1+0x3b8], R18 ;  /* 0x0003b81201007387 */ /* 0x000fe60000100a00 */
[----:B0-----:R-:W2:Y:S01]  /*61bb0*/  LDL.LU.64 R16, [R1+0x4a88] ;  /* 0x004a880001107983 */ /* 0x001ea20000300a00 */
[C---:B----4-:R-:W-:Y:S03]  /*61bc0*/  HMMA.16816.F32.BF16 R4, R24.reuse, R20, R4 ;  /* 0x000000141804723c */ /* 0x050fe60000041804 */
[----:B------:R-:W3:Y:S01]  /*61bd0*/  LDL.LU.64 R20, [R1+0x370] ;  /* 0x0003700001147983 */ /* 0x000ee20000300a00 */
[----:B------:R-:W4:Y:S11]  /*61be0*/  LDL.LU.64 R22, [R1+0x378] ;  /* 0x0003780001167983 */ /* 0x000f360000300a00 */
[----:B------:R-:W-:Y:S08]  /*61bf0*/  @!UPT UIADD3 URZ, URZ, URZ, URZ ;  /* 0x0000003f3f3ff290 */ /* 0x000ff0000fffe03f */
[----:B------:R-:W-:Y:S01]  /*61c00*/  STL.64 [R1+0x3a0], R4 ;  /* 0x0003a00401007387 */ /* 0x000fe20000100a00 */
[----:B------:R2:W-:Y:S02]  /*61c10*/  STL.64 [R1+0x3a8], R6 ;  /* 0x0003a80601007387 */ /* 0x0005e40000100a00 */
[C---:B--2---:R-:W-:Y:S01]  /*61c20*/  HMMA.16816.F32.BF16 R4, R24.reuse, R16, R12 ;  /* 0x000000101804723c */ /* 0x044fe2000004180c */
[----:B----4-:R-:W-:Y:S01]  /*61c30*/  STL.64 [R1+0x4a80], R22 ;  /* 0x004a801601007387 */ /* 0x010fe20000100a00 */
[----:B---3--:R0:W-:Y:S03]  /*61c40*/  STL.64 [R1+0x4a78], R20 ;  /* 0x004a781401007387 */ /* 0x0081e60000100a00 */
[----:B0-----:R-:W2:Y:S01]  /*61c50*/  LDL.LU.64 R20, [R1+0x380] ;  /* 0x0003800001147983 */ /* 0x001ea20000300a00 */
[----:B------:R-:W2:Y:S02]  /*61c60*/  LDL.LU.64 R22, [R1+0x388] ;  /* 0x0003880001167983 */ /* 0x000ea40000300a00 */
[----:B------:R-:W3:Y:S02]  /*61c70*/  LDL.LU.64 R16, [R1+0x360] ;  /* 0x0003600001107983 */ /* 0x000ee40000300a00 */
[----:B------:R-:W3:Y:S11]  /*61c80*/  LDL.LU.64 R18, [R1+0x368] ;  /* 0x0003680001127983 */ /* 0x000ef60000300a00 */
[----:B------:R-:W-:Y:S02]  /*61c90*/  @!UPT UIADD3 URZ, URZ, URZ, URZ ;  /* 0x0000003f3f3ff290 */ /* 0x000fe4000fffe03f */
[----:B------:R0:W-:Y:S01]  /*61ca0*/  STL.64 [R1+0x390], R4 ;  /* 0x0003900401007387 */ /* 0x0001e20000100a00 */
[----:B------:R1:W-:Y:S02]  /*61cb0*/  STL.64 [R1+0x398], R6 ;  /* 0x0003980601007387 */ /* 0x0003e40000100a00 */
[----:B------:R-:W4:Y:S02]  /*61cc0*/  LDL.LU R12, [R1+0xd0] ;  /* 0x0000d000010c7983 */ /* 0x000f240000300800 */
[----:B------:R-:W4:Y:S01]  /*61cd0*/  LDL.LU R13, [R1+0xd4] ;  /* 0x0000d400010d7983 */ /* 0x000f220000300800 */
[----:B0-----:R-:W3:Y:S01]  /*61ce0*/  LDL.LU.64 R4, [R1+0x340] ;  /* 0x0003400001047983 */ /* 0x001ee20000300a00 */
[----:B-1----:R-:W3:Y:S01]  /*61cf0*/  LDL.LU.64 R6, [R1+0x348] ;  /* 0x0003480001067983 */ /* 0x002ee20000300a00 */
[C---:B--2---:R-:W-:Y:S02]  /*61d00*/  HMMA.16816.F32.BF16 R8, R24.reuse, R8, R20 ;  /* 0x000000081808723c */ /* 0x044fe40000041814 */
[----:B----4-:R0:W-:Y:S04]  /*61d10*/  STL.64 [R1+0x49e0], R12 ;  /* 0x0049e00c01007387 */ /* 0x0101e80000100a00 */
[----:B0-----:R-:W2:Y:S01]  /*61d20*/  LDL.LU.64 R12, [R1+0x350] ;  /* 0x00035000010c7983 */ /* 0x001ea20000300a00 */
[----:B------:R-:W2:Y:S02]  /*61d30*/  LDL.LU.64 R14, [R1+0x358] ;  /* 0x00035800010e7983 */ /* 0x000ea40000300a00 */
[----:B------:R-:W4:Y:S02]  /*61d40*/  LDL.LU.64 R22, [R1+0x4a80] ;  /* 0x004a800001167983 */ /* 0x000f240000300a00 */
[----:B------:R-:W4:Y:S11]  /*61d50*/  LDL.LU.64 R20, [R1+0x4a78] ;  /* 0x004a780001147983 */ /* 0x000f360000300a00 */
[----:B------:R-:W-:Y:S01]  /*61d60*/  @!UPT UIADD3 URZ, URZ, URZ, URZ ;  /* 0x0000003f3f3ff290 */ /* 0x000fe2000fffe03f */
[----:B------:R0:W-:Y:S01]  /*61d70*/  STL.64 [R1+0x380], R8 ;  /* 0x0003800801007387 */ /* 0x0001e20000100a00 */
[----:B------:R-:W-:Y:S03]  /*61d80*/  STL.64 [R1+0x388], R10 ;  /* 0x0003880a01007387 */ /* 0x000fe60000100a00 */
[----:B0-----:R-:W2:Y:S01]  /*61d90*/  LDL.LU R8, [R1+0xe0] ;  /* 0x0000e00001087983 */ /* 0x001ea20000300800 */
[----:B------:R-:W2:Y:S03]  /*61da0*/  LDL.LU R9, [R1+0xe4] ;  /* 0x0000e40001097983 */ /* 0x000ea60000300800 */
[----:B--2---:R0:W-:Y:S04]  /*61db0*/  STL.64 [R1+0x49e8], R8 ;  /* 0x0049e80801007387 */ /* 0x0041e80000100a00 */
[----:B0-----:R-:W4:Y:S01]  /*61dc0*/  LDL.LU R8, [R1+0x170] ;  /* 0x0001700001087983 */ /* 0x001f220000300800 */
[----:B------:R-:W4:Y:S02]  /*61dd0*/  LDL.LU R9, [R1+0x174] ;  /* 0x0001740001097983 */ /* 0x000f240000300800 */
[C---:B----4-:R-:W-:Y:S01]  /*61de0*/  HMMA.16816.F32.BF16 R8, R24.reuse, R8, R20 ;  /* 0x000000081808723c */ /* 0x050fe20000041814 */
[----:B------:R-:W2:Y:S11]  /*61df0*/  LDL.LU.64 R20, [R1+0x4a70] ;  /* 0x004a700001147983 */ /* 0x000eb60000300a00 */
[----:B------:R-:W-:Y:S11]  /*61e00*/  @!UPT UIADD3 URZ, URZ, URZ, URZ ;  /* 0x0000003f3f3ff290 */ /* 0x000ff6000fffe03f */
[----:B------:R0:W-:Y:S01]  /*61e10*/  STL.64 [R1+0x370], R8 ;  /* 0x0003700801007387 */ /* 0x0001e20000100a00 */
[----:B------:R-:W-:Y:S03]  /*61e20*/  STL.64 [R1+0x378], R10 ;  /* 0x0003780a01007387 */ /* 0x000fe60000100a00 */
[----:B0-----:R-:W4:Y:S01]  /*61e30*/  LDL.LU R8, [R1+0x100] ;  /* 0x0001000001087983 */ /* 0x001f220000300800 */
[----:B------:R-:W4:Y:S03]  /*61e40*/  LDL.LU R9, [R1+0x104] ;  /* 0x0001040001097983 */ /* 0x000f260000300800 */
[----:B----4-:R0:W-:Y:S04]  /*61e50*/  STL.64 [R1+0x4a00], R8 ;  /* 0x004a000801007387 */ /* 0x0101e80000100a00 */
[----:B0-----:R-:W3:Y:S01]  /*61e60*/  LDL.LU R8, [R1+0x160] ;  /* 0x0001600001087983 */ /* 0x001ee20000300800 */
[----:B------:R-:W3:Y:S02]  /*61e70*/  LDL.LU R9, [R1+0x164] ;  /* 0x0001640001097983 */ /* 0x000ee40000300800 */
[C---:B---3--:R-:W-:Y:S01]  /*61e80*/  HMMA.16816.F32.BF16 R8, R24.reuse, R8, R16 ;  /* 0x000000081808723c */ /* 0x048fe20000041810 */
[----:B------:R-:W3:Y:S11]  /*61e90*/  LDL.LU.64 R16, [R1+0x4a68] ;  /* 0x004a680001107983 */ /* 0x000ef60000300a00 */
[----:B------:R-:W-:Y:S11]  /*61ea0*/  @!UPT UIADD3 URZ, URZ, URZ, URZ ;  /* 0x0000003f3f3ff290 */ /* 0x000ff6000fffe03f */
[----:B------:R0:W-:Y:S01]  /*61eb0*/  STL.64 [R1+0x360], R8 ;  /* 0x0003600801007387 */ /* 0x0001e20000100a00 */
[----:B------:R-:W-:Y:S03]  /*61ec0*/  STL.64 [R1+0x368], R10 ;  /* 0x0003680a01007387 */ /* 0x000fe60000100a00 */
[----:B0-----:R-:W4:Y:S01]  /*61ed0*/  LDL.LU R8, [R1+0x110] ;  /* 0x0001100001087983 */ /* 0x001f220000300800 */
[C---:B---3--:R-:W-:Y:S11]  /*61ee0*/  HMMA.16816.F32.BF16 R12, R24.reuse, R16, R12 ;  /* 0x00000010180c723c */ /* 0x048ff6000004180c */
[----:B------:R-:W-:Y:S11]  /*61ef0*/  @!UPT UIADD3 URZ, URZ, URZ, URZ ;  /* 0x0000003f3f3ff290 */ /* 0x000ff6000fffe03f */
[----:B------:R-:W-:Y:S01]  /*61f00*/  @!UPT UIADD3 URZ, URZ, URZ, URZ ;  /* 0x0000003f3f3ff290 */ /* 0x000fe2000fffe03f */
[----:B------:R-:W-:Y:S01]  /*61f10*/  STL.64 [R1+0x350], R12 ;  /* 0x0003500c01007387 */ /* 0x000fe20000100a00 */
[----:B------:R-:W-:Y:S02]  /*61f20*/  STL.64 [R1+0x358], R14 ;  /* 0x0003580e01007387 */ /* 0x000fe40000100a00 */
[----:B------:R-:W4:Y:S02]  /*61f30*/  LDL.LU R9, [R1+0x114] ;  /* 0x0001140001097983 */ /* 0x000f240000300800 */
[----:B------:R-:W-:Y:S01]  /*61f40*/  IMAD.MOV.U32 R16, RZ, RZ, R3 ;  /* 0x000000ffff107224 */ /* 0x000fe200078e0003 */
[----:B--2---:R-:W-:Y:S01]  /*61f50*/  HMMA.16816.F32.BF16 R4, R24, R20, R4 ;  /* 0x000000141804723c */ /* 0x004fe20000041804 */
[----:B------:R-:W-:Y:S01]  /*61f60*/  IMAD.MOV.U32 R17, RZ, RZ, R29 ;  /* 0x000000ffff117224 */ /* 0x000fe200078e001d */
[----:B----4-:R-:W-:Y:S01]  /*61f70*/  STL.64 [R1+0x4a20], R8 ;  /* 0x004a200801007387 */ /* 0x010fe20000100a00 */
[----:B------:R-:W2:Y:S02]  /*61f80*/  LDL.LU R3, [R1+0x4a60] ;  /* 0x004a600001037983 */ /* 0x000ea40000300800 */
[----:B------:R-:W3:Y:S02]  /*61f90*/  LDL.LU R29, [R1+0x4a5c] ;  /* 0x004a5c00011d7983 */ /* 0x000ee40000300800 */
[----:B------:R0:W-:Y:S02]  /*61fa0*/  STL.64 [R1+0x4898], R16 ;  /* 0x0048981001007387 */ /* 0x0001e40000100a00 */
[----:B0-----:R-:W-:-:S02]  /*61fb0*/  IMAD.MOV.U32 R16, RZ, RZ, R0 ;  /* 0x000000ffff107224 */ /* 0x001fc400078e0000 */
[----:B------:R-:W-:Y:S01]  /*61fc0*/  IMAD.MOV.U32 R17, RZ, RZ, R2 ;  /* 0x000000ffff117224 */ /* 0x000fe200078e0002 */
[----:B------:R-:W4:Y:S11]  /*61fd0*/  LDL.LU R0, [R1+0x4a58] ;  /* 0x004a580001007983 */ /* 0x000f360000300800 */
[----:B------:R-:W-:Y:S02]  /*61fe0*/  STL.64 [R1+0x340], R4 ;  /* 0x0003400401007387 */ /* 0x000fe40000100a00 */
[----:B------:R-:W-:Y:S02]  /*61ff0*/  STL.64 [R1+0x348], R6 ;  /* 0x0003480601007387 */ /* 0x000fe40000100a00 */
[----:B------:R-:W3:Y:S01]  /*62000*/  LDL.LU R2, [R1+0x4a54] ;  /* 0x004a540001027983 */ /* 0x000ee20000300800 */
[----:B------:R0:W-:Y:S02]  /*62010*/  STL.64 [R1+0x48b0], R16 ;  /* 0x0048b01001007387 */ /* 0x0001e40000100a00 */
[----:B0-----:R-:W-:-:S02]  /*62020*/  IMAD.MOV.U32 R17, RZ, RZ, R28 ;  /* 0x000000ffff117224 */ /* 0x001fc400078e001c */
[----:B--2---:R-:W-:Y:S02]  /*62030*/  IMAD.MOV.U32 R16, RZ, RZ, R3 ;  /* 0x000000ffff107224 */ /* 0x004fe400078e0003 */
[----:B------:R-:W2:Y:S01]  /*62040*/  LDL.LU R3, [R1+0x4a50] ;  /* 0x004a500001037983 */ /* 0x000ea20000300800 */
[----:B------:R-:W2:Y:S02]  /*62050*/  LDL.LU R28, [R1+0x4a4c] ;  /* 0x004a4c00011c7983 */ /* 0x000ea40000300800 */
[----:B------:R-:W2:Y:S02]  /*62060*/  LDL.LU.64 R8, [R1+0x320] ;  /* 0x0003200001087983 */ /* 0x000ea40000300a00 */
[----:B------:R-:W2:Y:S02]  /*62070*/  LDL.LU.64 R10, [R1+0x328] ;  /* 0x00032800010a7983 */ /* 0x000ea40000300a00 */
[----:B--2---:R-:W-:Y:S01]  /*62080*/  STL.64 [R1+0x4a30], R10 ;  /* 0x004a300a01007387 */ /* 0x004fe20000100a00 */
[----:B------:R0:W-:Y:S03]  /*62090*/  STL.64 [R1+0x4a28], R8 ;  /* 0x004a280801007387 */ /* 0x0001e60000100a00 */
[----:B0-----:R-:W2:Y:S01]  /*620a0*/  LDL.LU R8, [R1+0x130] ;  /* 0x0001300001087983 */ /* 0x001ea20000300800 */
[----:B---3--:R-:W-:-:S02]  /*620b0*/  IMAD.MOV.U32 R9, RZ, RZ, R2 ;  /* 0x000000ffff097224 */ /* 0x008fc400078e0002 */
[----:B------:R-:W3:Y:S02]  /*620c0*/  LDL.LU R2, [R1+0x4a48] ;  /* 0x004a480001027983 */ /* 0x000ee40000300800 */
[----:B------:R-:W2:Y:S01]  /*620d0*/  LDL.LU.64 R12, [R1+0x2f0] ;  /* 0x0002f000010c7983 */ /* 0x000ea20000300a00 */
[----:B------:R-:W2:Y:S04]  /*620e0*/  LDL.LU.64 R14, [R1+0x2f8] ;  /* 0x0002f800010e7983 */ /* 0x000ea80000300a00 */
[----:B---3--:R-:W0:Y:S04]  /*620f0*/  LDSM.16.MT88.4 R20, [R2+0x10800] ;  /* 0x010800000214783b */ /* 0x008e280000004200 */
[----:B--2---:R-:W-:Y:S01]  /*62100*/  STL.64 [R1+0x49f8], R14 ;  /* 0x0049f80e01007387 */ /* 0x004fe20000100a00 */
[----:B------:R1:W-:Y:S03]  /*62110*/  STL.64 [R1+0x49f0], R12 ;  /* 0x0049f00c01007387 */ /* 0x0003e60000100a00 */
[----:B-1----:R-:W2:Y:S01]  /*62120*/  LDL.LU.64 R12, [R1+0x300] ;  /* 0x00030000010c7983 */ /* 0x002ea20000300a00 */
[----:B------:R-:W3:Y:S03]  /*62130*/  LDL.LU.64 R14, [R1+0x308] ;  /* 0x00030800010e7983 */ /* 0x000ee60000300a00 */
[----:B---3--:R-:W-:Y:S01]  /*62140*/  STL.64 [R1+0x4a10], R14 ;  /* 0x004a100e01007387 */ /* 0x008fe20000100a00 */
[----:B--2---:R1:W-:Y:S03]  /*62150*/  STL.64 [R1+0x4a08], R12 ;  /* 0x004a080c01007387 */ /* 0x0043e60000100a00 */
[----:B-1----:R-:W2:Y:S01]  /*62160*/  LDL.LU.64 R12, [R1+0x310] ;  /* 0x00031000010c7983 */ /* 0x002ea20000300a00 */
[----:B------:R-:W3:Y:S03]  /*62170*/  LDL.LU.64 R14, [R1+0x318] ;  /* 0x00031800010e7983 */ /* 0x000ee60000300a00 */
[----:B---3--:R-:W-:Y:S01]  /*62180*/  STL.64 [R1+0x4a40], R14 ;  /* 0x004a400e01007387 */ /* 0x008fe20000100a00 */
[----:B--2---:R1:W-:Y:S03]  /*62190*/  STL.64 [R1+0x4a38], R12 ;  /* 0x004a380c01007387 */ /* 0x0043e60000100a00 */
[----:B-1----:R-:W2:Y:S01]  /*621a0*/  LDL.LU.64 R12, [R1+0x330] ;  /* 0x00033000010c7983 */ /* 0x002ea20000300a00 */
[----:B------:R-:W2:Y:S02]  /*621b0*/  LDL.LU.64 R14, [R1+0x338] ;  /* 0x00033800010e7983 */ /* 0x000ea40000300a00 */
[----:B------:R-:W3:Y:S02]  /*621c0*/  LDL.LU.64 R4, [R1+0x2d0] ;  /* 0x0002d00001047983 */ /* 0x000ee40000300a00 */
[----:B------:R-:W3:Y:S01]  /*621d0*/  LDL.LU.64 R6, [R1+0x2d8] ;  /* 0x0002d80001067983 */ /* 0x000ee20000300a00 */
[----:B------:R1:W-:Y:S04]  /*621e0*/  STL.64 [R1+0x48c8], R16 ;  /* 0x0048c81001007387 */ /* 0x0003e80000100a00 */
[----:B-1----:R-:W3:Y:S01]  /*621f0*/  LDL.LU R16, [R1+0x120] ;  /* 0x0001200001107983 */ /* 0x002ee20000300800 */
[----:B------:R-:W3:Y:S02]  /*62200*/  LDL.LU R17, [R1+0x124] ;  /* 0x0001240001117983 */ /* 0x000ee40000300800 */
[----:B0-----:R-:W-:Y:S02]  /*62210*/  STL.64 [R1+0x4850], R22 ;  /* 0x0048501601007387 */ /* 0x001fe40000100a00 */
[----:B------:R0:W-:Y:S02]  /*62220*/  STL.64 [R1+0x4848], R20 ;  /* 0x0048481401007387 */ /* 0x0001e40000100a00 */
[----:B0-----:R-:W3:Y:S01]  /*62230*/  LDL.LU.64 R20, [R1+0x2e0] ;  /* 0x0002e00001147983 */ /* 0x001ee20000300a00 */
[----:B------:R-:W3:Y:S02]  /*62240*/  LDL.LU.64 R22, [R1+0x2e8] ;  /* 0x0002e80001167983 */ /* 0x000ee40000300a00 */
[----:B------:R-:W-:Y:S01]  /*62250*/  STL [R1+0x3df0], R2 ;  /* 0x003df00201007387 */ /* 0x000fe20000100800 */
[C---:B--2---:R-:W-:Y:S01]  /*62260*/  HMMA.16816.F32.BF16 R8, R24.reuse, R8, R12 ;  /* 0x000000081808723c */ /* 0x044fe2000004180c */
[----:B------:R-:W2:Y:S01]  /*62270*/  LDL.LU.64 R14, [R1+0x4a40] ;  /* 0x004a4000010e7983 */ /* 0x000ea20000300a00 */
[----:B------:R-:W2:Y:S11]  /*62280*/  LDL.LU.64 R12, [R1+0x4a38] ;  /* 0x004a3800010c7983 */ /* 0x000eb60000300a00 */
[----:B------:R-:W-:Y:S10]  /*62290*/  @!UPT UIADD3 URZ, URZ, URZ, URZ ;  /* 0x0000003f3f3ff290 */ /* 0x000ff4000fffe03f */
[----:B------:R-:W-:Y:S01]  /*622a0*/  STL.64 [R1+0x330], R8 ;  /* 0x0003300801007387 */ /* 0x000fe20000100a00 */
[----:B------:R0:W-:Y:S03]  /*622b0*/  STL.64 [R1+0x338], R10 ;  /* 0x0003380a01007387 */ /* 0x0001e60000100a00 */
[----:B0-----:R-:W3:Y:S01]  /*622c0*/  LDL.LU.64 R10, [R1+0x4a30] ;  /* 0x004a3000010a7983 */ /* 0x001ee20000300a00 */
[----:B------:R-:W3:Y:S02]  /*622d0*/  LDL.LU.64 R8, [R1+0x4a28] ;  /* 0x004a280001087983 */ /* 0x000ee40000300a00 */
[C---:B---3--:R-:W-:Y:S01]  /*622e0*/  HMMA.16816.F32.BF16 R16, R24.reuse, R16, R8 ;  /* 0x000000101810723c */ /* 0x048fe20000041808 */
[----:B------:R-:W2:Y:S11]  /*622f0*/  LDL.LU.64 R8, [R1+0x4a20] ;  /* 0x004a200001087983 */ /* 0x000eb60000300a00 */
[----:B------:R-:W-:Y:S11]  /*62300*/  @!UPT UIADD3 URZ, URZ, URZ, URZ ;  /* 0x0000003f3f3ff290 */ /* 0x000ff6000fffe03f */
[----:B------:R4:W-:Y:S01]  /*62310*/  STL.64 [R1+0x320], R16 ;  /* 0x0003201001007387 */ /* 0x0009e20000100a00 */
[----:B------:R-:W-:Y:S02]  /*62320*/  STL.64 [R1+0x328], R18 ;  /* 0x0003281201007387 */ /* 0x000fe40000100a00 */
[----:B----4-:R-:W-:Y:S02]  /*62330*/  IMAD.MOV.U32 R16, RZ, RZ, R0 ;  /* 0x000000ffff107224 */ /* 0x010fe400078e0000 */
[----:B------:R-:W-:Y:S01]  /*62340*/  IMAD.MOV.U32 R17, RZ, RZ, R29 ;  /* 0x000000ffff117224 */ /* 0x000fe200078e001d */
[----:B------:R-:W3:Y:S01]  /*62350*/  LDL.LU R0, [R1+0x4a1c] ;  /* 0x004a1c0001007983 */ /* 0x000ee20000300800 */
[----:B------:R-:W4:Y:S03]  /*62360*/  LDL.LU R29, [R1+0x4a18] ;  /* 0x004a1800011d7983 */ /* 0x000f260000300800 */
[----:B------:R0:W-:Y:S04]  /*62370*/  STL.64 [R1+0x48e0], R16 ;  /* 0x0048e01001007387 */ /* 0x0001e80000100a00 */
[----:B0-----:R-:W3:Y:S01]  /*62380*/  LDL.LU R16, [R1+0xf0] ;  /* 0x0000f00001107983 */ /* 0x001ee20000300800 */
[----:B------:R-:W3:Y:S01]  /*62390*/  LDL.LU R17, [R1+0xf4] ;  /* 0x0000f40001117983 */ /* 0x000ee20000300800 */
        /* <DEDUP_REMOVED lines=8> */
[----:B------:R-:W3:Y:S01]  /*62420*/  LDL.LU.64 R14, [R1+0x49f8] ;  /* 0x0049f800010e7983 */ /* 0x000ee20000300a00 */
[----:B------:R-:W3:Y:S11]  /*62430*/  LDL.LU.64 R12, [R1+0x49f0] ;  /* 0x0049f000010c7983 */ /* 0x000ef60000300a00 */
[----:B------:R-:W-:Y:S09]  /*62440*/  @!UPT UIADD3 URZ, URZ, URZ, URZ ;  /* 0x0000003f3f3ff290 */ /* 0x000ff2000fffe03f */
[----:B------:R0:W-:Y:S01]  /*62450*/  STL.64 [R1+0x300], R8 ;  /* 0x0003000801007387 */ /* 0x0001e20000100a00 */
[----:B------:R1:W-:Y:S03]  /*62460*/  STL.64 [R1+0x308], R10 ;  /* 0x0003080a01007387 */ /* 0x0003e60000100a00 */
[----:B0-----:R-:W1:Y:S01]  /*62470*/  LDL.LU.64 R8, [R1+0x49e8] ;  /* 0x0049e80001087983 */ /* 0x001e620000300a00 */
[C---:B---3--:R-:W-:Y:S03]  /*62480*/  HMMA.16816.F32.BF16 R16, R24.reuse, R16, R12 ;  /* 0x000000101810723c */ /* 0x048fe6000004180c */
[----:B------:R-:W2:Y:S05]  /*62490*/  LDL.LU.64 R12, [R1+0x49e0] ;  /* 0x0049e000010c7983 */ /* 0x000eaa0000300a00 */
[----:B-1----:R-:W-:Y:S11]  /*624a0*/  HMMA.16816.F32.BF16 R8, R24, R8, R20 ;  /* 0x000000081808723c */ /* 0x002ff60000041814 */
[----:B------:R-:W-:Y:S04]  /*624b0*/  @!UPT UIADD3 URZ, URZ, URZ, URZ ;  /* 0x0000003f3f3ff290 */ /* 0x000fe8000fffe03f */
[----:B------:R0:W-:Y:S01]  /*624c0*/  STL.64 [R1+0x2f0], R16 ;  /* 0x0002f01001007387 */ /* 0x0001e20000100a00 */
[----:B------:R-:W-:Y:S02]  /*624d0*/  STL.64 [R1+0x2f8], R18 ;  /* 0x0002f81201007387 */ /* 0x000fe40000100a00 */
[----:B0-----:R-:W-:Y:S02]  /*624e0*/  IMAD.MOV.U32 R16, RZ, RZ, R28 ;  /* 0x000000ffff107224 */ /* 0x001fe400078e001c */
[----:B------:R-:W-:Y:S01]  /*624f0*/  IMAD.MOV.U32 R17, RZ, RZ, R3 ;  /* 0x000000ffff117224 */ /* 0x000fe200078e0003 */
[----:B------:R-:W3:Y:S01]  /*62500*/  LDL.LU R28, [R1+0x49dc] ;  /* 0x0049dc00011c7983 */ /* 0x000ee20000300800 */
[----:B------:R-:W3:Y:S03]  /*62510*/  LDL.LU R3, [R1+0x49d8] ;  /* 0x0049d80001037983 */ /* 0x000ee60000300800 */
[----:B------:R0:W-:Y:S04]  /*62520*/  STL.64 [R1+0x48f8], R16 ;  /* 0x0048f81001007387 */ /* 0x0001e80000100a00 */
[----:B------:R-:W-:Y:S01]  /*62530*/  STL.64 [R1+0x2e0], R8 ;  /* 0x0002e00801007387 */ /* 0x000fe20000100a00 */
[----:B------:R-:W-:Y:S02]  /*62540*/  STL.64 [R1+0x2e8], R10 ;  /* 0x0002e80a01007387 */ /* 0x000fe40000100a00 */
[----:B0-----:R-:W-:-:S02]  /*62550*/  IMAD.MOV.U32 R16, RZ, RZ, R0 ;  /* 0x000000ffff107224 */ /* 0x001fc400078e0000 */
[----:B------:R-:W3:Y:S01]  /*62560*/  LDL.LU R0, [R1+0x49d4] ;  /* 0x0049d40001007983 */ /* 0x000ee20000300800 */
[----:B--2---:R-:W-:Y:S11]  /*62570*/  HMMA.16816.F32.BF16 R4, R24, R12, R4 ;  /* 0x0000000c1804723c */ /* 0x004ff60000041804 */
[----:B------:R-:W-:Y:S11]  /*62580*/  @!UPT UIADD3 URZ, URZ, URZ, URZ ;  /* 0x0000003f3f3ff290 */ /* 0x000ff6000fffe03f */
[----:B------:R-:W-:Y:S01]  /*62590*/  @!UPT UIADD3 URZ, URZ, URZ, URZ ;  /* 0x0000003f3f3ff290 */ /* 0x000fe2000fffe03f */
[----:B------:R-:W-:Y:S01]  /*625a0*/  STL.64 [R1+0x2d0], R4 ;  /* 0x0002d00401007387 */ /* 0x000fe20000100a00 */
[----:B------:R-:W-:Y:S02]  /*625b0*/  STL.64 [R1+0x2d8], R6 ;  /* 0x0002d80601007387 */ /* 0x000fe40000100a00 */
[----:B------:R-:W2:Y:S02]  /*625c0*/  LDL.LU R17, [R1+0x54] ;  /* 0x0000540001117983 */ /* 0x000ea40000300800 */
[----:B--2---:R3:W-:Y:S02]  /*625d0*/  STL.64 [R1+0x4910], R16 ;  /* 0x0049101001007387 */ /* 0x0047e40000100a00 */
[----:B---3--:R-:W-:Y:S02]  /*625e0*/  IMAD.MOV.U32 R16, RZ, RZ, R28 ;  /* 0x000000ffff107224 */ /* 0x008fe400078e001c */
[----:B----4-:R-:W-:Y:S01]  /*625f0*/  IMAD.MOV.U32 R17, RZ, RZ, R29 ;  /* 0x000000ffff117224 */ /* 0x010fe200078e001d */
[----:B------:R-:W2:Y:S01]  /*62600*/  LDL.LU R28, [R1+0x49d0] ;  /* 0x0049d000011c7983 */ /* 0x000ea20000300800 */
[----:B------:R-:W3:Y:S03]  /*62610*/  LDL.LU R29, [R1+0x49cc] ;  /* 0x0049cc00011d7983 */ /* 0x000ee60000300800 */
[----:B------:R0:W-:Y:S02]  /*62620*/  STL.64 [R1+0x4928], R16 ;  /* 0x0049281001007387 */ /* 0x0001e40000100a00 */
[----:B0-----:R-:W-:-:S02]  /*62630*/  IMAD.MOV.U32 R16, RZ, RZ, R3 ;  /* 0x000000ffff107224 */ /* 0x001fc400078e0003 */
[----:B------:R-:W-:Y:S01]  /*62640*/  IMAD.MOV.U32 R17, RZ, RZ, R0 ;  /* 0x000000ffff117224 */ /* 0x000fe200078e0000 */
[----:B------:R-:W4:Y:S01]  /*62650*/  LDL.LU R3, [R1+0x49c8] ;  /* 0x0049c80001037983 */ /* 0x000f220000300800 */
[----:B------:R-:W3:Y:S03]  /*62660*/  LDL.LU R0, [R1+0x49c4] ;  /* 0x0049c40001007983 */ /* 0x000ee60000300800 */
[----:B------:R0:W-:Y:S04]  /*62670*/  STL.64 [R1+0x4940], R16 ;  /* 0x0049401001007387 */ /* 0x0001e80000100a00 */
[----:B0-----:R-:W3:Y:S01]  /*62680*/  LDL.LU R16, [R1+0x80] ;  /* 0x0000800001107983 */ /* 0x001ee20000300800 */
[----:B--2---:R-:W-:-:S03]  /*62690*/  IMAD.MOV.U32 R17, RZ, RZ, R28 ;  /* 0x000000ffff117224 */ /* 0x004fc600078e001c */
[----:B------:R-:W2:Y:S04]  /*626a0*/  LDL.LU R28, [R1+0x49c0] ;  /* 0x0049c000011c7983 */ /* 0x000ea80000300800 */
[----:B---3--:R0:W-:Y:S02]  /*626b0*/  STL.64 [R1+0x4958], R16 ;  /* 0x0049581001007387 */ /* 0x0081e40000100a00 */
[----:B0-----:R-:W-:Y:S02]  /*626c0*/  IMAD.MOV.U32 R16, RZ, RZ, R29 ;  /* 0x000000ffff107224 */ /* 0x001fe400078e001d */
[----:B----4-:R-:W-:Y:S01]  /*626d0*/  IMAD.MOV.U32 R17, RZ, RZ, R3 ;  /* 0x000000ffff117224 */ /* 0x010fe200078e0003 */
[----:B------:R-:W3:Y:S01]  /*626e0*/  LDL.LU R29, [R1+0x49bc] ;  /* 0x0049bc00011d7983 */ /* 0x000ee20000300800 */
[----:B------:R-:W4:Y:S03]  /*626f0*/  LDL.LU R3, [R1+0x49b8] ;  /* 0x0049b80001037983 */ /* 0x000f260000300800 */
[----:B------:R0:W-:Y:S02]  /*62700*/  STL.64 [R1+0x4970], R16 ;  /* 0x0049701001007387 */ /* 0x0001e40000100a00 */
[----:B0-----:R-:W-:-:S02]  /*62710*/  IMAD.MOV.U32 R16, RZ, RZ, R0 ;  /* 0x000000ffff107224 */ /* 0x001fc400078e0000 */
[----:B------:R-:W2:Y:S01]  /*62720*/  LDL.LU R0, [R1+0x49b4] ;  /* 0x0049b40001007983 */ /* 0x000ea20000300800 */
[----:B------:R-:W2:Y:S02]  /*62730*/  LDL.LU R17, [R1+0xa4] ;  /* 0x0000a40001117983 */ /* 0x000ea40000300800 */
[----:B----4-:R-:W-:Y:S01]  /*62740*/  IMAD.MOV.U32 R4, RZ, RZ, R3 ;  /* 0x000000ffff047224 */ /* 0x010fe200078e0003 */
[----:B--2---:R0:W-:Y:S02]  /*62750*/  STL.64 [R1+0x4988], R16 ;  /* 0x0049881001007387 */ /* 0x0041e40000100a00 */
[----:B0-----:R-:W-:Y:S02]  /*62760*/  IMAD.MOV.U32 R16, RZ, RZ, R28 ;  /* 0x000000ffff107224 */ /* 0x001fe400078e001c */
[----:B---3--:R-:W-:Y:S01]  /*62770*/  IMAD.MOV.U32 R17, RZ, RZ, R29 ;  /* 0x000000ffff117224 */ /* 0x008fe200078e001d */
[----:B------:R-:W2:Y:S01]  /*62780*/  LDL.LU R28, [R1+0x49b0] ;  /* 0x0049b000011c7983 */ /* 0x000ea20000300800 */
[----:B------:R-:W3:Y:S03]  /*62790*/  LDL.LU R29, [R1+0x49ac] ;  /* 0x0049ac00011d7983 */ /* 0x000ee60000300800 */
[----:B------:R0:W-:Y:S01]  /*627a0*/  STL.64 [R1+0x49a0], R16 ;  /* 0x0049a01001007387 */ /* 0x0001e20000100a00 */
[----:B------:R-:W4:Y:S03]  /*627b0*/  LDL.LU R3, [R1+0x49a8] ;  /* 0x0049a80001037983 */ /* 0x000f260000300800 */
[----:B0-----:R-:W2:Y:S01]  /*627c0*/  LDL.LU.64 R16, [R1+0x2c0] ;  /* 0x0002c00001107983 */ /* 0x001ea20000300a00 */
[----:B------:R-:W2:Y:S02]  /*627d0*/  LDL.LU.64 R18, [R1+0x2c8] ;  /* 0x0002c80001127983 */ /* 0x000ea40000300a00 */
[----:B------:R-:W2:Y:S02]  /*627e0*/  LDL.LU.64 R8, [R1+0x200] ;  /* 0x0002000001087983 */ /* 0x000ea40000300a00 */
[----:B------:R-:W2:Y:S02]  /*627f0*/  LDL.LU.64 R10, [R1+0x208] ;  /* 0x00020800010a7983 */ /* 0x000ea40000300a00 */
[----:B--2---:R-:W-:Y:S01]  /*62800*/  STL.64 [R1+0x48a8], R10 ;  /* 0x0048a80a01007387 */ /* 0x004fe20000100a00 */
[----:B------:R0:W-:Y:S03]  /*62810*/  STL.64 [R1+0x48a0], R8 ;  /* 0x0048a00801007387 */ /* 0x0001e60000100a00 */
[----:B0-----:R-:W2:Y:S01]  /*62820*/  LDL.LU.64 R8, [R1+0x210] ;  /* 0x0002100001087983 */ /* 0x001ea20000300a00 */
[----:B------:R-:W2:Y:S03]  /*62830*/  LDL.LU.64 R10, [R1+0x218] ;  /* 0x00021800010a7983 */ /* 0x000ea60000300a00 */
        /* <DEDUP_REMOVED lines=35> */
[----:B------:R-:W2:Y:S02]  /*62a70*/  LDL.LU.64 R10, [R1+0x2a8] ;  /* 0x0002a800010a7983 */ /* 0x000ea40000300a00 */
[----:B------:R-:W-:-:S07]  /*62a80*/  IMAD.MOV.U32 R5, RZ, RZ, R0 ;  /* 0x000000ffff057224 */ /* 0x000fce00078e0000 */
[C---:B------:R-:W-:Y:S01]  /*62a90*/  HMMA.16816.F32.BF16 R4, R24.reuse, R4, R16 ;  /* 0x000000041804723c */ /* 0x040fe20000041810 */
[----:B--2---:R-:W-:Y:S01]  /*62aa0*/  STL.64 [R1+0x4998], R10 ;  /* 0x0049980a01007387 */ /* 0x004fe20000100a00 */
[----:B------:R0:W-:Y:S03]  /*62ab0*/  STL.64 [R1+0x4990], R8 ;  /* 0x0049900801007387 */ /* 0x0001e60000100a00 */
[----:B0-----:R-:W2:Y:S01]  /*62ac0*/  LDL.LU.64 R8, [R1+0x2b0] ;  /* 0x0002b00001087983 */ /* 0x001ea20000300a00 */
[----:B------:R-:W2:Y:S02]  /*62ad0*/  LDL.LU.64 R10, [R1+0x2b8] ;  /* 0x0002b800010a7983 */ /* 0x000ea40000300a00 */
[----:B------:R-:W2:Y:S02]  /*62ae0*/  LDL.LU.64 R12, [R1+0x1f0] ;  /* 0x0001f000010c7983 */ /* 0x000ea40000300a00 */
[----:B------:R-:W2:Y:S01]  /*62af0*/  LDL.LU.64 R14, [R1+0x1f8] ;  /* 0x0001f800010e7983 */ /* 0x000ea20000300a00 */
[----:B------:R-:W2:Y:S01]  /*62b00*/  LDL.LU.64 R20, [R1+0x1e0] ;  /* 0x0001e00001147983 */ /* 0x000ea20000300a00 */
[----:B------:R-:W2:Y:S02]  /*62b10*/  LDL.LU.64 R22, [R1+0x1e8] ;  /* 0x0001e80001167983 */ /* 0x000ea40000300a00 */
[----:B------:R-:W2:Y:S09]  /*62b20*/  LDL.LU.64 R16, [R1+0x49a0] ;  /* 0x0049a00001107983 */ /* 0x000eb20000300a00 */
[----:B------:R0:W-:Y:S01]  /*62b30*/  STL.64 [R1+0x2c0], R4 ;  /* 0x0002c00401007387 */ /* 0x0001e20000100a00 */
[----:B------:R1:W-:Y:S04]  /*62b40*/  STL.64 [R1+0x2c8], R6 ;  /* 0x0002c80601007387 */ /* 0x0003e80000100a00 */
        /* <DEDUP_REMOVED lines=81> */
[----:B------:R-:W3:Y:S11]  /*63060*/  LDL.LU.64 R8, [R1+0x4888] ;  /* 0x0048880001087983 */ /* 0x000ef60000300a00 */
[----:B------:R-:W-:Y:S09]  /*63070*/  @!UPT UIADD3 URZ, URZ, URZ, URZ ;  /* 0x0000003f3f3ff290 */ /* 0x000ff2000fffe03f */
[----:B------:R-:W-:Y:S01]  /*63080*/  STL.64 [R1+0x200], R16 ;  /* 0x0002001001007387 */ /* 0x000fe20000100a00 */
[----:B------:R0:W-:Y:S03]  /*63090*/  STL.64 [R1+0x208], R18 ;  /* 0x0002081201007387 */ /* 0x0001e60000100a00 */
[----:B0-----:R-:W2:Y:S01]  /*630a0*/  LDL.LU.64 R18, [R1+0x4880] ;  /* 0x0048800001127983 */ /* 0x001ea20000300a00 */
[----:B------:R-:W2:Y:S02]  /*630b0*/  LDL.LU.64 R16, [R1+0x4878] ;  /* 0x0048780001107983 */ /* 0x000ea40000300a00 */
[C---:B--2---:R-:W-:Y:S11]  /*630c0*/  HMMA.16816.F32.BF16 R12, R24.reuse, R16, R12 ;  /* 0x00000010180c723c */ /* 0x044ff6000004180c */
[----:B------:R-:W-:Y:S11]  /*630d0*/  @!UPT UIADD3 URZ, URZ, URZ, URZ ;  /* 0x0000003f3f3ff290 */ /* 0x000ff6000fffe03f */
[----:B------:R-:W-:Y:S01]  /*630e0*/  @!UPT UIADD3 URZ, URZ, URZ, URZ ;  /* 0x0000003f3f3ff290 */ /* 0x000fe2000fffe03f */
[----:B------:R-:W-:Y:S01]  /*630f0*/  STL.64 [R1+0x1f0], R12 ;  /* 0x0001f00c01007387 */ /* 0x000fe20000100a00 */
[----:B------:R0:W-:Y:S03]  /*63100*/  STL.64 [R1+0x1f8], R14 ;  /* 0x0001f80e01007387 */ /* 0x0001e60000100a00 */
[----:B0-----:R-:W2:Y:S01]  /*63110*/  LDL.LU.64 R14, [R1+0x4870] ;  /* 0x00487000010e7983 */ /* 0x001ea20000300a00 */
[----:B------:R-:W2:Y:S01]  /*63120*/  LDL.LU.64 R12, [R1+0x4868] ;  /* 0x00486800010c7983 */ /* 0x000ea20000300a00 */
[C---:B---3--:R-:W-:Y:S11]  /*63130*/  HMMA.16816.F32.BF16 R4, R24.reuse, R8, R4 ;  /* 0x000000081804723c */ /* 0x048ff60000041804 */
[----:B------:R-:W-:Y:S11]  /*63140*/  @!UPT UIADD3 URZ, URZ, URZ, URZ ;  /* 0x0000003f3f3ff290 */ /* 0x000ff6000fffe03f */
[----:B------:R-:W-:Y:S02]  /*63150*/  @!UPT UIADD3 URZ, URZ, URZ, URZ ;  /* 0x0000003f3f3ff290 */ /* 0x000fe4000fffe03f */
[----:B------:R-:W-:Y:S02]  /*63160*/  IMAD.MOV.U32 R2, RZ, RZ, R6 ;  /* 0x000000ffff027224 */ /* 0x000fe400078e0006 */
[----:B------:R-:W-:Y:S02]  /*63170*/  IMAD.MOV.U32 R0, RZ, RZ, R7 ;  /* 0x000000ffff007224 */ /* 0x000fe400078e0007 */
[----:B------:R-:W-:Y:S02]  /*63180*/  IMAD.MOV.U32 R16, RZ, RZ, R4 ;  /* 0x000000ffff107224 */ /* 0x000fe400078e0004 */
        /* <DEDUP_REMOVED lines=8> */
[----:B------:R-:W3:Y:S02]  /*63210*/  LDL.LU.64 R6, [R1+0x4860] ;  /* 0x0048600001067983 */ /* 0x000ee40000300a00 */
[----:B------:R-:W2:Y:S01]  /*63220*/  LDL.LU.64 R4, [R1+0x4858] ;  /* 0x0048580001047983 */ /* 0x000ea20000300a00 */
[----:B------:R0:W-:Y:S04]  /*63230*/  STL.64 [R1+0x4840], R10 ;  /* 0x0048400a01007387 */ /* 0x0001e80000100a00 */
[----:B0-----:R-:W3:Y:S04]  /*63240*/  LDL R10, [R1+0x1b8] ;  /* 0x0001b800010a7983 */ /* 0x001ee80000100800 */
[----:B------:R-:W3:Y:S01]  /*63250*/  LDL R11, [R1+0x1bc] ;  /* 0x0001bc00010b7983 */ /* 0x000ee20000100800 */
[----:B------:R-:W-:Y:S02]  /*63260*/  STL.64 [R1+0x4698], R18 ;  /* 0x0046981201007387 */ /* 0x000fe40000100a00 */
[----:B------:R0:W-:Y:S02]  /*63270*/  STL.64 [R1+0x4690], R16 ;  /* 0x0046901001007387 */ /* 0x0001e40000100a00 */
[----:B0-----:R-:W3:Y:S01]  /*63280*/  LDL.LU R16, [R1+0x9b0] ;  /* 0x0009b00001107983 */ /* 0x001ee20000300800 */
[----:B------:R-:W3:Y:S02]  /*63290*/  LDL.LU R17, [R1+0x9b4] ;  /* 0x0009b40001117983 */ /* 0x000ee40000300800 */
[----:B------:R-:W3:Y:S02]  /*632a0*/  LDL.LU R18, [R1+0x9b8] ;  /* 0x0009b80001127983 */ /* 0x000ee40000300800 */
[----:B------:R-:W3:Y:S01]  /*632b0*/  LDL.LU R19, [R1+0x9bc] ;  /* 0x0009bc0001137983 */ /* 0x000ee20000300800 */
[----:B------:R-:W-:Y:S01]  /*632c0*/  STL [R1+0x404c], R0 ;  /* 0x00404c0001007387 */ /* 0x000fe20000100800 */
[----:B------:R-:W-:Y:S01]  /*632d0*/  STL [R1+0x4048], R2 ;  /* 0x0040480201007387 */ /* 0x000fe20000100800 */
[----:B--2---:R-:W-:Y:S02]  /*632e0*/  HMMA.16816.F32.BF16 R24, R24, R4, R20 ;  /* 0x000000041818723c */ /* 0x004fe40000041814 */
[----:B------:R-:W2:Y:S01]  /*632f0*/  LDL.LU.64 R22, [R1+0x4850] ;  /* 0x0048500001167983 */ /* 0x000ea20000300a00 */
[----:B------:R-:W2:Y:S11]  /*63300*/  LDL.LU.64 R20, [R1+0x4848] ;  /* 0x0048480001147983 */ /* 0x000eb60000300a00 */
[----:B------:R-:W-:Y:S09]  /*63310*/  @!UPT UIADD3 URZ, URZ, URZ, URZ ;  /* 0x0000003f3f3ff290 */ /* 0x000ff2000fffe03f */
[----:B------:R-:W-:Y:S01]  /*63320*/  STL.64 [R1+0x1c0], R24 ;  /* 0x0001c01801007387 */ /* 0x000fe20000100a00 */
[----:B------:R-:W-:Y:S02]  /*63330*/  IMAD.MOV.U32 R5, RZ, RZ, R26 ;  /* 0x000000ffff057224 */ /* 0x000fe400078e001a */
[----:B------:R-:W-:Y:S02]  /*63340*/  IMAD.MOV.U32 R4, RZ, RZ, R27 ;  /* 0x000000ffff047224 */ /* 0x000fe400078e001b */
[----:B----4-:R-:W0:Y:S04]  /*63350*/  LDSM.16.MT88.4 R24, [R3+0x10800] ;  /* 0x010800000318783b */ /* 0x010e280000004200 */
[----:B------:R-:W-:Y:S01]  /*63360*/  STL [R1+0x4054], R4 ;  /* 0x0040540401007387 */ /* 0x000fe20000100800 */
[----:B------:R-:W-:Y:S02]  /*63370*/  STL [R1+0x4050], R5 ;  /* 0x0040500501007387 */ /* 0x000fe40000100800 */
[----:B---3--:R-:W-:Y:S01]  /*63380*/  STL.64 [R1+0x46a0], R6 ;  /* 0x0046a00601007387 */ /* 0x008fe20000100a00 */
[----:B0-----:R0:W-:Y:S01]  /*63390*/  STL.64 [R1+0x4650], R26 ;  /* 0x0046501a01007387 */ /* 0x0011e20000100a00 */
[----:B------:R-:W-:Y:S03]  /*633a0*/  STL.64 [R1+0x4648], R24 ;  /* 0x0046481801007387 */ /* 0x000fe60000100a00 */
[----:B0-----:R-:W3:Y:S01]  /*633b0*/  LDL.64 R26, [R1+0x148] ;  /* 0x00014800011a7983 */ /* 0x001ee20000100a00 */
[----:B--2---:R-:W-:Y:S03]  /*633c0*/  HMMA.16816.F32.BF16 R8, R20, R10, R16 ;  /* 0x0000000a1408723c */ /* 0x004fe60000041810 */
[----:B---3--:R0:W-:Y:S01]  /*633d0*/  STL.64 [R1+0x47c0], R26 ;  /* 0x0047c01a01007387 */ /* 0x0081e20000100a00 */
[----:B------:R-:W-:Y:S11]  /*633e0*/  STL [R1+0x3dd8], R3 ;  /* 0x003dd80301007387 */ /* 0x000ff60000100800 */
[----:B------:R-:W-:Y:S08]  /*633f0*/  @!UPT UIADD3 URZ, URZ, URZ, URZ ;  /* 0x0000003f3f3ff290 */ /* 0x000ff0000fffe03f */
[----:B------:R-:W-:Y:S01]  /*63400*/  STL.64 [R1+0x9b0], R8 ;  /* 0x0009b00801007387 */ /* 0x000fe20000100a00 */
[----:B0-----:R-:W2:Y:S04]  /*63410*/  LDL R26, [R1+0x158] ;  /* 0x00015800011a7983 */ /* 0x001ea80000100800 */
[----:B------:R-:W2:Y:S04]  /*63420*/  LDL R27, [R1+0x15c] ;  /* 0x00015c00011b7983 */ /* 0x000ea80000100800 */
[----:B--2---:R0:W-:Y:S04]  /*63430*/  STL.64 [R1+0x47d8], R26 ;  /* 0x0047d81a01007387 */ /* 0x0041e80000100a00 */
[----:B0-----:R-:W2:Y:S04]  /*63440*/  LDL.64 R26, [R1+0x168] ;  /* 0x00016800011a7983 */ /* 0x001ea80000100a00 */
[----:B--2---:R0:W-:Y:S01]  /*63450*/  STL.64 [R1+0x47f0], R26 ;  /* 0x0047f01a01007387 */ /* 0x0041e20000100a00 */
[----:B------:R-:W2:Y:S02]  /*63460*/  LDL.LU R4, [R1+0x930] ;  /* 0x0009300001047983 */ /* 0x000ea40000300800 */
[----:B------:R-:W2:Y:S02]  /*63470*/  LDL.LU R5, [R1+0x934] ;  /* 0x0009340001057983 */ /* 0x000ea40000300800 */
[----:B------:R-:W3:Y:S01]  /*63480*/  LDL.LU R6, [R1+0x938] ;  /* 0x0009380001067983 */ /* 0x000ee20000300800 */
[----:B------:R-:W3:Y:S04]  /*63490*/  LDL.LU R7, [R1+0x93c] ;  /* 0x00093c0001077983 */ /* 0x000ee80000300800 */
[----:B0-----:R-:W4:Y:S04]  /*634a0*/  LDL R26, [R1+0x178] ;  /* 0x00017800011a7983 */ /* 0x001f280000100800 */
[----:B------:R-:W4:Y:S04]  /*634b0*/  LDL R27, [R1+0x17c] ;  /* 0x00017c00011b7983 */ /* 0x000f280000100800 */
[----:B----4-:R0:W-:Y:S04]  /*634c0*/  STL.64 [R1+0x4808], R26 ;  /* 0x0048081a01007387 */ /* 0x0101e80000100a00 */
[----:B0-----:R-:W4:Y:S04]  /*634d0*/  LDL.64 R26, [R1+0x188] ;  /* 0x00018800011a7983 */ /* 0x001f280000100a00 */
[----:B----4-:R-:W-:Y:S01]  /*634e0*/  STL.64 [R1+0x4820], R26 ;  /* 0x0048201a01007387 */ /* 0x010fe20000100a00 */
[----:B---3--:R-:W-:Y:S02]  /*634f0*/  STL.64 [R1+0x47d0], R6 ;  /* 0x0047d00601007387 */ /* 0x008fe40000100a00 */
[----:B--2---:R0:W-:Y:S02]  /*63500*/  STL.64 [R1+0x47c8], R4 ;  /* 0x0047c80401007387 */ /* 0x0041e40000100a00 */
[----:B0-----:R-:W2:Y:S01]  /*63510*/  LDL.LU R4, [R1+0x950] ;  /* 0x0009500001047983 */ /* 0x001ea20000300800 */
[----:B------:R-:W2:Y:S02]  /*63520*/  LDL.LU R5, [R1+0x954] ;  /* 0x0009540001057983 */ /* 0x000ea40000300800 */
[----:B------:R-:W3:Y:S02]  /*63530*/  LDL.LU R6, [R1+0x958] ;  /* 0x0009580001067983 */ /* 0x000ee40000300800 */
[----:B------:R-:W3:Y:S01]  /*63540*/  LDL.LU R7, [R1+0x95c] ;  /* 0x00095c0001077983 */ /* 0x000ee20000300800 */
[----:B------:R-:W4:Y:S04]  /*63550*/  LDL R26, [R1+0x198] ;  /* 0x00019800011a7983 */ /* 0x000f280000100800 */
[----:B------:R-:W4:Y:S01]  /*63560*/  LDL R27, [R1+0x19c] ;  /* 0x00019c00011b7983 */ /* 0x000f220000100800 */
[----:B------:R-:W-:-:S02]  /*63570*/  IMAD.MOV.U32 R13, RZ, RZ, R10 ;  /* 0x000000ffff0d7224 */ /* 0x000fc400078e000a */
[----:B------:R-:W-:Y:S02]  /*63580*/  IMAD.MOV.U32 R12, RZ, RZ, R11 ;  /* 0x000000ffff0c7224 */ /* 0x000fe400078e000b */
[----:B------:R-:W2:Y:S04]  /*63590*/  LDL.64 R10, [R1+0x1a8] ;  /* 0x0001a800010a7983 */ /* 0x000ea80000100a00 */
[----:B----4-:R0:W-:Y:S01]  /*635a0*/  STL.64 [R1+0x4838], R26 ;  /* 0x0048381a01007387 */ /* 0x0101e20000100a00 */
[----:B------:R-:W4:Y:S02]  /*635b0*/  LDL.LU R24, [R1+0x9a0] ;  /* 0x0009a00001187983 */ /* 0x000f240000300800 */
[----:B------:R-:W4:Y:S01]  /*635c0*/  LDL.LU R25, [R1+0x9a4] ;  /* 0x0009a40001197983 */ /* 0x000f220000300800 */
[----:B0-----:R-:W4:Y:S01]  /*635d0*/  LDL.LU R26, [R1+0x9a8] ;  /* 0x0009a800011a7983 */ /* 0x001f220000300800 */
[----:B------:R-:W4:Y:S02]  /*635e0*/  LDL.LU R27, [R1+0x9ac] ;  /* 0x0009ac00011b7983 */ /* 0x000f240000300800 */
[----:B---3--:R-:W-:Y:S02]  /*635f0*/  STL.64 [R1+0x47e8], R6 ;  /* 0x0047e80601007387 */ /* 0x008fe40000100a00 */
[----:B--2---:R0:W-:Y:S02]  /*63600*/  STL.64 [R1+0x47e0], R4 ;  /* 0x0047e00401007387 */ /* 0x0041e40000100a00 */
[----:B0-----:R-:W2:Y:S01]  /*63610*/  LDL.LU R4, [R1+0x960] ;  /* 0x0009600001047983 */ /* 0x001ea20000300800 */
[----:B------:R-:W2:Y:S02]  /*63620*/  LDL.LU R5, [R1+0x964] ;  /* 0x0009640001057983 */ /* 0x000ea40000300800 */
[----:B------:R-:W3:Y:S02]  /*63630*/  LDL.LU R6, [R1+0x968] ;  /* 0x0009680001067983 */ /* 0x000ee40000300800 */
[----:B------:R-:W3:Y:S02]  /*63640*/  LDL.LU R7, [R1+0x96c] ;  /* 0x00096c0001077983 */ /* 0x000ee40000300800 */
[----:B---3--:R-:W-:Y:S01]  /*63650*/  STL.64 [R1+0x4800], R6 ;  /* 0x0048000601007387 */ /* 0x008fe20000100a00 */
[----:B--2---:R0:W-:Y:S03]  /*63660*/  STL.64 [R1+0x47f8], R4 ;  /* 0x0047f80401007387 */ /* 0x0041e60000100a00 */
[----:B0-----:R-:W2:Y:S01]  /*63670*/  LDL.LU R4, [R1+0x970] ;  /* 0x0009700001047983 */ /* 0x001ea20000300800 */
[----:B------:R-:W2:Y:S02]  /*63680*/  LDL.LU R5, [R1+0x974] ;  /* 0x0009740001057983 */ /* 0x000ea40000300800 */
[----:B------:R-:W3:Y:S02]  /*63690*/  LDL.LU R6, [R1+0x978] ;  /* 0x0009780001067983 */ /* 0x000ee40000300800 */
[----:B------:R-:W3:Y:S01]  /*636a0*/  LDL.LU R7, [R1+0x97c] ;  /* 0x00097c0001077983 */ /* 0x000ee20000300800 */
[----:B----4-:R-:W-:Y:S01]  /*636b0*/  HMMA.16816.F32.BF16 R24, R20, R10, R24 ;  /* 0x0000000a1418723c */ /* 0x010fe20000041818 */
[----:B---3--:R-:W-:Y:S01]  /*636c0*/  STL.64 [R1+0x4818], R6 ;  /* 0x0048180601007387 */ /* 0x008fe20000100a00 */
[----:B--2---:R0:W-:Y:S03]  /*636d0*/  STL.64 [R1+0x4810], R4 ;  /* 0x0048100401007387 */ /* 0x0041e60000100a00 */
[----:B0-----:R-:W2:Y:S01]  /*636e0*/  LDL.LU R4, [R1+0x980] ;  /* 0x0009800001047983 */ /* 0x001ea20000300800 */
[----:B------:R-:W2:Y:S02]  /*636f0*/  LDL.LU R5, [R1+0x984] ;  /* 0x0009840001057983 */ /* 0x000ea40000300800 */
[----:B------:R-:W3:Y:S02]  /*63700*/  LDL.LU R6, [R1+0x988] ;  /* 0x0009880001067983 */ /* 0x000ee40000300800 */
[----:B------:R-:W3:Y:S02]  /*63710*/  LDL.LU R7, [R1+0x98c] ;  /* 0x00098c0001077983 */ /* 0x000ee40000300800 */
[----:B------:R-:W-:-:S02]  /*63720*/  IMAD.MOV.U32 R2, RZ, RZ, R10 ;  /* 0x000000ffff027224 */ /* 0x000fc400078e000a */
[----:B------:R-:W-:-:S10]  /*63730*/  IMAD.MOV.U32 R0, RZ, RZ, R11 ;  /* 0x000000ffff007224 */ /* 0x000fd400078e000b */
[----:B------:R-:W-:Y:S02]  /*63740*/  IMAD.MOV.U32 R9, RZ, RZ, R26 ;  /* 0x000000ffff097224 */ /* 0x000fe400078e001a */
[----:B------:R-:W-:Y:S01]  /*63750*/  IMAD.MOV.U32 R8, RZ, RZ, R27 ;  /* 0x000000ffff087224 */ /* 0x000fe200078e001b */
[----:B---3--:R-:W-:Y:S01]  /*63760*/  STL.64 [R1+0x4830], R6 ;  /* 0x0048300601007387 */ /* 0x008fe20000100a00 */
[----:B--2---:R0:W-:Y:S03]  /*63770*/  STL.64 [R1+0x4828], R4 ;  /* 0x0048280401007387 */ /* 0x0041e60000100a00 */
[----:B0-----:R-:W2:Y:S01]  /*63780*/  LDL.LU R4, [R1+0x990] ;  /* 0x0009900001047983 */ /* 0x001ea20000300800 */
[----:B------:R-:W2:Y:S02]  /*63790*/  LDL.LU R5, [R1+0x994] ;  /* 0x0009940001057983 */ /* 0x000ea40000300800 */
[----:B------:R-:W2:Y:S02]  /*637a0*/  LDL.LU R6, [R1+0x998] ;  /* 0x0009980001067983 */ /* 0x000ea40000300800 */
[----:B------:R-:W2:Y:S01]  /*637b0*/  LDL.LU R7, [R1+0x99c] ;  /* 0x00099c0001077983 */ /* 0x000ea20000300800 */
[----:B------:R-:W3:Y:S01]  /*637c0*/  LDL.64 R18, [R1+0x138] ;  /* 0x0001380001127983 */ /* 0x000ee20000100a00 */
[----:B------:R-:W-:Y:S02]  /*637d0*/  STL [R1+0x416c], R12 ;  /* 0x00416c0c01007387 */ /* 0x000fe40000100800 */
[----:B------:R-:W-:Y:S02]  /*637e0*/  STL [R1+0x4168], R13 ;  /* 0x0041680d01007387 */ /* 0x000fe40000100800 */
[----:B------:R-:W4:Y:S01]  /*637f0*/  LDL.LU.64 R10, [R1+0x4840] ;  /* 0x00484000010a7983 */ /* 0x000f220000300a00 */
[----:B------:R2:W-:Y:S01]  /*63800*/  STL [R1+0x9a0], R24 ;  /* 0x0009a01801007387 */ /* 0x0005e20000100800 */
[----:B------:R-:W2:Y:S02]  /*63810*/  LDL.LU.64 R26, [R1+0x4838] ;  /* 0x00483800011a7983 */ /* 0x000ea40000300a00 */
[----:B------:R-:W-:-:S02]  /*63820*/  IMAD.MOV.U32 R3, RZ, RZ, R25 ;  /* 0x000000ffff037224 */ /* 0x000fc400078e0019 */
[C---:B--2---:R-:W-:Y:S01]  /*63830*/  HMMA.16816.F32.BF16 R24, R20.reuse, R26, R4 ;  /* 0x0000001a1418723c */ /* 0x044fe20000041804 */
[----:B----4-:R-:W-:Y:S01]  /*63840*/  STL.64 [R1+0x4678], R10 ;  /* 0x0046780a01007387 */ /* 0x010fe20000100a00 */
[----:B------:R0:W-:Y:S03]  /*63850*/  STL.64 [R1+0x4670], R8 ;  /* 0x0046700801007387 */ /* 0x0001e60000100a00 */
[----:B0-----:R-:W2:Y:S01]  /*63860*/  LDL.LU R8, [R1+0x940] ;  /* 0x0009400001087983 */ /* 0x001ea20000300800 */
[----:B------:R-:W2:Y:S02]  /*63870*/  LDL.LU R9, [R1+0x944] ;  /* 0x0009440001097983 */ /* 0x000ea40000300800 */
[----:B------:R-:W-:Y:S02]  /*63880*/  STL [R1+0x4058], R3 ;  /* 0x0040580301007387 */ /* 0x000fe40000100800 */
[----:B------:R-:W4:Y:S01]  /*63890*/  LDL.LU.64 R6, [R1+0x4830] ;  /* 0x0048300001067983 */ /* 0x000f220000300a00 */
[----:B------:R-:W4:Y:S11]  /*638a0*/  LDL.LU.64 R4, [R1+0x4828] ;  /* 0x0048280001047983 */ /* 0x000f360000300a00 */
[----:B------:R-:W-:Y:S01]  /*638b0*/  @!UPT UIADD3 URZ, URZ, URZ, URZ ;  /* 0x0000003f3f3ff290 */ /* 0x000fe2000fffe03f */
[----:B------:R-:W-:Y:S01]  /*638c0*/  STL.64 [R1+0x990], R24 ;  /* 0x0009901801007387 */ /* 0x000fe20000100a00 */
[----:B------:R0:W-:Y:S03]  /*638d0*/  STL.64 [R1+0x998], R26 ;  /* 0x0009981a01007387 */ /* 0x0001e60000100a00 */
[----:B0-----:R-:W4:Y:S02]  /*638e0*/  LDL.LU.64 R26, [R1+0x4820] ;  /* 0x00482000011a7983 */ /* 0x001f240000300a00 */
[C---:B----4-:R-:W-:Y:S01]  /*638f0*/  HMMA.16816.F32.BF16 R4, R20.reuse, R26, R4 ;  /* 0x0000001a1404723c */ /* 0x050fe20000041804 */
[----:B------:R-:W-:Y:S02]  /*63900*/  IMAD.MOV.U32 R13, RZ, RZ, R26 ;  /* 0x000000ffff0d7224 */ /* 0x000fe400078e001a */
[----:B------:R-:W-:Y:S11]  /*63910*/  IMAD.MOV.U32 R12, RZ, RZ, R27 ;  /* 0x000000ffff0c7224 */ /* 0x000ff600078e001b */
[----:B------:R-:W-:Y:S09]  /*63920*/  @!UPT UIADD3 URZ, URZ, URZ, URZ ;  /* 0x0000003f3f3ff290 */ /* 0x000ff2000fffe03f */
[----:B------:R-:W-:Y:S01]  /*63930*/  STL.64 [R1+0x980], R4 ;  /* 0x0009800401007387 */ /* 0x000fe20000100a00 */
[----:B------:R0:W-:Y:S03]  /*63940*/  STL.64 [R1+0x988], R6 ;  /* 0x0009880601007387 */ /* 0x0001e60000100a00 */
[----:B0-----:R-:W4:Y:S01]  /*63950*/  LDL.LU.64 R6, [R1+0x4818] ;  /* 0x0048180001067983 */ /* 0x001f220000300a00 */
[----:B------:R-:W4:Y:S02]  /*63960*/  LDL.LU.64 R4, [R1+0x4810] ;  /* 0x0048100001047983 */ /* 0x000f240000300a00 */
[----:B------:R-:W4:Y:S02]  /*63970*/  LDL.LU.64 R26, [R1+0x4808] ;  /* 0x00480800011a7983 */ /* 0x000f240000300a00 */
[----:B------:R-:W-:Y:S01]  /*63980*/  STL [R1+0x45ac], R12 ;  /* 0x0045ac0c01007387 */ /* 0x000fe20000100800 */
[----:B------:R-:W-:Y:S01]  /*63990*/  STL [R1+0x45a8], R13 ;  /* 0x0045a80d01007387 */ /* 0x000fe20000100800 */
[C---:B----4-:R-:W-:Y:S03]  /*639a0*/  HMMA.16816.F32.BF16 R24, R20.reuse, R26, R4 ;  /* 0x0000001a1418723c */ /* 0x050fe60000041804 */
[----:B------:R-:W4:Y:S01]  /*639b0*/  LDL.LU.64 R6, [R1+0x4800] ;  /* 0x0048000001067983 */ /* 0x000f220000300a00 */
[----:B------:R-:W4:Y:S11]  /*639c0*/  LDL.LU.64 R4, [R1+0x47f8] ;  /* 0x0047f80001047983 */ /* 0x000f360000300a00 */
[----:B------:R-:W-:Y:S08]  /*639d0*/  @!UPT UIADD3 URZ, URZ, URZ, URZ ;  /* 0x0000003f3f3ff290 */ /* 0x000ff0000fffe03f */
        /* <DEDUP_REMOVED lines=15> */
[----:B------:R-:W3:Y:S01]  /*63ad0*/  LDL.LU.64 R6, [R1+0x47d0] ;  /* 0x0047d00001067983 */ /* 0x000ee20000300a00 */
[----:B------:R-:W3:Y:S11]  /*63ae0*/  LDL.LU.64 R4, [R1+0x47c8] ;  /* 0x0047c80001047983 */ /* 0x000ef60000300a00 */
[----:B------:R-:W-:Y:S08]  /*63af0*/  @!UPT UIADD3 URZ, URZ, URZ, URZ ;  /* 0x0000003f3f3ff290 */ /* 0x000ff0000fffe03f */
[----:B------:R-:W-:Y:S01]  /*63b00*/  STL.64 [R1+0x950], R24 ;  /* 0x0009501801007387 */ /* 0x000fe20000100a00 */
[----:B------:R0:W-:Y:S03]  /*63b10*/  STL.64 [R1+0x958], R26 ;  /* 0x0009581a01007387 */ /* 0x0001e60000100a00 */
[----:B0-----:R-:W2:Y:S01]  /*63b20*/  LDL.LU.64 R26, [R1+0x47c0] ;  /* 0x0047c000011a7983 */ /* 0x001ea20000300a00 */
[----:B------:R-:W-:Y:S02]  /*63b30*/  IMAD.MOV.U32 R10, RZ, RZ, R29 ;  /* 0x000000ffff0a7224 */ /* 0x000fe400078e001d */
[----:B------:R-:W-:Y:S01]  /*63b40*/  IMAD.MOV.U32 R11, RZ, RZ, R28 ;  /* 0x000000ffff0b7224 */ /* 0x000fe200078e001c */
[C---:B---3--:R-:W-:Y:S08]  /*63b50*/  HMMA.16816.F32.BF16 R4, R20.reuse, R18, R4 ;  /* 0x000000121404723c */ /* 0x048ff00000041804 */
[----:B--2---:R-:W-:Y:S01]  /*63b60*/  HMMA.16816.F32.BF16 R8, R20, R26, R8 ;  /* 0x0000001a1408723c */ /* 0x004fe20000041808 */
[----:B------:R-:W-:-:S02]  /*63b70*/  IMAD.MOV.U32 R12, RZ, RZ, R27 ;  /* 0x000000ffff0c7224 */ /* 0x000fc400078e001b */
[----:B------:R-:W-:Y:S11]  /*63b80*/  IMAD.MOV.U32 R13, RZ, RZ, R26 ;  /* 0x000000ffff0d7224 */ /* 0x000ff600078e001a */
[----:B------:R-:W-:Y:S10]  /*63b90*/  @!UPT UIADD3 URZ, URZ, URZ, URZ ;  /* 0x0000003f3f3ff290 */ /* 0x000ff4000fffe03f */
[----:B------:R-:W-:Y:S02]  /*63ba0*/  IMAD.MOV.U32 R28, RZ, RZ, R11 ;  /* 0x000000ffff1c7224 */ /* 0x000fe400078e000b */
[----:B------:R-:W-:Y:S01]  /*63bb0*/  IMAD.MOV.U32 R29, RZ, RZ, R10 ;  /* 0x000000ffff1d7224 */ /* 0x000fe200078e000a */
[----:B------:R0:W-:Y:S01]  /*63bc0*/  STL.64 [R1+0x940], R8 ;  /* 0x0009400801007387 */ /* 0x0001e20000100a00 */
[----:B------:R-:W-:Y:S02]  /*63bd0*/  STL [R1+0x45bc], R12 ;  /* 0x0045bc0c01007387 */ /* 0x000fe40000100800 */
[----:B------:R-:W-:Y:S02]  /*63be0*/  STL [R1+0x45b8], R13 ;  /* 0x0045b80d01007387 */ /* 0x000fe40000100800 */
[----:B------:R-:W-:Y:S01]  /*63bf0*/  STL [R1+0x4060], R28 ;  /* 0x0040601c01007387 */ /* 0x000fe20000100800 */
[----:B------:R1:W-:Y:S04]  /*63c00*/  STL [R1+0x405c], R29 ;  /* 0x00405c1d01007387 */ /* 0x0003e80000100800 */
[----:B0-----:R-:W2:Y:S01]  /*63c10*/  LDL.LU R8, [R1+0x8c0] ;  /* 0x0008c00001087983 */ /* 0x001ea20000300800 */
[----:B------:R0:W-:Y:S02]  /*63c20*/  STL.64 [R1+0x930], R4 ;  /* 0x0009300401007387 */ /* 0x0001e40000100a00 */
[----:B------:R3:W-:Y:S02]  /*63c30*/  STL.64 [R1+0x938], R6 ;  /* 0x0009380601007387 */ /* 0x0007e40000100a00 */
[----:B------:R-:W2:Y:S01]  /*63c40*/  LDL.LU R9, [R1+0x8c4] ;  /* 0x0008c40001097983 */ /* 0x000ea20000300800 */
[----:B------:R-:W4:Y:S01]  /*63c50*/  LDL.LU R10, [R1+0x8c8] ;  /* 0x0008c800010a7983 */ /* 0x000f220000300800 */
[----:B------:R-:W4:Y:S02]  /*63c60*/  LDL.LU R11, [R1+0x8cc] ;  /* 0x0008cc00010b7983 */ /* 0x000f240000300800 */
[----:B-1----:R-:W-:Y:S01]  /*63c70*/  IMAD.MOV.U32 R29, RZ, RZ, R19 ;  /* 0x000000ffff1d7224 */ /* 0x002fe200078e0013 */
[----:B0-----:R-:W2:Y:S01]  /*63c80*/  LDL.LU R4, [R1+0x920] ;  /* 0x0009200001047983 */ /* 0x001ea20000300800 */
[----:B------:R-:W2:Y:S02]  /*63c90*/  LDL.LU R5, [R1+0x924] ;  /* 0x0009240001057983 */ /* 0x000ea40000300800 */
[----:B---3--:R-:W3:Y:S02]  /*63ca0*/  LDL.LU R6, [R1+0x928] ;  /* 0x0009280001067983 */ /* 0x008ee40000300800 */
[----:B------:R-:W3:Y:S01]  /*63cb0*/  LDL.LU R7, [R1+0x92c] ;  /* 0x00092c0001077983 */ /* 0x000ee20000300800 */
[----:B------:R-:W3:Y:S04]  /*63cc0*/  LDL.64 R18, [R1+0x128] ;  /* 0x0001280001127983 */ /* 0x000ee80000100a00 */
[----:B----4-:R0:W-:Y:S01]  /*63cd0*/  STL.64 [R1+0x4750], R10 ;  /* 0x0047500a01007387 */ /* 0x0101e20000100a00 */
[----:B--2---:R-:W-:Y:S03]  /*63ce0*/  STL.64 [R1+0x4748], R8 ;  /* 0x0047480801007387 */ /* 0x004fe60000100a00 */
[----:B0-----:R-:W2:Y:S04]  /*63cf0*/  LDL.64 R10, [R1+0xd8] ;  /* 0x0000d800010a7983 */ /* 0x001ea80000100a00 */
[----:B--2---:R0:W-:Y:S04]  /*63d00*/  STL.64 [R1+0x4760], R10 ;  /* 0x0047600a01007387 */ /* 0x0041e80000100a00 */
[----:B0-----:R-:W2:Y:S04]  /*63d10*/  LDL.64 R10, [R1+0xe8] ;  /* 0x0000e800010a7983 */ /* 0x001ea80000100a00 */
[----:B--2---:R0:W-:Y:S04]  /*63d20*/  STL.64 [R1+0x4778], R10 ;  /* 0x0047780a01007387 */ /* 0x0041e80000100a00 */
[----:B0-----:R-:W2:Y:S04]  /*63d30*/  LDL.64 R10, [R1+0xf8] ;  /* 0x0000f800010a7983 */ /* 0x001ea80000100a00 */
[----:B--2---:R0:W-:Y:S04]  /*63d40*/  STL.64 [R1+0x4790], R10 ;  /* 0x0047900a01007387 */ /* 0x0041e80000100a00 */
[----:B0-----:R-:W2:Y:S04]  /*63d50*/  LDL.64 R10, [R1+0x108] ;  /* 0x00010800010a7983 */ /* 0x001ea80000100a00 */
[----:B--2---:R0:W-:Y:S01]  /*63d60*/  STL.64 [R1+0x47a8], R10 ;  /* 0x0047a80a01007387 */ /* 0x0041e20000100a00 */
[----:B------:R-:W2:Y:S03]  /*63d70*/  LDL.64 R26, [R1+0xc8] ;  /* 0x0000c800011a7983 */ /* 0x000ea60000100a00 */
[----:B0-----:R-:W4:Y:S04]  /*63d80*/  LDL.64 R10, [R1+0x118] ;  /* 0x00011800010a7983 */ /* 0x001f280000100a00 */
[----:B--2---:R0:W-:Y:S01]  /*63d90*/  STL.64 [R1+0x4758], R26 ;  /* 0x0047581a01007387 */ /* 0x0041e20000100a00 */
[----:B------:R-:W2:Y:S02]  /*63da0*/  LDL.LU R24, [R1+0x8d0] ;  /* 0x0008d00001187983 */ /* 0x000ea40000300800 */
[----:B------:R-:W2:Y:S01]  /*63db0*/  LDL.LU R25, [R1+0x8d4] ;  /* 0x0008d40001197983 */ /* 0x000ea20000300800 */
[----:B0-----:R-:W2:Y:S01]  /*63dc0*/  LDL.LU R26, [R1+0x8d8] ;  /* 0x0008d800011a7983 */ /* 0x001ea20000300800 */
[----:B------:R-:W2:Y:S03]  /*63dd0*/  LDL.LU R27, [R1+0x8dc] ;  /* 0x0008dc00011b7983 */ /* 0x000ea60000300800 */
[----:B--2---:R-:W-:Y:S01]  /*63de0*/  STL.64 [R1+0x4770], R26 ;  /* 0x0047701a01007387 */ /* 0x004fe20000100a00 */
[----:B------:R0:W-:Y:S03]  /*63df0*/  STL.64 [R1+0x4768], R24 ;  /* 0x0047681801007387 */ /* 0x0001e60000100a00 */
[----:B0-----:R-:W2:Y:S01]  /*63e00*/  LDL.LU R24, [R1+0x8e0] ;  /* 0x0008e00001187983 */ /* 0x001ea20000300800 */
[----:B------:R-:W2:Y:S02]  /*63e10*/  LDL.LU R25, [R1+0x8e4] ;  /* 0x0008e40001197983 */ /* 0x000ea40000300800 */
[----:B------:R-:W2:Y:S02]  /*63e20*/  LDL.LU R26, [R1+0x8e8] ;  /* 0x0008e800011a7983 */ /* 0x000ea40000300800 */
[----:B------:R-:W2:Y:S02]  /*63e30*/  LDL.LU R27, [R1+0x8ec] ;  /* 0x0008ec00011b7983 */ /* 0x000ea40000300800 */
        /* <DEDUP_REMOVED lines=11> */
[----:B------:R-:W2:Y:S01]  /*63ef0*/  LDL.LU R27, [R1+0x90c] ;  /* 0x00090c00011b7983 */ /* 0x000ea20000300800 */
[C---:B---3--:R-:W-:Y:S01]  /*63f00*/  HMMA.16816.F32.BF16 R4, R20.reuse, R18, R4 ;  /* 0x000000121404723c */ /* 0x048fe20000041804 */
[----:B--2---:R-:W-:Y:S01]  /*63f10*/  STL.64 [R1+0x47b8], R26 ;  /* 0x0047b81a01007387 */ /* 0x004fe20000100a00 */
[----:B------:R0:W-:Y:S03]  /*63f20*/  STL.64 [R1+0x47b0], R24 ;  /* 0x0047b01801007387 */ /* 0x0001e60000100a00 */
[----:B0-----:R-:W2:Y:S01]  /*63f30*/  LDL.LU R24, [R1+0x910] ;  /* 0x0009100001187983 */ /* 0x001ea20000300800 */
[----:B------:R-:W2:Y:S02]  /*63f40*/  LDL.LU R25, [R1+0x914] ;  /* 0x0009140001197983 */ /* 0x000ea40000300800 */
[----:B------:R-:W2:Y:S02]  /*63f50*/  LDL.LU R26, [R1+0x918] ;  /* 0x00091800011a7983 */ /* 0x000ea40000300800 */
[----:B------:R-:W2:Y:S01]  /*63f60*/  LDL.LU R27, [R1+0x91c] ;  /* 0x00091c00011b7983 */ /* 0x000ea20000300800 */
[----:B------:R-:W-:Y:S11]  /*63f70*/  STL [R1+0x45c0], R29 ;  /* 0x0045c01d01007387 */ /* 0x000ff60000100800 */
[----:B------:R-:W-:Y:S01]  /*63f80*/  @!UPT UIADD3 URZ, URZ, URZ, URZ ;  /* 0x0000003f3f3ff290 */ /* 0x000fe2000fffe03f */
[----:B------:R0:W-:Y:S02]  /*63f90*/  STL.64 [R1+0x920], R4 ;  /* 0x0009200401007387 */ /* 0x0001e40000100a00 */
[----:B------:R1:W-:Y:S02]  /*63fa0*/  STL.64 [R1+0x928], R6 ;  /* 0x0009280601007387 */ /* 0x0003e40000100a00 */
[----:B------:R-:W-:Y:S02]  /*63fb0*/  IMAD.MOV.U32 R13, RZ, RZ, R19 ;  /* 0x000000ffff0d7224 */ /* 0x000fe400078e0013 */
[----:B------:R-:W-:Y:S01]  /*63fc0*/  IMAD.MOV.U32 R12, RZ, RZ, R18 ;  /* 0x000000ffff0c7224 */ /* 0x000fe200078e0012 */
[----:B0-----:R-:W3:Y:S01]  /*63fd0*/  LDL.LU R4, [R1+0x8b0] ;  /* 0x0008b00001047983 */ /* 0x001ee20000300800 */
[----:B------:R-:W3:Y:S02]  /*63fe0*/  LDL.LU R5, [R1+0x8b4] ;  /* 0x0008b40001057983 */ /* 0x000ee40000300800 */
[----:B-1----:R-:W3:Y:S02]  /*63ff0*/  LDL.LU R6, [R1+0x8b8] ;  /* 0x0008b80001067983 */ /* 0x002ee40000300800 */
[----:B------:R-:W3:Y:S01]  /*64000*/  LDL.LU R7, [R1+0x8bc] ;  /* 0x0008bc0001077983 */ /* 0x000ee20000300800 */
[----:B------:R-:W3:Y:S01]  /*64010*/  LDL.64 R18, [R1+0xb8] ;  /* 0x0000b80001127983 */ /* 0x000ee20000100a00 */
[----:B------:R-:W-:Y:S02]  /*64020*/  STL [R1+0x45c8], R13 ;  /* 0x0045c80d01007387 */ /* 0x000fe40000100800 */
[----:B------:R-:W-:Y:S02]  /*64030*/  STL [R1+0x45c4], R12 ;  /* 0x0045c40c01007387 */ /* 0x000fe40000100800 */
[----:B----4-:R-:W-:Y:S01]  /*64040*/  IMAD.MOV.U32 R29, RZ, RZ, R11 ;  /* 0x000000ffff1d7224 */ /* 0x010fe200078e000b */
[C---:B--2---:R-:W-:Y:S11]  /*64050*/  HMMA.16816.F32.BF16 R24, R20.reuse, R10, R24 ;  /* 0x0000000a1418723c */ /* 0x044ff60000041818 */
[----:B------:R-:W-:Y:S11]  /*64060*/  @!UPT UIADD3 URZ, URZ, URZ, URZ ;  /* 0x0000003f3f3ff290 */ /* 0x000ff6000fffe03f */
[----:B------:R-:W-:Y:S01]  /*64070*/  @!UPT UIADD3 URZ, URZ, URZ, URZ ;  /* 0x0000003f3f3ff290 */ /* 0x000fe2000fffe03f */
[----:B------:R-:W-:Y:S01]  /*64080*/  STL.64 [R1+0x910], R24 ;  /* 0x0009101801007387 */ /* 0x000fe20000100a00 */
[----:B------:R0:W-:Y:S03]  /*64090*/  STL.64 [R1+0x918], R26 ;  /* 0x0009181a01007387 */ /* 0x0001e60000100a00 */
[----:B0-----:R-:W2:Y:S01]  /*640a0*/  LDL.LU.64 R26, [R1+0x47b8] ;  /* 0x0047b800011a7983 */ /* 0x001ea20000300a00 */
[----:B------:R-:W2:Y:S02]  /*640b0*/  LDL.LU.64 R24, [R1+0x47b0] ;  /* 0x0047b00001187983 */ /* 0x000ea40000300a00 */
[----:B------:R-:W2:Y:S02]  /*640c0*/  LDL.LU.64 R10, [R1+0x47a8] ;  /* 0x0047a800010a7983 */ /* 0x000ea40000300a00 */
[----:B------:R-:W-:Y:S01]  /*640d0*/  STL [R1+0x45cc], R29 ;  /* 0x0045cc1d01007387 */ /* 0x000fe20000100800 */
        /* <DEDUP_REMOVED lines=9> */
[----:B------:R-:W-:Y:S01]  /*64170*/  STL [R1+0x45d4], R12 ;  /* 0x0045d40c01007387 */ /* 0x000fe20000100800 */
[----:B------:R-:W-:Y:S01]  /*64180*/  STL [R1+0x45d0], R13 ;  /* 0x0045d00d01007387 */ /* 0x000fe20000100800 */
        /* <DEDUP_REMOVED lines=34> */
[----:B------:R-:W-:Y:S02]  /*643b0*/  STL.64 [R1+0x8c8], R10 ;  /* 0x0008c80a01007387 */ /* 0x000fe40000100a00 */
[----:B------:R-:W2:Y:S01]  /*643c0*/  LDL.64 R26, [R1+0x58] ;  /* 0x00005800011a7983 */ /* 0x000ea20000100a00 */
[C---:B---3--:R-:W-:Y:S01]  /*643d0*/  HMMA.16816.F32.BF16 R4, R20.reuse, R18, R4 ;  /* 0x000000121404723c */ /* 0x048fe20000041804 */
[----:B--2---:R0:W-:Y:S04]  /*643e0*/  STL.64 [R1+0x46e8], R26 ;  /* 0x0046e81a01007387 */ /* 0x0041e80000100a00 */
[----:B0-----:R-:W2:Y:S04]  /*643f0*/  LDL.64 R26, [R1+0x68] ;  /* 0x00006800011a7983 */ /* 0x001ea80000100a00 */
[----:B--2---:R0:W-:Y:S01]  /*64400*/  STL.64 [R1+0x4700], R26 ;  /* 0x0047001a01007387 */ /* 0x0041e20000100a00 */
[----:B------:R1:W-:Y:S02]  /*64410*/  STL [R1+0x45ec], R12 ;  /* 0x0045ec0c01007387 */ /* 0x0003e40000100800 */
[----:B------:R2:W-:Y:S02]  /*64420*/  STL [R1+0x45e8], R13 ;  /* 0x0045e80d01007387 */ /* 0x0005e40000100800 */
[----:B------:R3:W-:Y:S01]  /*64430*/  STL.64 [R1+0x4740], R14 ;  /* 0x0047400e01007387 */ /* 0x0007e20000100a00 */
[----:B------:R-:W4:Y:S08]  /*64440*/  LDL.LU R24, [R1+0x870] ;  /* 0x0008700001187983 */ /* 0x000f300000300800 */
[----:B------:R-:W-:Y:S02]  /*64450*/  STL.64 [R1+0x8b0], R4 ;  /* 0x0008b00401007387 */ /* 0x000fe40000100a00 */
[----:B------:R-:W-:Y:S02]  /*64460*/  STL.64 [R1+0x8b8], R6 ;  /* 0x0008b80601007387 */ /* 0x000fe40000100a00 */
[----:B------:R-:W4:Y:S01]  /*64470*/  LDL.LU R25, [R1+0x874] ;  /* 0x0008740001197983 */ /* 0x000f220000300800 */
[----:B0-----:R-:W4:Y:S01]  /*64480*/  LDL.LU R26, [R1+0x878] ;  /* 0x00087800011a7983 */ /* 0x001f220000300800 */
[----:B------:R-:W4:Y:S02]  /*64490*/  LDL.LU R27, [R1+0x87c] ;  /* 0x00087c00011b7983 */ /* 0x000f240000300800 */
[----:B-1----:R-:W4:Y:S02]  /*644a0*/  LDL.LU R12, [R1+0x8a0] ;  /* 0x0008a000010c7983 */ /* 0x002f240000300800 */
[----:B--2---:R-:W2:Y:S01]  /*644b0*/  LDL.LU R13, [R1+0x8a4] ;  /* 0x0008a400010d7983 */ /* 0x004ea20000300800 */
[----:B---3--:R-:W2:Y:S01]  /*644c0*/  LDL.LU R14, [R1+0x8a8] ;  /* 0x0008a800010e7983 */ /* 0x008ea20000300800 */
[----:B------:R-:W2:Y:S03]  /*644d0*/  LDL.LU R15, [R1+0x8ac] ;  /* 0x0008ac00010f7983 */ /* 0x000ea60000300800 */
[----:B----4-:R0:W-:Y:S01]  /*644e0*/  STL.64 [R1+0x4710], R26 ;  /* 0x0047101a01007387 */ /* 0x0101e20000100a00 */
[----:B------:R-:W-:Y:S03]  /*644f0*/  STL.64 [R1+0x4708], R24 ;  /* 0x0047081801007387 */ /* 0x000fe60000100a00 */
[----:B0-----:R-:W3:Y:S04]  /*64500*/  LDL.64 R26, [R1+0x88] ;  /* 0x00008800011a7983 */ /* 0x001ee80000100a00 */
[----:B---3--:R0:W-:Y:S04]  /*64510*/  STL.64 [R1+0x4720], R26 ;  /* 0x0047201a01007387 */ /* 0x0081e80000100a00 */
[----:B0-----:R-:W3:Y:S04]  /*64520*/  LDL.64 R26, [R1+0x98] ;  /* 0x00009800011a7983 */ /* 0x001ee80000100a00 */
[----:B---3--:R0:W-:Y:S01]  /*64530*/  STL.64 [R1+0x4738], R26 ;  /* 0x0047381a01007387 */ /* 0x0081e20000100a00 */
[----:B------:R-:W3:Y:S03]  /*64540*/  LDL.64 R10, [R1+0x78] ;  /* 0x00007800010a7983 */ /* 0x000ee60000100a00 */
[----:B0-----:R-:W2:Y:S04]  /*64550*/  LDL.64 R26, [R1+0xa8] ;  /* 0x0000a800011a7983 */ /* 0x001ea80000100a00 */
[----:B---3--:R0:W-:Y:S01]  /*64560*/  STL.64 [R1+0x4718], R10 ;  /* 0x0047180a01007387 */ /* 0x0081e20000100a00 */
[----:B------:R-:W3:Y:S02]  /*64570*/  LDL.LU R8, [R1+0x880] ;  /* 0x0008800001087983 */ /* 0x000ee40000300800 */
[----:B------:R-:W3:Y:S01]  /*64580*/  LDL.LU R9, [R1+0x884] ;  /* 0x0008840001097983 */ /* 0x000ee20000300800 */
[----:B0-----:R-:W4:Y:S01]  /*64590*/  LDL.LU R10, [R1+0x888] ;  /* 0x00088800010a7983 */ /* 0x001f220000300800 */
[----:B------:R-:W4:Y:S03]  /*645a0*/  LDL.LU R11, [R1+0x88c] ;  /* 0x00088c00010b7983 */ /* 0x000f260000300800 */
[----:B----4-:R-:W-:Y:S01]  /*645b0*/  STL.64 [R1+0x4730], R10 ;  /* 0x0047300a01007387 */ /* 0x010fe20000100a00 */
[----:B---3--:R0:W-:Y:S03]  /*645c0*/  STL.64 [R1+0x4728], R8 ;  /* 0x0047280801007387 */ /* 0x0081e60000100a00 */
[----:B0-----:R-:W3:Y:S01]  /*645d0*/  LDL.LU R8, [R1+0x890] ;  /* 0x0008900001087983 */ /* 0x001ee20000300800 */
[----:B------:R-:W3:Y:S02]  /*645e0*/  LDL.LU R9, [R1+0x894] ;  /* 0x0008940001097983 */ /* 0x000ee40000300800 */
[----:B------:R-:W3:Y:S02]  /*645f0*/  LDL.LU R10, [R1+0x898] ;  /* 0x00089800010a7983 */ /* 0x000ee40000300800 */
[----:B------:R-:W3:Y:S01]  /*64600*/  LDL.LU R11, [R1+0x89c] ;  /* 0x00089c00010b7983 */ /* 0x000ee20000300800 */
[----:B------:R-:W4:Y:S01]  /*64610*/  LDL.LU R4, [R1+0x840] ;  /* 0x0008400001047983 */ /* 0x000f220000300800 */
[----:B------:R-:W4:Y:S02]  /*64620*/  LDL.LU R5, [R1+0x844] ;  /* 0x0008440001057983 */ /* 0x000f240000300800 */
[----:B------:R-:W3:Y:S02]  /*64630*/  LDL.LU R6, [R1+0x848] ;  /* 0x0008480001067983 */ /* 0x000ee40000300800 */
[----:B------:R-:W3:Y:S01]  /*64640*/  LDL.LU R7, [R1+0x84c] ;  /* 0x00084c0001077983 */ /* 0x000ee20000300800 */
[----:B--2---:R-:W-:Y:S01]  /*64650*/  HMMA.16816.F32.BF16 R12, R20, R26, R12 ;  /* 0x0000001a140c723c */ /* 0x004fe2000004180c */
[----:B---3--:R-:W-:Y:S01]  /*64660*/  STL.64 [R1+0x46e0], R6 ;  /* 0x0046e00601007387 */ /* 0x008fe20000100a00 */
[----:B----4-:R0:W-:Y:S03]  /*64670*/  STL.64 [R1+0x46d8], R4 ;  /* 0x0046d80401007387 */ /* 0x0101e60000100a00 */
[----:B0-----:R-:W2:Y:S01]  /*64680*/  LDL.LU R4, [R1+0x850] ;  /* 0x0008500001047983 */ /* 0x001ea20000300800 */
[----:B------:R-:W2:Y:S02]  /*64690*/  LDL.LU R5, [R1+0x854] ;  /* 0x0008540001057983 */ /* 0x000ea40000300800 */
[----:B------:R-:W3:Y:S02]  /*646a0*/  LDL.LU R6, [R1+0x858] ;  /* 0x0008580001067983 */ /* 0x000ee40000300800 */
[----:B------:R-:W3:Y:S02]  /*646b0*/  LDL.LU R7, [R1+0x85c] ;  /* 0x00085c0001077983 */ /* 0x000ee40000300800 */
        /* <DEDUP_REMOVED lines=9> */
[----:B------:R0:W-:Y:S02]  /*64750*/  STL.64 [R1+0x8a0], R12 ;  /* 0x0008a00c01007387 */ /* 0x0001e40000100a00 */
[----:B------:R1:W-:Y:S02]  /*64760*/  STL.64 [R1+0x8a8], R14 ;  /* 0x0008a80e01007387 */ /* 0x0003e40000100a00 */
[----:B0-----:R-:W-:Y:S01]  /*64770*/  IMAD.MOV.U32 R12, RZ, RZ, R26 ;  /* 0x000000ffff0c7224 */ /* 0x001fe200078e001a */
[----:B-1----:R-:W4:Y:S01]  /*64780*/  LDL.LU.64 R14, [R1+0x4740] ;  /* 0x00474000010e7983 */ /* 0x002f220000300a00 */
[----:B------:R-:W-:-:S02]  /*64790*/  IMAD.MOV.U32 R13, RZ, RZ, R27 ;  /* 0x000000ffff0d7224 */ /* 0x000fc400078e001b */
[----:B------:R-:W2:Y:S03]  /*647a0*/  LDL.LU.64 R26, [R1+0x4738] ;  /* 0x00473800011a7983 */ /* 0x000ea60000300a00 */
        /* <DEDUP_REMOVED lines=22> */
[C---:B--2---:R-:W-:Y:S11]  /*64910*/  HMMA.16816.F32.BF16 R24, R20.reuse, R10, R24 ;  /* 0x0000000a1418723c */ /* 0x044ff60000041818 */
[----:B------:R-:W-:Y:S11]  /*64920*/  @!UPT UIADD3 URZ, URZ, URZ, URZ ;  /* 0x0000003f3f3ff290 */ /* 0x000ff6000fffe03f */
[----:B------:R-:W-:Y:S01]  /*64930*/  @!UPT UIADD3 URZ, URZ, URZ, URZ ;  /* 0x0000003f3f3ff290 */ /* 0x000fe2000fffe03f */
[----:B------:R-:W-:Y:S01]  /*64940*/  STL.64 [R1+0x870], R24 ;  /* 0x0008701801007387 */ /* 0x000fe20000100a00 */
[----:B------:R0:W-:Y:S03]  /*64950*/  STL.64 [R1+0x878], R26 ;  /* 0x0008781a01007387 */ /* 0x0001e60000100a00 */
[----:B0-----:R-:W2:Y:S01]  /*64960*/  LDL.LU.64 R26, [R1+0x4700] ;  /* 0x00470000011a7983 */ /* 0x001ea20000300a00 */
[----:B------:R-:W-:Y:S02]  /*64970*/  IMAD.MOV.U32 R29, RZ, RZ, R11 ;  /* 0x000000ffff1d7224 */ /* 0x000fe400078e000b */
[----:B------:R-:W3:Y:S03]  /*64980*/  LDL.64 R10, [R1+0x38] ;  /* 0x00003800010a7983 */ /* 0x000ee60000100a00 */
        /* <DEDUP_REMOVED lines=17> */
[----:B0-----:R-:W3:Y:S01]  /*64aa0*/  LDL.LU.64 R6, [R1+0x46e0] ;  /* 0x0046e00001067983 */ /* 0x001ee20000300a00 */
[----:B------:R-:W3:Y:S02]  /*64ab0*/  LDL.LU.64 R4, [R1+0x46d8] ;  /* 0x0046d80001047983 */ /* 0x000ee40000300a00 */
[----:B------:R-:W2:Y:S01]  /*64ac0*/  LDL.64 R26, [R1+0x28] ;  /* 0x00002800011a7983 */ /* 0x000ea20000100a00 */
[----:B---3--:R-:W-:Y:S01]  /*64ad0*/  HMMA.16816.F32.BF16 R4, R20, R18, R4 ;  /* 0x000000121404723c */ /* 0x008fe20000041804 */
[----:B--2---:R0:W-:Y:S01]  /*64ae0*/  STL.64 [R1+0x46d0], R26 ;  /* 0x0046d01a01007387 */ /* 0x0041e20000100a00 */
[----:B------:R-:W2:Y:S02]  /*64af0*/  LDL.LU R24, [R1+0x830] ;  /* 0x0008300001187983 */ /* 0x000ea40000300800 */
[----:B------:R-:W2:Y:S01]  /*64b00*/  LDL.LU R25, [R1+0x834] ;  /* 0x0008340001197983 */ /* 0x000ea20000300800 */
[----:B0-----:R-:W2:Y:S01]  /*64b10*/  LDL.LU R26, [R1+0x838] ;  /* 0x00083800011a7983 */ /* 0x001ea20000300800 */
[----:B------:R-:W2:Y:S02]  /*64b20*/  LDL.LU R27, [R1+0x83c] ;  /* 0x00083c00011b7983 */ /* 0x000ea40000300800 */
[----:B------:R-:W-:Y:S11]  /*64b30*/  STL [R1+0x4614], R29 ;  /* 0x0046141d01007387 */ /* 0x000ff60000100800 */
[----:B------:R-:W-:Y:S04]  /*64b40*/  @!UPT UIADD3 URZ, URZ, URZ, URZ ;  /* 0x0000003f3f3ff290 */ /* 0x000fe8000fffe03f */
[----:B------:R0:W-:Y:S01]  /*64b50*/  STL.64 [R1+0x840], R4 ;  /* 0x0008400401007387 */ /* 0x0001e20000100a00 */
[----:B------:R1:W-:Y:S03]  /*64b60*/  STL.64 [R1+0x848], R6 ;  /* 0x0008480601007387 */ /* 0x0003e60000100a00 */
[----:B0-----:R-:W3:Y:S01]  /*64b70*/  LDL.LU R4, [R1+0x800] ;  /* 0x0008000001047983 */ /* 0x001ee20000300800 */
[----:B------:R-:W3:Y:S02]  /*64b80*/  LDL.LU R5, [R1+0x804] ;  /* 0x0008040001057983 */ /* 0x000ee40000300800 */
[----:B-1----:R-:W2:Y:S02]  /*64b90*/  LDL.LU R6, [R1+0x808] ;  /* 0x0008080001067983 */ /* 0x002ea40000300800 */
[----:B------:R-:W2:Y:S02]  /*64ba0*/  LDL.LU R7, [R1+0x80c] ;  /* 0x00080c0001077983 */ /* 0x000ea40000300800 */
[----:B--2---:R0:W-:Y:S01]  /*64bb0*/  STL.64 [R1+0x46b0], R6 ;  /* 0x0046b00601007387 */ /* 0x0041e20000100a00 */
[----:B---3--:R1:W-:Y:S03]  /*64bc0*/  STL.64 [R1+0x46a8], R4 ;  /* 0x0046a80401007387 */ /* 0x0083e60000100a00 */
[----:B0-----:R-:W2:Y:S01]  /*64bd0*/  LDL.64 R6, [R1+0x18] ;  /* 0x0000180001067983 */ /* 0x001ea20000100a00 */
[----:B------:R-:W-:-:S02]  /*64be0*/  IMAD.MOV.U32 R13, RZ, RZ, R18 ;  /* 0x000000ffff0d7224 */ /* 0x000fc400078e0012 */
[----:B------:R-:W-:Y:S01]  /*64bf0*/  IMAD.MOV.U32 R12, RZ, RZ, R19 ;  /* 0x000000ffff0c7224 */ /* 0x000fe200078e0013 */
[C---:B------:R-:W-:Y:S01]  /*64c00*/  HMMA.16816.F32.BF16 R24, R20.reuse, R10, R24 ;  /* 0x0000000a1418723c */ /* 0x040fe20000041818 */
[----:B--2---:R0:W-:Y:S01]  /*64c10*/  STL.64 [R1+0x46c8], R6 ;  /* 0x0046c80601007387 */ /* 0x0041e20000100a00 */
[----:B-1----:R-:W2:Y:S02]  /*64c20*/  LDL.LU R4, [R1+0x820] ;  /* 0x0008200001047983 */ /* 0x002ea40000300800 */
[----:B------:R-:W2:Y:S01]  /*64c30*/  LDL.LU R5, [R1+0x824] ;  /* 0x0008240001057983 */ /* 0x000ea20000300800 */
[----:B0-----:R-:W2:Y:S01]  /*64c40*/  LDL.LU R6, [R1+0x828] ;  /* 0x0008280001067983 */ /* 0x001ea20000300800 */
[----:B------:R-:W2:Y:S02]  /*64c50*/  LDL.LU R7, [R1+0x82c] ;  /* 0x00082c0001077983 */ /* 0x000ea40000300800 */
[----:B------:R-:W3:Y:S02]  /*64c60*/  LDL.64 R18, [R1+0x8] ;  /* 0x0000080001127983 */ /* 0x000ee40000100a00 */
[----:B------:R-:W-:Y:S01]  /*64c70*/  IMAD.MOV.U32 R29, RZ, RZ, R11 ;  /* 0x000000ffff1d7224 */ /* 0x000fe200078e000b */
[----:B---3--:R0:W-:Y:S01]  /*64c80*/  STL.64 [R1+0x46b8], R18 ;  /* 0x0046b81201007387 */ /* 0x0081e20000100a00 */
[----:B------:R-:W3:Y:S02]  /*64c90*/  LDL.LU R16, [R1+0x810] ;  /* 0x0008100001107983 */ /* 0x000ee40000300800 */
[----:B------:R-:W3:Y:S01]  /*64ca0*/  LDL.LU R17, [R1+0x814] ;  /* 0x0008140001117983 */ /* 0x000ee20000300800 */
[----:B0-----:R-:W3:Y:S01]  /*64cb0*/  LDL.LU R18, [R1+0x818] ;  /* 0x0008180001127983 */ /* 0x001ee20000300800 */
[----:B------:R-:W3:Y:S02]  /*64cc0*/  LDL.LU R19, [R1+0x81c] ;  /* 0x00081c0001137983 */ /* 0x000ee40000300800 */
[----:B------:R-:W-:Y:S02]  /*64cd0*/  STL [R1+0x461c], R12 ;  /* 0x00461c0c01007387 */ /* 0x000fe40000100800 */
[----:B------:R-:W-:Y:S03]  /*64ce0*/  STL [R1+0x4618], R13 ;  /* 0x0046180d01007387 */ /* 0x000fe60000100800 */
[----:B------:R-:W-:Y:S01]  /*64cf0*/  STL.64 [R1+0x830], R24 ;  /* 0x0008301801007387 */ /* 0x000fe20000100a00 */
[----:B------:R0:W-:Y:S03]  /*64d00*/  STL.64 [R1+0x838], R26 ;  /* 0x0008381a01007387 */ /* 0x0001e60000100a00 */
[----:B0-----:R-:W2:Y:S01]  /*64d10*/  LDL.LU.64 R26, [R1+0x46d0] ;  /* 0x0046d000011a7983 */ /* 0x001ea20000300a00 */
[----:B------:R-:W3:Y:S02]  /*64d20*/  LDL.LU R8, [R1+0x7e0] ;  /* 0x0007e00001087983 */ /* 0x000ee40000300800 */
[----:B------:R-:W3:Y:S02]  /*64d30*/  LDL.LU R9, [R1+0x7e4] ;  /* 0x0007e40001097983 */ /* 0x000ee40000300800 */
[----:B------:R-:W3:Y:S01]  /*64d40*/  LDL.LU R10, [R1+0x7e8] ;  /* 0x0007e800010a7983 */ /* 0x000ee20000300800 */
[----:B------:R-:W3:Y:S01]  /*64d50*/  LDL.LU R11, [R1+0x7ec] ;  /* 0x0007ec00010b7983 */ /* 0x000ee20000300800 */
[----:B--2---:R-:W-:Y:S03]  /*64d60*/  HMMA.16816.F32.BF16 R4, R20, R26, R4 ;  /* 0x0000001a1404723c */ /* 0x004fe60000041804 */
[----:B---3--:R-:W-:Y:S01]  /*64d70*/  STL.64 [R1+0x4688], R10 ;  /* 0x0046880a01007387 */ /* 0x008fe20000100a00 */
[----:B------:R0:W-:Y:S03]  /*64d80*/  STL.64 [R1+0x4680], R8 ;  /* 0x0046800801007387 */ /* 0x0001e60000100a00 */
[----:B0-----:R-:W2:Y:S01]  /*64d90*/  LDL.LU R8, [R1+0x7f0] ;  /* 0x0007f00001087983 */ /* 0x001ea20000300800 */
[----:B------:R-:W2:Y:S02]  /*64da0*/  LDL.LU R9, [R1+0x7f4] ;  /* 0x0007f40001097983 */ /* 0x000ea40000300800 */
[----:B------:R-:W2:Y:S02]  /*64db0*/  LDL.LU R10, [R1+0x7f8] ;  /* 0x0007f800010a7983 */ /* 0x000ea40000300800 */
[----:B------:R-:W2:Y:S01]  /*64dc0*/  LDL.LU R11, [R1+0x7fc] ;  /* 0x0007fc00010b7983 */ /* 0x000ea20000300800 */
[----:B------:R-:W-:Y:S10]  /*64dd0*/  STL [R1+0x4620], R29 ;  /* 0x0046201d01007387 */ /* 0x000ff40000100800 */
[----:B------:R-:W-:Y:S02]  /*64de0*/  STL.64 [R1+0x820], R4 ;  /* 0x0008200401007387 */ /* 0x000fe40000100a00 */
[----:B------:R0:W-:Y:S02]  /*64df0*/  STL.64 [R1+0x828], R6 ;  /* 0x0008280601007387 */ /* 0x0001e40000100a00 */
[----:B0-----:R-:W3:Y:S01]  /*64e00*/  LDL.LU.64 R6, [R1+0x46c8] ;  /* 0x0046c80001067983 */ /* 0x001ee20000300a00 */
[----:B------:R-:W2:Y:S02]  /*64e10*/  LDL.LU R24, [R1+0x450] ;  /* 0x0004500001187983 */ /* 0x000ea40000300800 */
[----:B------:R-:W-:-:S02]  /*64e20*/  IMAD.MOV.U32 R12, RZ, RZ, R26 ;  /* 0x000000ffff0c7224 */ /* 0x000fc400078e001a */
[----:B------:R-:W2:Y:S02]  /*64e30*/  LDL.LU R25, [R1+0x454] ;  /* 0x0004540001197983 */ /* 0x000ea40000300800 */
[----:B------:R-:W-:Y:S01]  /*64e40*/  IMAD.MOV.U32 R13, RZ, RZ, R27 ;  /* 0x000000ffff0d7224 */ /* 0x000fe200078e001b */
[----:B------:R-:W2:Y:S01]  /*64e50*/  LDL.LU R26, [R1+0x458] ;  /* 0x00045800011a7983 */ /* 0x000ea20000300800 */
[----:B------:R-:W2:Y:S01]  /*64e60*/  LDL.LU R27, [R1+0x45c] ;  /* 0x00045c00011b7983 */ /* 0x000ea20000300800 */
[----:B---3--:R-:W-:Y:S02]  /*64e70*/  HMMA.16816.F32.BF16 R16, R20, R6, R16 ;  /* 0x000000061410723c */ /* 0x008fe40000041810 */
[----:B--2---:R4:W-:Y:S01]  /*64e80*/  STL.64 [R1+0x4660], R26 ;  /* 0x0046601a01007387 */ /* 0x0049e20000100a00 */
[----:B------:R0:W-:Y:S02]  /*64e90*/  STL.64 [R1+0x4658], R24 ;  /* 0x0046581801007387 */ /* 0x0001e40000100a00 */
[----:B------:R-:W-:-:S02]  /*64ea0*/  IMAD.MOV.U32 R29, RZ, RZ, R7 ;  /* 0x000000ffff1d7224 */ /* 0x000fc400078e0007 */
[----:B----4-:R-:W-:Y:S01]  /*64eb0*/  IMAD.MOV.U32 R26, RZ, RZ, R14 ;  /* 0x000000ffff1a7224 */ /* 0x010fe200078e000e */
[----:B0-----:R-:W2:Y:S01]  /*64ec0*/  LDL.LU R24, [R1+0x7d0] ;  /* 0x0007d00001187983 */ /* 0x001ea20000300800 */
[----:B------:R-:W2:Y:S02]  /*64ed0*/  LDL.LU R25, [R1+0x7d4] ;  /* 0x0007d40001197983 */ /* 0x000ea40000300800 */
[----:B------:R-:W3:Y:S02]  /*64ee0*/  LDL.LU R14, [R1+0x46c4] ;  /* 0x0046c400010e7983 */ /* 0x000ee40000300800 */
[----:B------:R-:W-:Y:S02]  /*64ef0*/  IMAD.MOV.U32 R27, RZ, RZ, R15 ;  /* 0x000000ffff1b7224 */ /* 0x000fe400078e000f */
[----:B------:R-:W3:Y:S08]  /*64f00*/  LDL.LU R15, [R1+0x46c0] ;  /* 0x0046c000010f7983 */ /* 0x000ef00000300800 */
[----:B------:R-:W-:Y:S02]  /*64f10*/  STL.64 [R1+0x810], R16 ;  /* 0x0008101001007387 */ /* 0x000fe40000100a00 */
[----:B------:R0:W-:Y:S02]  /*64f20*/  STL.64 [R1+0x818], R18 ;  /* 0x0008181201007387 */ /* 0x0001e40000100a00 */
[----:B0-----:R-:W4:Y:S01]  /*64f30*/  LDL.LU.64 R18, [R1+0x46b8] ;  /* 0x0046b80001127983 */ /* 0x001f220000300a00 */
[----:B------:R-:W4:Y:S02]  /*64f40*/  LDL.LU.64 R6, [R1+0x46b0] ;  /* 0x0046b00001067983 */ /* 0x000f240000300a00 */
[----:B------:R-:W4:Y:S02]  /*64f50*/  LDL.LU.64 R4, [R1+0x46a8] ;  /* 0x0046a80001047983 */ /* 0x000f240000300a00 */
[C---:B----4-:R-:W-:Y:S11]  /*64f60*/  HMMA.16816.F32.BF16 R4, R20.reuse, R18, R4 ;  /* 0x000000121404723c */ /* 0x050ff60000041804 */
[----:B------:R-:W-:Y:S11]  /*64f70*/  @!UPT UIADD3 URZ, URZ, URZ, URZ ;  /* 0x0000003f3f3ff290 */ /* 0x000ff6000fffe03f */
[----:B------:R-:W-:Y:S01]  /*64f80*/  @!UPT UIADD3 URZ, URZ, URZ, URZ ;  /* 0x0000003f3f3ff290 */ /* 0x000fe2000fffe03f */
[----:B------:R0:W-:Y:S01]  /*64f90*/  STL.64 [R1+0x800], R4 ;  /* 0x0008000401007387 */ /* 0x0001e20000100a00 */
[----:B------:R1:W-:Y:S02]  /*64fa0*/  STL.64 [R1+0x808], R6 ;  /* 0x0008080601007387 */ /* 0x0003e40000100a00 */
[----:B0-----:R-:W-:Y:S01]  /*64fb0*/  IMAD.MOV.U32 R5, RZ, RZ, R18 ;  /* 0x000000ffff057224 */ /* 0x001fe200078e0012 */
[----:B-1----:R-:W4:Y:S01]  /*64fc0*/  LDL.LU.64 R6, [R1+0x46a0] ;  /* 0x0046a00001067983 */ /* 0x002f220000300a00 */
[----:B------:R-:W-:Y:S02]  /*64fd0*/  IMAD.MOV.U32 R4, RZ, RZ, R19 ;  /* 0x000000ffff047224 */ /* 0x000fe400078e0013 */
[----:B------:R-:W2:Y:S02]  /*64fe0*/  LDL.LU.64 R18, [R1+0x4698] ;  /* 0x0046980001127983 */ /* 0x000ea40000300a00 */
[----:B------:R-:W3:Y:S01]  /*64ff0*/  LDL.LU.64 R16, [R1+0x4690] ;  /* 0x0046900001107983 */ /* 0x000ee20000300a00 */
[C---:B--2---:R-:W-:Y:S11]  /*65000*/  HMMA.16816.F32.BF16 R8, R20.reuse, R18, R8 ;  /* 0x000000121408723c */ /* 0x044ff60000041808 */
[----:B------:R-:W-:Y:S11]  /*65010*/  @!UPT UIADD3 URZ, URZ, URZ, URZ ;  /* 0x0000003f3f3ff290 */ /* 0x000ff6000fffe03f */
[----:B------:R-:W-:Y:S01]  /*65020*/  @!UPT UIADD3 URZ, URZ, URZ, URZ ;  /* 0x0000003f3f3ff290 */ /* 0x000fe2000fffe03f */
[----:B------:R-:W-:Y:S01]  /*65030*/  STL.64 [R1+0x7f0], R8 ;  /* 0x0007f00801007387 */ /* 0x000fe20000100a00 */
[----:B------:R0:W-:Y:S03]  /*65040*/  STL.64 [R1+0x7f8], R10 ;  /* 0x0007f80a01007387 */ /* 0x0001e60000100a00 */
[----:B0-----:R-:W2:Y:S01]  /*65050*/  LDL.LU.64 R10, [R1+0x4688] ;  /* 0x00468800010a7983 */ /* 0x001ea20000300a00 */
[----:B------:R-:W2:Y:S02]  /*65060*/  LDL.LU.64 R8, [R1+0x4680] ;  /* 0x0046800001087983 */ /* 0x000ea40000300a00 */
[----:B------:R0:W-:Y:S02]  /*65070*/  STL.64 [R1+0x4378], R18 ;  /* 0x0043781201007387 */ /* 0x0001e40000100a00 */
[----:B---3--:R1:W-:Y:S01]  /*65080*/  STL.64 [R1+0x4370], R16 ;  /* 0x0043701001007387 */ /* 0x0083e20000100a00 */
[----:B0-----:R-:W3:Y:S04]  /*65090*/  LDL.64 R18, [R1+0x198] ;  /* 0x0001980001127983 */ /* 0x001ee80000100a00 */
[----:B---3--:R0:W-:Y:S01]  /*650a0*/  STL.64 [R1+0x4628], R18 ;  /* 0x0046281201007387 */ /* 0x0081e20000100a00 */
[----:B-1----:R-:W3:Y:S02]  /*650b0*/  LDL.LU R16, [R1+0x430] ;  /* 0x0004300001107983 */ /* 0x002ee40000300800 */
[----:B------:R-:W3:Y:S01]  /*650c0*/  LDL.LU R17, [R1+0x434] ;  /* 0x0004340001117983 */ /* 0x000ee20000300800 */
[----:B0-----:R-:W3:Y:S01]  /*650d0*/  LDL.LU R18, [R1+0x438] ;  /* 0x0004380001127983 */ /* 0x001ee20000300800 */
[----:B------:R-:W3:Y:S01]  /*650e0*/  LDL.LU R19, [R1+0x43c] ;  /* 0x00043c0001137983 */ /* 0x000ee20000300800 */
[----:B--2---:R-:W-:Y:S02]  /*650f0*/  HMMA.16816.F32.BF16 R8, R20, R14, R8 ;  /* 0x0000000e1408723c */ /* 0x004fe40000041808 */
[----:B---3--:R0:W-:Y:S01]  /*65100*/  STL.64 [R1+0x4638], R18 ;  /* 0x0046381201007387 */ /* 0x0081e20000100a00 */
[----:B------:R-:W-:Y:S03]  /*65110*/  STL.64 [R1+0x4630], R16 ;  /* 0x0046301001007387 */ /* 0x000fe60000100a00 */
[----:B0-----:R-:W2:Y:S11]  /*65120*/  LDL.64 R18, [R1+0x1b8] ;  /* 0x0001b80001127983 */ /* 0x001eb60000100a00 */
[----:B------:R-:W-:Y:S06]  /*65130*/  @!UPT UIADD3 URZ, URZ, URZ, URZ ;  /* 0x0000003f3f3ff290 */ /* 0x000fec000fffe03f */
[----:B------:R-:W-:Y:S02]  /*65140*/  STL.64 [R1+0x7e0], R8 ;  /* 0x0007e00801007387 */ /* 0x000fe40000100a00 */
[----:B------:R0:W-:Y:S02]  /*65150*/  STL.64 [R1+0x7e8], R10 ;  /* 0x0007e80a01007387 */ /* 0x0001e40000100a00 */
[----:B0-----:R-:W3:Y:S01]  /*65160*/  LDL.LU.64 R10, [R1+0x4678] ;  /* 0x00467800010a7983 */ /* 0x001ee20000300a00 */
[----:B------:R-:W2:Y:S02]  /*65170*/  LDL.LU.64 R8, [R1+0x4670] ;  /* 0x0046700001087983 */ /* 0x000ea40000300a00 */
[----:B------:R4:W-:Y:S02]  /*65180*/  STL.64 [R1+0x4368], R14 ;  /* 0x0043680e01007387 */ /* 0x0009e40000100a00 */
[----:B------:R0:W-:Y:S02]  /*65190*/  STL.64 [R1+0x4640], R12 ;  /* 0x0046400c01007387 */ /* 0x0001e40000100a00 */
[----:B----4-:R-:W-:Y:S01]  /*651a0*/  IMAD.MOV.U32 R14, RZ, RZ, R6 ;  /* 0x000000ffff0e7224 */ /* 0x010fe200078e0006 */
[----:B0-----:R-:W4:Y:S01]  /*651b0*/  LDL.LU R12, [R1+0x440] ;  /* 0x00044000010c7983 */ /* 0x001f220000300800 */
[----:B------:R-:W4:Y:S02]  /*651c0*/  LDL.LU R13, [R1+0x444] ;  /* 0x00044400010d7983 */ /* 0x000f240000300800 */
[----:B------:R-:W2:Y:S02]  /*651d0*/  LDL.LU R6, [R1+0x466c] ;  /* 0x00466c0001067983 */ /* 0x000ea40000300800 */
[----:B------:R-:W-:-:S02]  /*651e0*/  IMAD.MOV.U32 R15, RZ, RZ, R7 ;  /* 0x000000ffff0f7224 */ /* 0x000fc400078e0007 */
[----:B------:R-:W2:Y:S01]  /*651f0*/  LDL.LU R7, [R1+0x4668] ;  /* 0x0046680001077983 */ /* 0x000ea20000300800 */
[C---:B---3--:R-:W-:Y:S11]  /*65200*/  HMMA.16816.F32.BF16 R24, R20.reuse, R10, R24 ;  /* 0x0000000a1418723c */ /* 0x048ff60000041818 */
[----:B------:R-:W-:Y:S11]  /*65210*/  @!UPT UIADD3 URZ, URZ, URZ, URZ ;  /* 0x0000003f3f3ff290 */ /* 0x000ff6000fffe03f */
[----:B------:R-:W-:Y:S01]  /*65220*/  @!UPT UIADD3 URZ, URZ, URZ, URZ ;  /* 0x0000003f3f3ff290 */ /* 0x000fe2000fffe03f */
[----:B------:R-:W-:Y:S01]  /*65230*/  STL.64 [R1+0x7d0], R24 ;  /* 0x0007d01801007387 */ /* 0x000fe20000100a00 */
[----:B------:R0:W-:Y:S03]  /*65240*/  STL.64 [R1+0x7d8], R26 ;  /* 0x0007d81a01007387 */ /* 0x0001e60000100a00 */
[----:B0-----:R-:W3:Y:S01]  /*65250*/  LDL.LU.64 R26, [R1+0x4660] ;  /* 0x00466000011a7983 */ /* 0x001ee20000300a00 */
[----:B------:R-:W3:Y:S02]  /*65260*/  LDL.LU.64 R24, [R1+0x4658] ;  /* 0x0046580001187983 */ /* 0x000ee40000300a00 */
[----:B------:R-:W-:Y:S02]  /*65270*/  STL.64 [R1+0x4360], R10 ;  /* 0x0043600a01007387 */ /* 0x000fe40000100a00 */
[----:B--2---:R0:W-:Y:S02]  /*65280*/  STL.64 [R1+0x4358], R8 ;  /* 0x0043580801007387 */ /* 0x0041e40000100a00 */
[----:B0-----:R-:W2:Y:S01]  /*65290*/  LDL.LU R8, [R1+0x420] ;  /* 0x0004200001087983 */ /* 0x001ea20000300800 */
[----:B------:R-:W2:Y:S02]  /*652a0*/  LDL.LU R9, [R1+0x424] ;  /* 0x0004240001097983 */ /* 0x000ea40000300800 */
[----:B------:R-:W2:Y:S02]  /*652b0*/  LDL.LU R10, [R1+0x428] ;  /* 0x00042800010a7983 */ /* 0x000ea40000300800 */
[----:B------:R-:W2:Y:S01]  /*652c0*/  LDL.LU R11, [R1+0x42c] ;  /* 0x00042c00010b7983 */ /* 0x000ea20000300800 */
[----:B---3--:R-:W-:Y:S01]  /*652d0*/  HMMA.16816.F32.BF16 R20, R20, R6, R24 ;  /* 0x000000061414723c */ /* 0x008fe20000041818 */
[----:B------:R-:W4:Y:S01]  /*652e0*/  LDL.LU.64 R26, [R1+0x4650] ;  /* 0x00465000011a7983 */ /* 0x000f220000300a00 */
[----:B------:R-:W4:Y:S02]  /*652f0*/  LDL.LU.64 R24, [R1+0x4648] ;  /* 0x0046480001187983 */ /* 0x000f240000300a00 */
[----:B------:R-:W-:-:S02]  /*65300*/  IMAD.MOV.U32 R28, RZ, RZ, R18 ;  /* 0x000000ffff1c7224 */ /* 0x000fc400078e0012 */
[----:B------:R-:W-:Y:S11]  /*65310*/  IMAD.MOV.U32 R3, RZ, RZ, R19 ;  /* 0x000000ffff037224 */ /* 0x000ff600078e0013 */
[----:B------:R-:W-:Y:S06]  /*65320*/  @!UPT UIADD3 URZ, URZ, URZ, URZ ;  /* 0x0000003f3f3ff290 */ /* 0x000fec000fffe03f */
[----:B------:R-:W-:Y:S01]  /*65330*/  STL.64 [R1+0x450], R20 ;  /* 0x0004501401007387 */ /* 0x000fe20000100a00 */
[----:B------:R-:W-:Y:S02]  /*65340*/  STL.64 [R1+0x458], R22 ;  /* 0x0004581601007387 */ /* 0x000fe40000100a00 */
[----:B------:R-:W-:Y:S01]  /*65350*/  STL.64 [R1+0x4380], R6 ;  /* 0x0043800601007387 */ /* 0x000fe20000100a00 */
[----:B----4-:R-:W-:Y:S11]  /*65360*/  HMMA.16816.F32.BF16 R12, R24, R18, R12 ;  /* 0x00000012180c723c */ /* 0x010ff6000004180c */
[----:B------:R-:W-:Y:S11]  /*65370*/  @!UPT UIADD3 URZ, URZ, URZ, URZ ;  /* 0x0000003f3f3ff290 */ /* 0x000ff6000fffe03f */
[----:B------:R-:W-:Y:S01]  /*65380*/  @!UPT UIADD3 URZ, URZ, URZ, URZ ;  /* 0x0000003f3f3ff290 */ /* 0x000fe2000fffe03f */
[----:B------:R0:W-:Y:S01]  /*65390*/  STL.64 [R1+0x440], R12 ;  /* 0x0004400c01007387 */ /* 0x0001e20000100a00 */
[----:B------:R-:W-:Y:S03]  /*653a0*/  STL.64 [R1+0x448], R14 ;  /* 0x0004480e01007387 */ /* 0x000fe60000100a00 */
[----:B0-----:R-:W3:Y:S01]  /*653b0*/  LDL.LU.64 R12, [R1+0x4640] ;  /* 0x00464000010c7983 */ /* 0x001ee20000300a00 */
[----:B------:R-:W4:Y:S02]  /*653c0*/  LDL.LU.64 R18, [R1+0x4638] ;  /* 0x0046380001127983 */ /* 0x000f240000300a00 */
[----:B------:R-:W4:Y:S02]  /*653d0*/  LDL.LU.64 R16, [R1+0x4630] ;  /* 0x0046300001107983 */ /* 0x000f240000300a00 */
[----:B------:R-:W-:Y:S02]  /*653e0*/  IMAD.MOV.U32 R22, RZ, RZ, R2 ;  /* 0x000000ffff167224 */ /* 0x000fe400078e0002 */
[----:B------:R-:W-:-:S07]  /*653f0*/  IMAD.MOV.U32 R23, RZ, RZ, R0 ;  /* 0x000000ffff177224 */ /* 0x000fce00078e0000 */
[C---:B----4-:R-:W-:Y:S01]  /*65400*/  HMMA.16816.F32.BF16 R20, R24.reuse, R22, R16 ;  /* 0x000000161814723c */ /* 0x050fe20000041810 */
[----:B------:R-:W2:Y:S11]  /*65410*/  LDL.LU.64 R18, [R1+0x4628] ;  /* 0x0046280001127983 */ /* 0x000eb60000300a00 */
[----:B------:R-:W-:Y:S11]  /*65420*/  @!UPT UIADD3 URZ, URZ, URZ, URZ ;  /* 0x0000003f3f3ff290 */ /* 0x000ff6000fffe03f */
[----:B------:R-:W-:Y:S01]  /*65430*/  STL.64 [R1+0x430], R20 ;  /* 0x0004301401007387 */ /* 0x000fe20000100a00 */
[----:B------:R-:W-:Y:S01]  /*65440*/  STL.64 [R1+0x438], R22 ;  /* 0x0004381601007387 */ /* 0x000fe20000100a00 */
[----:B--2---:R-:W-:Y:S01]  /*65450*/  HMMA.16816.F32.BF16 R8, R24, R18, R8 ;  /* 0x000000121808723c */ /* 0x004fe20000041808 */
[----:B------:R-:W-:Y:S02]  /*65460*/  IMAD.MOV.U32 R2, RZ, RZ, R18 ;  /* 0x000000ffff027224 */ /* 0x000fe400078e0012 */
[----:B------:R-:W-:-:S04]  /*65470*/  IMAD.MOV.U32 R0, RZ, RZ, R19 ;  /* 0x000000ffff007224 */ /* 0x000fc800078e0013 */
[----:B------:R-:W-:Y:S02]  /*65480*/  IMAD.MOV.U32 R18, RZ, RZ, R5 ;  /* 0x000000ffff127224 */ /* 0x000fe400078e0005 */
[----:B------:R-:W-:Y:S11]  /*65490*/  IMAD.MOV.U32 R19, RZ, RZ, R4 ;  /* 0x000000ffff137224 */ /* 0x000ff600078e0004 */
[----:B------:R-:W-:Y:S03]  /*654a0*/  @!UPT UIADD3 URZ, URZ, URZ, URZ ;  /* 0x0000003f3f3ff290 */ /* 0x000fe6000fffe03f */
[----:B------:R-:W-:Y:S01]  /*654b0*/  STL.64 [R1+0x420], R8 ;  /* 0x0004200801007387 */ /* 0x000fe20000100a00 */
[----:B------:R-:W-:Y:S02]  /*654c0*/  STL.64 [R1+0x428], R10 ;  /* 0x0004280a01007387 */ /* 0x000fe40000100a00 */
[----:B------:R0:W-:Y:S02]  /*654d0*/  STL.64 [R1+0x4388], R18 ;  /* 0x0043881201007387 */ /* 0x0001e40000100a00 */
[----:B------:R-:W2:Y:S01]  /*654e0*/  LDL.LU R4, [R1+0x680] ;  /* 0x0006800001047983 */ /* 0x000ea20000300800 */
[----:B------:R-:W2:Y:S01]  /*654f0*/  LDL.LU R5, [R1+0x684] ;  /* 0x0006840001057983 */ /* 0x000ea20000300800 */
[----:B------:R-:W4:Y:S02]  /*65500*/  LDL.LU R6, [R1+0x688] ;  /* 0x0006880001067983 */ /* 0x000f240000300800 */
[----:B------:R-:W4:Y:S02]  /*65510*/  LDL.LU R7, [R1+0x68c] ;  /* 0x00068c0001077983 */ /* 0x000f240000300800 */
[----:B----4-:R-:W-:Y:S01]  /*65520*/  STL.64 [R1+0x4398], R6 ;  /* 0x0043980601007387 */ /* 0x010fe20000100a00 */
[----:B--2---:R1:W-:Y:S02]  /*65530*/  STL.64 [R1+0x4390], R4 ;  /* 0x0043900401007387 */ /* 0x0043e40000100a00 */
[----:B0-----:R-:W2:Y:S02]  /*65540*/  LDL R18, [R1+0x18] ;  /* 0x0000180001127983 */ /* 0x001ea40000100800 */
[----:B------:R-:W-:-:S02]  /*65550*/  IMAD.MOV.U32 R19, RZ, RZ, R29 ;  /* 0x000000ffff137224 */ /* 0x000fc400078e001d */
[----:B------:R-:W4:Y:S04]  /*65560*/  LDL.LU R29, [R1+0x4620] ;  /* 0x00462000011d7983 */ /* 0x000f280000300800 */
[----:B--2---:R3:W-:Y:S01]  /*65570*/  STL.64 [R1+0x43a0], R18 ;  /* 0x0043a01201007387 */ /* 0x0047e20000100a00 */
[----:B-1----:R-:W2:Y:S02]  /*65580*/  LDL.LU R4, [R1+0x690] ;  /* 0x0006900001047983 */ /* 0x002ea40000300800 */
[----:B------:R-:W2:Y:S02]  /*65590*/  LDL.LU R5, [R1+0x694] ;  /* 0x0006940001057983 */ /* 0x000ea40000300800 */
[----:B------:R-:W2:Y:S01]  /*655a0*/  LDL.LU R6, [R1+0x698] ;  /* 0x0006980001067983 */ /* 0x000ea20000300800 */
[----:B------:R-:W2:Y:S01]  /*655b0*/  LDL.LU R7, [R1+0x69c] ;  /* 0x00069c0001077983 */ /* 0x000ea20000300800 */
[----:B---3--:R-:W-:-:S02]  /*655c0*/  IMAD.MOV.U32 R18, RZ, RZ, R12 ;  /* 0x000000ffff127224 */ /* 0x008fc400078e000c */
[----:B------:R-:W-:Y:S01]  /*655d0*/  IMAD.MOV.U32 R19, RZ, RZ, R13 ;  /* 0x000000ffff137224 */ /* 0x000fe200078e000d */
[----:B--2---:R-:W-:Y:S01]  /*655e0*/  STL.64 [R1+0x43b0], R6 ;  /* 0x0043b00601007387 */ /* 0x004fe20000100a00 */
[----:B------:R0:W-:Y:S02]  /*655f0*/  STL.64 [R1+0x43a8], R4 ;  /* 0x0043a80401007387 */ /* 0x0001e40000100a00 */
[----:B------:R-:W2:Y:S02]  /*65600*/  LDL.LU R12, [R1+0x461c] ;  /* 0x00461c00010c7983 */ /* 0x000ea40000300800 */
[----:B------:R-:W3:Y:S01]  /*65610*/  LDL.LU R13, [R1+0x4618] ;  /* 0x00461800010d7983 */ /* 0x000ee20000300800 */
[----:B------:R4:W-:Y:S04]  /*65620*/  STL.64 [R1+0x43b8], R18 ;  /* 0x0043b81201007387 */ /* 0x0009e80000100a00 */
[----:B0-----:R-:W2:Y:S01]  /*65630*/  LDL.LU R4, [R1+0x6a0] ;  /* 0x0006a00001047983 */ /* 0x001ea20000300800 */
[----:B------:R-:W2:Y:S02]  /*65640*/  LDL.LU R5, [R1+0x6a4] ;  /* 0x0006a40001057983 */ /* 0x000ea40000300800 */
[----:B------:R-:W2:Y:S02]  /*65650*/  LDL.LU R6, [R1+0x6a8] ;  /* 0x0006a80001067983 */ /* 0x000ea40000300800 */
[----:B------:R-:W2:Y:S02]  /*65660*/  LDL.LU R7, [R1+0x6ac] ;  /* 0x0006ac0001077983 */ /* 0x000ea40000300800 */
[----:B----4-:R-:W-:Y:S01]  /*65670*/  IMAD.MOV.U32 R19, RZ, RZ, R29 ;  /* 0x000000ffff137224 */ /* 0x010fe200078e001d */
[----:B--2---:R-:W-:Y:S01]  /*65680*/  STL.64 [R1+0x43c8], R6 ;  /* 0x0043c80601007387 */ /* 0x004fe20000100a00 */
[----:B------:R-:W-:Y:S02]  /*65690*/  STL.64 [R1+0x43c0], R4 ;  /* 0x0043c00401007387 */ /* 0x000fe40000100a00 */
[----:B------:R-:W2:Y:S02]  /*656a0*/  LDL R18, [R1+0x38] ;  /* 0x0000380001127983 */ /* 0x000ea40000100800 */
[----:B------:R-:W4:Y:S01]  /*656b0*/  LDL.LU R29, [R1+0x4614] ;  /* 0x00461400011d7983 */ /* 0x000f220000300800 */
[----:B--2---:R3:W-:Y:S02]  /*656c0*/  STL.64 [R1+0x43d0], R18 ;  /* 0x0043d01201007387 */ /* 0x0047e40000100a00 */
[----:B---3--:R-:W-:-:S02]  /*656d0*/  IMAD.MOV.U32 R18, RZ, RZ, R13 ;  /* 0x000000ffff127224 */ /* 0x008fc400078e000d */
[----:B------:R-:W-:Y:S01]  /*656e0*/  IMAD.MOV.U32 R19, RZ, RZ, R12 ;  /* 0x000000ffff137224 */ /* 0x000fe200078e000c */
[----:B------:R-:W2:Y:S01]  /*656f0*/  LDL.LU R13, [R1+0x4610] ;  /* 0x00461000010d7983 */ /* 0x000ea20000300800 */
[----:B------:R-:W3:Y:S03]  /*65700*/  LDL.LU R12, [R1+0x460c] ;  /* 0x00460c00010c7983 */ /* 0x000ee60000300800 */
[----:B------:R0:W-:Y:S01]  /*65710*/  STL.64 [R1+0x43e8], R18 ;  /* 0x0043e81201007387 */ /* 0x0001e20000100a00 */
[----:B------:R-:W2:Y:S02]  /*65720*/  LDL.LU R4, [R1+0x6b0] ;  /* 0x0006b00001047983 */ /* 0x000ea40000300800 */
[----:B------:R-:W2:Y:S02]  /*65730*/  LDL.LU R5, [R1+0x6b4] ;  /* 0x0006b40001057983 */ /* 0x000ea40000300800 */
[----:B------:R-:W2:Y:S01]  /*65740*/  LDL.LU R6, [R1+0x6b8] ;  /* 0x0006b80001067983 */ /* 0x000ea20000300800 */
[----:B------:R-:W2:Y:S04]  /*65750*/  LDL.LU R7, [R1+0x6bc] ;  /* 0x0006bc0001077983 */ /* 0x000ea80000300800 */
[----:B0-----:R-:W2:Y:S01]  /*65760*/  LDL R18, [R1+0x58] ;  /* 0x0000580001127983 */ /* 0x001ea20000100800 */
[----:B----4-:R-:W-:-:S02]  /*65770*/  IMAD.MOV.U32 R19, RZ, RZ, R29 ;  /* 0x000000ffff137224 */ /* 0x010fc400078e001d */
[----:B------:R-:W4:Y:S03]  /*65780*/  LDL.LU R29, [R1+0x4608] ;  /* 0x00460800011d7983 */ /* 0x000f260000300800 */
[----:B--2---:R-:W-:Y:S01]  /*65790*/  STL.64 [R1+0x4400], R18 ;  /* 0x0044001201007387 */ /* 0x004fe20000100a00 */
[----:B------:R-:W-:Y:S02]  /*657a0*/  STL.64 [R1+0x43e0], R6 ;  /* 0x0043e00601007387 */ /* 0x000fe40000100a00 */
[----:B------:R0:W-:Y:S02]  /*657b0*/  STL.64 [R1+0x43d8], R4 ;  /* 0x0043d80401007387 */ /* 0x0001e40000100a00 */
[----:B0-----:R-:W2:Y:S01]  /*657c0*/  LDL.LU R4, [R1+0x6c0] ;  /* 0x0006c00001047983 */ /* 0x001ea20000300800 */
[----:B------:R-:W2:Y:S02]  /*657d0*/  LDL.LU R5, [R1+0x6c4] ;  /* 0x0006c40001057983 */ /* 0x000ea40000300800 */
[----:B------:R-:W2:Y:S02]  /*657e0*/  LDL.LU R6, [R1+0x6c8] ;  /* 0x0006c80001067983 */ /* 0x000ea40000300800 */
[----:B------:R-:W2:Y:S02]  /*657f0*/  LDL.LU R7, [R1+0x6cc] ;  /* 0x0006cc0001077983 */ /* 0x000ea40000300800 */
[----:B---3--:R-:W-:-:S02]  /*65800*/  IMAD.MOV.U32 R18, RZ, RZ, R12 ;  /* 0x000000ffff127224 */ /* 0x008fc400078e000c */
[----:B------:R-:W-:Y:S01]  /*65810*/  IMAD.MOV.U32 R19, RZ, RZ, R13 ;  /* 0x000000ffff137224 */ /* 0x000fe200078e000d */
[----:B------:R-:W3:Y:S01]  /*65820*/  LDL.LU R12, [R1+0x4604] ;  /* 0x00460400010c7983 */ /* 0x000ee20000300800 */
[----:B------:R-:W3:Y:S03]  /*65830*/  LDL.LU R13, [R1+0x4600] ;  /* 0x00460000010d7983 */ /* 0x000ee60000300800 */
[----:B------:R-:W-:Y:S04]  /*65840*/  STL.64 [R1+0x4418], R18 ;  /* 0x0044181201007387 */ /* 0x000fe80000100a00 */
[----:B--2---:R-:W-:Y:S01]  /*65850*/  STL.64 [R1+0x43f8], R6 ;  /* 0x0043f80601007387 */ /* 0x004fe20000100a00 */
[----:B------:R0:W-:Y:S03]  /*65860*/  STL.64 [R1+0x43f0], R4 ;  /* 0x0043f00401007387 */ /* 0x0001e60000100a00 */
[----:B0-----:R-:W2:Y:S01]  /*65870*/  LDL.LU R4, [R1+0x6d0] ;  /* 0x0006d00001047983 */ /* 0x001ea20000300800 */
[----:B------:R-:W2:Y:S02]  /*65880*/  LDL.LU R5, [R1+0x6d4] ;  /* 0x0006d40001057983 */ /* 0x000ea40000300800 */
[----:B------:R-:W2:Y:S02]  /*65890*/  LDL.LU R6, [R1+0x6d8] ;  /* 0x0006d80001067983 */ /* 0x000ea40000300800 */
[----:B------:R-:W2:Y:S01]  /*658a0*/  LDL.LU R7, [R1+0x6dc] ;  /* 0x0006dc0001077983 */ /* 0x000ea20000300800 */
[----:B------:R-:W2:Y:S01]  /*658b0*/  LDL R18, [R1+0x78] ;  /* 0x0000780001127983 */ /* 0x000ea20000100800 */
        /* <DEDUP_REMOVED lines=23> */
[----:B--2---:R3:W-:Y:S02]  /*65a30*/  STL.64 [R1+0x4460], R18 ;  /* 0x0044601201007387 */ /* 0x0047e40000100a00 */
[----:B---3--:R-:W-:Y:S02]  /*65a40*/  IMAD.MOV.U32 R18, RZ, RZ, R12 ;  /* 0x000000ffff127224 */ /* 0x008fe400078e000c */
[----:B------:R-:W-:Y:S01]  /*65a50*/  IMAD.MOV.U32 R19, RZ, RZ, R13 ;  /* 0x000000ffff137224 */ /* 0x000fe200078e000d */
[----:B------:R-:W2:Y:S01]  /*65a60*/  LDL.LU R12, [R1+0x45ec] ;  /* 0x0045ec00010c7983 */ /* 0x000ea20000300800 */
[----:B------:R-:W3:Y:S03]  /*65a70*/  LDL.LU R13, [R1+0x45e8] ;  /* 0x0045e800010d7983 */ /* 0x000ee60000300800 */
[----:B------:R-:W-:Y:S01]  /*65a80*/  STL.64 [R1+0x4478], R18 ;  /* 0x0044781201007387 */ /* 0x000fe20000100a00 */
[----:B------:R-:W-:Y:S02]  /*65a90*/  STL.64 [R1+0x4440], R6 ;  /* 0x0044400601007387 */ /* 0x000fe40000100a00 */
[----:B------:R0:W-:Y:S02]  /*65aa0*/  STL.64 [R1+0x4438], R4 ;  /* 0x0044380401007387 */ /* 0x0001e40000100a00 */
        /* <DEDUP_REMOVED lines=83> */
[----:B----4-:R-:W-:-:S05]  /*65fe0*/  IMAD.MOV.U32 R19, RZ, RZ, R29 ;  /* 0x000000ffff137224 */ /* 0x010fca00078e001d */
[----:B--2---:R-:W-:Y:S01]  /*65ff0*/  STL.64 [R1+0x4550], R18 ;  /* 0x0045501201007387 */ /* 0x004fe20000100a00 */
[----:B------:R-:W-:Y:S02]  /*66000*/  STL.64 [R1+0x4500], R6 ;  /* 0x0045000601007387 */ /* 0x000fe40000100a00 */
[----:B------:R0:W-:Y:S02]  /*66010*/  STL.64 [R1+0x44f8], R4 ;  /* 0x0044f80401007387 */ /* 0x0001e40000100a00 */
[----:B0-----:R-:W2:Y:S01]  /*66020*/  LDL.LU R4, [R1+0x780] ;  /* 0x0007800001047983 */ /* 0x001ea20000300800 */
[----:B------:R-:W2:Y:S02]  /*66030*/  LDL.LU R5, [R1+0x784] ;  /* 0x0007840001057983 */ /* 0x000ea40000300800 */
[----:B------:R-:W4:Y:S02]  /*66040*/  LDL.LU R6, [R1+0x788] ;  /* 0x0007880001067983 */ /* 0x000f240000300800 */
[----:B------:R-:W4:Y:S02]  /*66050*/  LDL.LU R7, [R1+0x78c] ;  /* 0x00078c0001077983 */ /* 0x000f240000300800 */
[----:B---3--:R-:W-:-:S02]  /*66060*/  IMAD.MOV.U32 R18, RZ, RZ, R13 ;  /* 0x000000ffff127224 */ /* 0x008fc400078e000d */
[----:B------:R-:W-:Y:S01]  /*66070*/  IMAD.MOV.U32 R19, RZ, RZ, R12 ;  /* 0x000000ffff137224 */ /* 0x000fe200078e000c */
[----:B------:R-:W3:Y:S01]  /*66080*/  LDL.LU R13, [R1+0x45b4] ;  /* 0x0045b400010d7983 */ /* 0x000ee20000300800 */
[----:B------:R-:W3:Y:S03]  /*66090*/  LDL.LU R12, [R1+0x45b0] ;  /* 0x0045b000010c7983 */ /* 0x000ee60000300800 */
[----:B------:R-:W-:Y:S04]  /*660a0*/  STL.64 [R1+0x4568], R18 ;  /* 0x0045681201007387 */ /* 0x000fe80000100a00 */
[----:B----4-:R-:W-:Y:S01]  /*660b0*/  STL.64 [R1+0x4518], R6 ;  /* 0x0045180601007387 */ /* 0x010fe20000100a00 */
[----:B--2---:R0:W-:Y:S03]  /*660c0*/  STL.64 [R1+0x4510], R4 ;  /* 0x0045100401007387 */ /* 0x0041e60000100a00 */
[----:B0-----:R-:W2:Y:S01]  /*660d0*/  LDL.LU R4, [R1+0x790] ;  /* 0x0007900001047983 */ /* 0x001ea20000300800 */
[----:B------:R-:W2:Y:S02]  /*660e0*/  LDL.LU R5, [R1+0x794] ;  /* 0x0007940001057983 */ /* 0x000ea40000300800 */
[----:B------:R-:W4:Y:S02]  /*660f0*/  LDL.LU R6, [R1+0x798] ;  /* 0x0007980001067983 */ /* 0x000f240000300800 */
[----:B------:R-:W4:Y:S01]  /*66100*/  LDL.LU R7, [R1+0x79c] ;  /* 0x00079c0001077983 */ /* 0x000f220000300800 */
[----:B------:R-:W2:Y:S04]  /*66110*/  LDL R22, [R1+0x158] ;  /* 0x0001580001167983 */ /* 0x000ea80000100800 */
[----:B------:R-:W2:Y:S04]  /*66120*/  LDL R23, [R1+0x15c] ;  /* 0x00015c0001177983 */ /* 0x000ea80000100800 */
        /* <DEDUP_REMOVED lines=10> */
[----:B0-----:R-:W2:Y:S04]  /*661d0*/  LDL R22, [R1+0x178] ;  /* 0x0001780001167983 */ /* 0x001ea80000100800 */
[----:B------:R-:W2:Y:S04]  /*661e0*/  LDL R23, [R1+0x17c] ;  /* 0x00017c0001177983 */ /* 0x000ea80000100800 */
[----:B--2---:R0:W-:Y:S01]  /*661f0*/  STL.64 [R1+0x45a0], R22 ;  /* 0x0045a01601007387 */ /* 0x0041e20000100a00 */
[----:B------:R-:W2:Y:S02]  /*66200*/  LDL.LU R20, [R1+0x410] ;  /* 0x0004100001147983 */ /* 0x000ea40000300800 */
[----:B------:R-:W2:Y:S01]  /*66210*/  LDL.LU R21, [R1+0x414] ;  /* 0x0004140001157983 */ /* 0x000ea20000300800 */
[----:B0-----:R-:W2:Y:S01]  /*66220*/  LDL.LU R22, [R1+0x418] ;  /* 0x0004180001167983 */ /* 0x001ea20000300800 */
[----:B------:R-:W2:Y:S02]  /*66230*/  LDL.LU R23, [R1+0x41c] ;  /* 0x00041c0001177983 */ /* 0x000ea40000300800 */
[----:B------:R-:W-:Y:S02]  /*66240*/  STL.64 [R1+0x4580], R18 ;  /* 0x0045801201007387 */ /* 0x000fe40000100a00 */
[----:B------:R0:W-:Y:S02]  /*66250*/  STL.64 [R1+0x4578], R16 ;  /* 0x0045781001007387 */ /* 0x0001e40000100a00 */
        /* <DEDUP_REMOVED lines=10> */
[----:B----4-:R-:W-:Y:S01]  /*66300*/  STL.64 [R1+0x4530], R6 ;  /* 0x0045300601007387 */ /* 0x010fe20000100a00 */
[----:B------:R0:W-:Y:S03]  /*66310*/  STL.64 [R1+0x4528], R4 ;  /* 0x0045280401007387 */ /* 0x0001e60000100a00 */
[----:B0-----:R-:W4:Y:S01]  /*66320*/  LDL.LU R4, [R1+0x7a0] ;  /* 0x0007a00001047983 */ /* 0x001f220000300800 */
[----:B------:R-:W4:Y:S02]  /*66330*/  LDL.LU R5, [R1+0x7a4] ;  /* 0x0007a40001057983 */ /* 0x000f240000300800 */
[----:B------:R-:W2:Y:S02]  /*66340*/  LDL.LU R6, [R1+0x7a8] ;  /* 0x0007a80001067983 */ /* 0x000ea40000300800 */
[----:B------:R-:W2:Y:S02]  /*66350*/  LDL.LU R7, [R1+0x7ac] ;  /* 0x0007ac0001077983 */ /* 0x000ea40000300800 */
[----:B--2---:R-:W-:Y:S01]  /*66360*/  STL.64 [R1+0x4548], R6 ;  /* 0x0045480601007387 */ /* 0x004fe20000100a00 */
[----:B----4-:R0:W-:Y:S03]  /*66370*/  STL.64 [R1+0x4540], R4 ;  /* 0x0045400401007387 */ /* 0x0101e60000100a00 */
[----:B0-----:R-:W2:Y:S01]  /*66380*/  LDL.LU R4, [R1+0x7b0] ;  /* 0x0007b00001047983 */ /* 0x001ea20000300800 */
[----:B------:R-:W2:Y:S02]  /*66390*/  LDL.LU R5, [R1+0x7b4] ;  /* 0x0007b40001057983 */ /* 0x000ea40000300800 */
[----:B------:R-:W4:Y:S02]  /*663a0*/  LDL.LU R6, [R1+0x7b8] ;  /* 0x0007b80001067983 */ /* 0x000f240000300800 */
[----:B------:R-:W4:Y:S02]  /*663b0*/  LDL.LU R7, [R1+0x7bc] ;  /* 0x0007bc0001077983 */ /* 0x000f240000300800 */
[----:B---3--:R-:W-:-:S02]  /*663c0*/  IMAD.MOV.U32 R10, RZ, RZ, R13 ;  /* 0x000000ffff0a7224 */ /* 0x008fc400078e000d */
[----:B------:R-:W-:-:S07]  /*663d0*/  IMAD.MOV.U32 R11, RZ, RZ, R12 ;  /* 0x000000ffff0b7224 */ /* 0x000fce00078e000c */
[C---:B------:R-:W-:Y:S01]  /*663e0*/  HMMA.16816.F32.BF16 R8, R24.reuse, R10, R20 ;  /* 0x0000000a1808723c */ /* 0x040fe20000041814 */
[----:B----4-:R-:W-:Y:S01]  /*663f0*/  STL.64 [R1+0x4560], R6 ;  /* 0x0045600601007387 */ /* 0x010fe20000100a00 */
[----:B--2---:R0:W-:Y:S03]  /*66400*/  STL.64 [R1+0x4558], R4 ;  /* 0x0045580401007387 */ /* 0x0041e60000100a00 */
[----:B0-----:R-:W2:Y:S01]  /*66410*/  LDL.LU R4, [R1+0x7c0] ;  /* 0x0007c00001047983 */ /* 0x001ea20000300800 */
[----:B------:R-:W2:Y:S02]  /*66420*/  LDL.LU R5, [R1+0x7c4] ;  /* 0x0007c40001057983 */ /* 0x000ea40000300800 */
[----:B------:R-:W2:Y:S02]  /*66430*/  LDL.LU R6, [R1+0x7c8] ;  /* 0x0007c80001067983 */ /* 0x000ea40000300800 */
[----:B------:R-:W2:Y:S01]  /*66440*/  LDL.LU R7, [R1+0x7cc] ;  /* 0x0007cc0001077983 */ /* 0x000ea20000300800 */
[----:B------:R-:W3:Y:S01]  /*66450*/  LDL.LU R12, [R1+0x670] ;  /* 0x00067000010c7983 */ /* 0x000ee20000300800 */
[----:B------:R-:W3:Y:S02]  /*66460*/  LDL.LU R13, [R1+0x674] ;  /* 0x00067400010d7983 */ /* 0x000ee40000300800 */
[----:B------:R-:W3:Y:S02]  /*66470*/  LDL.LU R14, [R1+0x678] ;  /* 0x00067800010e7983 */ /* 0x000ee40000300800 */
[----:B------:R-:W3:Y:S01]  /*66480*/  LDL.LU R15, [R1+0x67c] ;  /* 0x00067c00010f7983 */ /* 0x000ee20000300800 */
[----:B------:R-:W4:Y:S06]  /*66490*/  LDL.LU.64 R22, [R1+0x45a0] ;  /* 0x0045a00001167983 */ /* 0x000f2c0000300a00 */
[----:B------:R-:W-:Y:S02]  /*664a0*/  STL.64 [R1+0x410], R8 ;  /* 0x0004100801007387 */ /* 0x000fe40000100a00 */
[----:B------:R-:W-:Y:S01]  /*664b0*/  STL.64 [R1+0x418], R10 ;  /* 0x0004180a01007387 */ /* 0x000fe20000100a00 */
[C---:B----4-:R-:W-:Y:S01]  /*664c0*/  HMMA.16816.F32.BF16 R20, R24.reuse, R22, R16 ;  /* 0x000000161814723c */ /* 0x050fe20000041810 */
[----:B------:R-:W4:Y:S01]  /*664d0*/  LDL.LU.64 R18, [R1+0x4598] ;  /* 0x0045980001127983 */ /* 0x000f220000300a00 */
[----:B------:R-:W4:Y:S11]  /*664e0*/  LDL.LU.64 R16, [R1+0x4590] ;  /* 0x0045900001107983 */ /* 0x000f360000300a00 */
[----:B------:R-:W-:Y:S10]  /*664f0*/  @!UPT UIADD3 URZ, URZ, URZ, URZ ;  /* 0x0000003f3f3ff290 */ /* 0x000ff4000fffe03f */
[----:B------:R-:W-:Y:S01]  /*66500*/  STL.64 [R1+0x400], R20 ;  /* 0x0004001401007387 */ /* 0x000fe20000100a00 */
[----:B------:R0:W-:Y:S03]  /*66510*/  STL.64 [R1+0x408], R22 ;  /* 0x0004081601007387 */ /* 0x0001e60000100a00 */
[----:B0-----:R-:W4:Y:S04]  /*66520*/  LDL.LU.64 R22, [R1+0x4588] ;  /* 0x0045880001167983 */ /* 0x001f280000300a00 */
[----:B------:R-:W0:Y:S04]  /*66530*/  S2R R29, SR_TID.X ;  /* 0x00000000001d7919 */ /* 0x000e280000002100 */
[----:B------:R-:W1:Y:S01]  /*66540*/  S2R R11, SR_TID.X ;  /* 0x00000000000b7919 */ /* 0x000e620000002100 */
[----:B----4-:R-:W-:Y:S03]  /*66550*/  HMMA.16816.F32.BF16 R20, R24, R22, R16 ;  /* 0x000000161814723c */ /* 0x010fe60000041810 */
[----:B------:R-:W4:Y:S01]  /*66560*/  LDL.LU.64 R18, [R1+0x4580] ;  /* 0x0045800001127983 */ /* 0x000f220000300a00 */
[----:B------:R-:W4:Y:S11]  /*66570*/  LDL.LU.64 R16, [R1+0x4578] ;  /* 0x0045780001107983 */ /* 0x000f360000300a00 */
[----:B------:R-:W-:Y:S08]  /*66580*/  @!UPT UIADD3 URZ, URZ, URZ, URZ ;  /* 0x0000003f3f3ff290 */ /* 0x000ff0000fffe03f */
[----:B------:R-:W-:Y:S01]  /*66590*/  STL.64 [R1+0x3f0], R20 ;  /* 0x0003f01401007387 */ /* 0x000fe20000100a00 */
[----:B------:R0:W-:Y:S03]  /*665a0*/  STL.64 [R1+0x3f8], R22 ;  /* 0x0003f81601007387 */ /* 0x0001e60000100a00 */
[----:B0-----:R-:W4:Y:S01]  /*665b0*/  LDL.LU.64 R22, [R1+0x4570] ;  /* 0x0045700001167983 */ /* 0x001f220000300a00 */
[----:B------:R-:W-:Y:S01]  /*665c0*/  LOP3.LUT R29, R29, 0x7, RZ, 0xc0, !PT ;  /* 0x000000071d1d7812 */ /* 0x000fe200078ec0ff */
[----:B-1----:R-:W-:Y:S02]  /*665d0*/  IMAD.SHL.U32 R10, R11, 0x2, RZ ;  /* 0x000000020b0a7824 */ /* 0x002fe400078e00ff */
[----:B------:R-:W2:Y:S02]  /*665e0*/  LDL.LU R8, [R1+0x660] ;  /* 0x0006600001087983 */ /* 0x000ea40000300800 */
[----:B------:R-:W-:-:S02]  /*665f0*/  IMAD R29, R29, 0x90, RZ ;  /* 0x000000901d1d7824 */ /* 0x000fc400078e02ff */
[----:B------:R-:W-:Y:S01]  /*66600*/  IMAD.SHL.U32 R11, R11, 0x40, RZ ;  /* 0x000000400b0b7824 */ /* 0x000fe200078e00ff */
[----:B------:R-:W2:Y:S02]  /*66610*/  LDL.LU R9, [R1+0x664] ;  /* 0x0006640001097983 */ /* 0x000ea40000300800 */
[----:B------:R-:W-:Y:S02]  /*66620*/  LOP3.LUT R29, R29, 0x10, R10, 0x78, !PT ;  /* 0x000000101d1d7812 */ /* 0x000fe400078e780a */
[----:B------:R-:W2:Y:S02]  /*66630*/  LDL.LU R10, [R1+0x668] ;  /* 0x00066800010a7983 */ /* 0x000ea40000300800 */
[----:B------:R-:W-:Y:S02]  /*66640*/  LOP3.LUT R29, R29, 0x400, R11, 0xf8, !PT ;  /* 0x000004001d1d7812 */ /* 0x000fe400078ef80b */
[----:B------:R-:W2:Y:S01]  /*66650*/  LDL.LU R11, [R1+0x66c] ;  /* 0x00066c00010b7983 */ /* 0x000ea20000300800 */
[C---:B----4-:R-:W-:Y:S03]  /*66660*/  HMMA.16816.F32.BF16 R20, R24.reuse, R22, R16 ;  /* 0x000000161814723c */ /* 0x050fe60000041810 */
[----:B------:R-:W2:Y:S11]  /*66670*/  LDL.LU.64 R18, [R1+0x4568] ;  /* 0x0045680001127983 */ /* 0x000eb60000300a00 */
[----:B------:R-:W-:Y:S09]  /*66680*/  @!UPT UIADD3 URZ, URZ, URZ, URZ ;  /* 0x0000003f3f3ff290 */ /* 0x000ff2000fffe03f */
[----:B------:R-:W-:Y:S01]  /*66690*/  STL.64 [R1+0x3e0], R20 ;  /* 0x0003e01401007387 */ /* 0x000fe20000100a00 */
[----:B------:R-:W-:Y:S01]  /*666a0*/  STL.64 [R1+0x3e8], R22 ;  /* 0x0003e81601007387 */ /* 0x000fe20000100a00 */
[C---:B--2---:R-:W-:Y:S02]  /*666b0*/  HMMA.16816.F32.BF16 R16, R24.reuse, R18, R4 ;  /* 0x000000121810723c */ /* 0x044fe40000041804 */
[----:B------:R-:W2:Y:S01]  /*666c0*/  LDL.LU.64 R6, [R1+0x4560] ;  /* 0x0045600001067983 */ /* 0x000ea20000300a00 */
[----:B------:R-:W2:Y:S11]  /*666d0*/  LDL.LU.64 R4, [R1+0x4558] ;  /* 0x0045580001047983 */ /* 0x000eb60000300a00 */
[----:B------:R-:W-:Y:S09]  /*666e0*/  @!UPT UIADD3 URZ, URZ, URZ, URZ ;  /* 0x0000003f3f3ff290 */ /* 0x000ff2000fffe03f */
[----:B------:R-:W-:Y:S01]  /*666f0*/  STL.64 [R1+0x7c0], R16 ;  /* 0x0007c01001007387 */ /* 0x000fe20000100a00 */
[----:B------:R0:W-:Y:S03]  /*66700*/  STL.64 [R1+0x7c8], R18 ;  /* 0x0007c81201007387 */ /* 0x0001e60000100a00 */
[----:B0-----:R-:W2:Y:S02]  /*66710*/  LDL.LU.64 R18, [R1+0x4550] ;  /* 0x0045500001127983 */ /* 0x001ea40000300a00 */
        /* <DEDUP_REMOVED lines=134> */
[----:B------:R-:W2:Y:S11]  /*66f80*/  LDL.LU.64 R6, [R1+0x4380] ;  /* 0x0043800001067983 */ /* 0x000eb60000300a00 */
[----:B------:R-:W-:Y:S10]  /*66f90*/  @!UPT UIADD3 URZ, URZ, URZ, URZ ;  /* 0x0000003f3f3ff290 */ /* 0x000ff4000fffe03f */
[----:B------:R-:W-:Y:S01]  /*66fa0*/  STL.64 [R1+0x680], R16 ;  /* 0x0006801001007387 */ /* 0x000fe20000100a00 */
[----:B------:R0:W-:Y:S03]  /*66fb0*/  STL.64 [R1+0x688], R18 ;  /* 0x0006881201007387 */ /* 0x0001e60000100a00 */
[----:B0-----:R-:W3:Y:S01]  /*66fc0*/  LDL.LU.64 R18, [R1+0x4378] ;  /* 0x0043780001127983 */ /* 0x001ee20000300a00 */
[----:B------:R-:W4:Y:S01]  /*66fd0*/  LDL.LU.64 R16, [R1+0x4370] ;  /* 0x0043700001107983 */ /* 0x000f220000300a00 */
[C---:B---3--:R-:W-:Y:S11]  /*66fe0*/  HMMA.16816.F32.BF16 R12, R24.reuse, R18, R12 ;  /* 0x00000012180c723c */ /* 0x048ff6000004180c */
[----:B------:R-:W-:Y:S11]  /*66ff0*/  @!UPT UIADD3 URZ, URZ, URZ, URZ ;  /* 0x0000003f3f3ff290 */ /* 0x000ff6000fffe03f */
[----:B------:R-:W-:Y:S01]  /*67000*/  @!UPT UIADD3 URZ, URZ, URZ, URZ ;  /* 0x0000003f3f3ff290 */ /* 0x000fe2000fffe03f */
[----:B------:R-:W-:Y:S01]  /*67010*/  STL.64 [R1+0x670], R12 ;  /* 0x0006700c01007387 */ /* 0x000fe20000100a00 */
[----:B------:R0:W-:Y:S03]  /*67020*/  STL.64 [R1+0x678], R14 ;  /* 0x0006780e01007387 */ /* 0x0001e60000100a00 */
[----:B0-----:R-:W3:Y:S01]  /*67030*/  LDL.LU.64 R14, [R1+0x4368] ;  /* 0x00436800010e7983 */ /* 0x001ee20000300a00 */
[----:B------:R-:W-:Y:S02]  /*67040*/  STL.64 [R1+0x4178], R18 ;  /* 0x0041781201007387 */ /* 0x000fe40000100a00 */
[----:B----4-:R0:W-:Y:S02]  /*67050*/  STL.64 [R1+0x4170], R16 ;  /* 0x0041701001007387 */ /* 0x0101e40000100a00 */
[----:B0-----:R-:W2:Y:S01]  /*67060*/  LDL.LU R16, [R1+0x3d0] ;  /* 0x0003d00001107983 */ /* 0x001ea20000300800 */
[----:B------:R-:W2:Y:S02]  /*67070*/  LDL.LU R17, [R1+0x3d4] ;  /* 0x0003d40001117983 */ /* 0x000ea40000300800 */
[----:B------:R-:W2:Y:S02]  /*67080*/  LDL.LU R18, [R1+0x3d8] ;  /* 0x0003d80001127983 */ /* 0x000ea40000300800 */
[----:B------:R-:W2:Y:S01]  /*67090*/  LDL.LU R19, [R1+0x3dc] ;  /* 0x0003dc0001137983 */ /* 0x000ea20000300800 */
[C---:B---3--:R-:W-:Y:S11]  /*670a0*/  HMMA.16816.F32.BF16 R8, R24.reuse, R14, R8 ;  /* 0x0000000e1808723c */ /* 0x048ff60000041808 */
[----:B------:R-:W-:Y:S11]  /*670b0*/  @!UPT UIADD3 URZ, URZ, URZ, URZ ;  /* 0x0000003f3f3ff290 */ /* 0x000ff6000fffe03f */
[----:B------:R-:W-:Y:S01]  /*670c0*/  @!UPT UIADD3 URZ, URZ, URZ, URZ ;  /* 0x0000003f3f3ff290 */ /* 0x000fe2000fffe03f */
[----:B------:R-:W-:Y:S01]  /*670d0*/  STL.64 [R1+0x660], R8 ;  /* 0x0006600801007387 */ /* 0x000fe20000100a00 */
[----:B------:R0:W-:Y:S03]  /*670e0*/  STL.64 [R1+0x668], R10 ;  /* 0x0006680a01007387 */ /* 0x0001e60000100a00 */
[----:B0-----:R-:W3:Y:S01]  /*670f0*/  LDL.LU.64 R10, [R1+0x4360] ;  /* 0x00436000010a7983 */ /* 0x001ee20000300a00 */
[----:B------:R-:W4:Y:S02]  /*67100*/  LDL.LU.64 R8, [R1+0x4358] ;  /* 0x0043580001087983 */ /* 0x000f240000300a00 */
[----:B------:R0:W-:Y:S02]  /*67110*/  STL.64 [R1+0x4338], R14 ;  /* 0x0043380e01007387 */ /* 0x0001e40000100a00 */
[----:B------:R-:W2:Y:S01]  /*67120*/  LDL.LU R12, [R1+0x650] ;  /* 0x00065000010c7983 */ /* 0x000ea20000300800 */
[----:B------:R-:W2:Y:S04]  /*67130*/  LDL.LU R13, [R1+0x654] ;  /* 0x00065400010d7983 */ /* 0x000ea80000300800 */
[----:B0-----:R-:W2:Y:S01]  /*67140*/  LDL.LU R14, [R1+0x658] ;  /* 0x00065800010e7983 */ /* 0x001ea20000300800 */
[----:B------:R-:W2:Y:S03]  /*67150*/  LDL.LU R15, [R1+0x65c] ;  /* 0x00065c00010f7983 */ /* 0x000ea60000300800 */
[----:B---3--:R-:W-:Y:S01]  /*67160*/  STL.64 [R1+0x4160], R10 ;  /* 0x0041600a01007387 */ /* 0x008fe20000100a00 */
[----:B----4-:R0:W-:Y:S01]  /*67170*/  STL.64 [R1+0x4158], R8 ;  /* 0x0041580801007387 */ /* 0x0101e20000100a00 */
[C---:B--2---:R-:W-:Y:S08]  /*67180*/  HMMA.16816.F32.BF16 R12, R24.reuse, R10, R12 ;  /* 0x0000000a180c723c */ /* 0x044ff0000004180c */
[----:B0-----:R-:W-:Y:S11]  /*67190*/  HMMA.16816.F32.BF16 R8, R24, R6, R16 ;  /* 0x000000061808723c */ /* 0x001ff60000041810 */
[----:B------:R-:W-:Y:S04]  /*671a0*/  @!UPT UIADD3 URZ, URZ, URZ, URZ ;  /* 0x0000003f3f3ff290 */ /* 0x000fe8000fffe03f */
[----:B------:R-:W-:Y:S01]  /*671b0*/  STL.64 [R1+0x650], R12 ;  /* 0x0006500c01007387 */ /* 0x000fe20000100a00 */
[----:B------:R-:W-:Y:S02]  /*671c0*/  STL.64 [R1+0x658], R14 ;  /* 0x0006580e01007387 */ /* 0x000fe40000100a00 */
[----:B------:R0:W-:Y:S02]  /*671d0*/  STL.64 [R1+0x42f0], R6 ;  /* 0x0042f00601007387 */ /* 0x0001e40000100a00 */
[----:B------:R-:W2:Y:S03]  /*671e0*/  LDL.LU R4, [R1+0x5f0] ;  /* 0x0005f00001047983 */ /* 0x000ea60000300800 */
[----:B------:R-:W-:Y:S01]  /*671f0*/  STL.64 [R1+0x3d0], R8 ;  /* 0x0003d00801007387 */ /* 0x000fe20000100a00 */
[----:B------:R-:W-:Y:S02]  /*67200*/  STL.64 [R1+0x3d8], R10 ;  /* 0x0003d80a01007387 */ /* 0x000fe40000100a00 */
[----:B------:R-:W2:Y:S01]  /*67210*/  LDL.LU R5, [R1+0x5f4] ;  /* 0x0005f40001057983 */ /* 0x000ea20000300800 */
[----:B0-----:R-:W3:Y:S01]  /*67220*/  LDL.LU R6, [R1+0x5f8] ;  /* 0x0005f80001067983 */ /* 0x001ee20000300800 */
[----:B------:R-:W3:Y:S02]  /*67230*/  LDL.LU R7, [R1+0x5fc] ;  /* 0x0005fc0001077983 */ /* 0x000ee40000300800 */
[----:B------:R-:W4:Y:S02]  /*67240*/  LDL.LU R12, [R1+0x630] ;  /* 0x00063000010c7983 */ /* 0x000f240000300800 */
[----:B------:R-:W4:Y:S01]  /*67250*/  LDL.LU R13, [R1+0x634] ;  /* 0x00063400010d7983 */ /* 0x000f220000300800 */
[----:B------:R-:W2:Y:S01]  /*67260*/  LDL.LU R14, [R1+0x638] ;  /* 0x00063800010e7983 */ /* 0x000ea20000300800 */
[----:B------:R-:W2:Y:S03]  /*67270*/  LDL.LU R15, [R1+0x63c] ;  /* 0x00063c00010f7983 */ /* 0x000ea60000300800 */
[----:B--2---:R-:W-:Y:S01]  /*67280*/  STL.64 [R1+0x4348], R14 ;  /* 0x0043480e01007387 */ /* 0x004fe20000100a00 */
[----:B----4-:R-:W-:Y:S02]  /*67290*/  STL.64 [R1+0x4340], R12 ;  /* 0x0043400c01007387 */ /* 0x010fe40000100a00 */
[----:B---3--:R0:W-:Y:S02]  /*672a0*/  STL.64 [R1+0x4300], R6 ;  /* 0x0043000601007387 */ /* 0x0081e40000100a00 */
[----:B------:R-:W-:Y:S01]  /*672b0*/  STL.64 [R1+0x42f8], R4 ;  /* 0x0042f80401007387 */ /* 0x000fe20000100a00 */
[----:B0-----:R-:W2:Y:S04]  /*672c0*/  LDL.LU.64 R6, [R1+0x178] ;  /* 0x0001780001067983 */ /* 0x001ea80000300a00 */
[----:B--2---:R0:W-:Y:S04]  /*672d0*/  STL.64 [R1+0x4310], R6 ;  /* 0x0043100601007387 */ /* 0x0041e80000100a00 */
[----:B0-----:R-:W2:Y:S04]  /*672e0*/  LDL.LU.64 R6, [R1+0x188] ;  /* 0x0001880001067983 */ /* 0x001ea80000300a00 */
[----:B--2---:R0:W-:Y:S02]  /*672f0*/  STL.64 [R1+0x4318], R6 ;  /* 0x0043180601007387 */ /* 0x0041e40000100a00 */
[----:B0-----:R-:W-:-:S02]  /*67300*/  IMAD.MOV.U32 R6, RZ, RZ, R2 ;  /* 0x000000ffff067224 */ /* 0x001fc400078e0002 */
[----:B------:R-:W-:-:S05]  /*67310*/  IMAD.MOV.U32 R7, RZ, RZ, R0 ;  /* 0x000000ffff077224 */ /* 0x000fca00078e0000 */
[----:B------:R0:W-:Y:S04]  /*67320*/  STL.64 [R1+0x4330], R6 ;  /* 0x0043300601007387 */ /* 0x0001e80000100a00 */
[----:B0-----:R-:W2:Y:S04]  /*67330*/  LDL.LU.64 R6, [R1+0x1a8] ;  /* 0x0001a80001067983 */ /* 0x001ea80000300a00 */
[----:B--2---:R0:W-:Y:S01]  /*67340*/  STL.64 [R1+0x4350], R6 ;  /* 0x0043500601007387 */ /* 0x0041e20000100a00 */
[----:B------:R-:W2:Y:S02]  /*67350*/  LDL.LU R4, [R1+0x640] ;  /* 0x0006400001047983 */ /* 0x000ea40000300800 */
[----:B------:R-:W2:Y:S01]  /*67360*/  LDL.LU R5, [R1+0x644] ;  /* 0x0006440001057983 */ /* 0x000ea20000300800 */
[----:B0-----:R-:W2:Y:S01]  /*67370*/  LDL.LU R6, [R1+0x648] ;  /* 0x0006480001067983 */ /* 0x001ea20000300800 */
[----:B------:R-:W2:Y:S02]  /*67380*/  LDL.LU R7, [R1+0x64c] ;  /* 0x00064c0001077983 */ /* 0x000ea40000300800 */
[----:B------:R-:W3:Y:S02]  /*67390*/  LDL.LU R8, [R1+0x5d0] ;  /* 0x0005d00001087983 */ /* 0x000ee40000300800 */
[----:B------:R-:W3:Y:S01]  /*673a0*/  LDL.LU R9, [R1+0x5d4] ;  /* 0x0005d40001097983 */ /* 0x000ee20000300800 */
[----:B------:R-:W4:Y:S01]  /*673b0*/  LDL.LU R10, [R1+0x5d8] ;  /* 0x0005d800010a7983 */ /* 0x000f220000300800 */
[----:B------:R-:W4:Y:S03]  /*673c0*/  LDL.LU R11, [R1+0x5dc] ;  /* 0x0005dc00010b7983 */ /* 0x000f260000300800 */
[----:B----4-:R0:W-:Y:S01]  /*673d0*/  STL.64 [R1+0x42e8], R10 ;  /* 0x0042e80a01007387 */ /* 0x0101e20000100a00 */
[----:B---3--:R1:W-:Y:S03]  /*673e0*/  STL.64 [R1+0x42e0], R8 ;  /* 0x0042e00801007387 */ /* 0x0083e60000100a00 */
[----:B0-----:R-:W3:Y:S04]  /*673f0*/  LDL.LU.64 R10, [R1+0x168] ;  /* 0x00016800010a7983 */ /* 0x001ee80000300a00 */
[----:B------:R-:W0:Y:S04]  /*67400*/  S2R R0, SR_TID.X ;  /* 0x0000000000007919 */ /* 0x000e280000002100 */
[----:B------:R-:W4:Y:S01]  /*67410*/  S2R R2, SR_TID.X ;  /* 0x0000000000027919 */ /* 0x000f220000002100 */
[----:B------:R-:W-:Y:S01]  /*67420*/  LOP3.LUT R29, R29, 0x40, RZ, 0x3c, !PT ;  /* 0x000000401d1d7812 */ /* 0x000fe200078e3cff */
[----:B------:R-:W-:-:S04]  /*67430*/  IMAD.MOV.U32 R15, RZ, RZ, R3 ;  /* 0x000000ffff0f7224 */ /* 0x000fc800078e0003 */
[----:B------:R-:W2:Y:S01]  /*67440*/  LDSM.16.MT88.4 R20, [R29+0x10800] ;  /* 0x010800001d14783b */ /* 0x000ea20000004200 */
[----:B0-----:R-:W-:Y:S01]  /*67450*/  LOP3.LUT R0, R0, 0x7, RZ, 0xc0, !PT ;  /* 0x0000000700007812 */ /* 0x001fe200078ec0ff */
[----:B----4-:R-:W-:-:S04]  /*67460*/  IMAD.SHL.U32 R3, R2, 0x2, RZ ;  /* 0x0000000202037824 */ /* 0x010fc800078e00ff */
[----:B------:R-:W-:Y:S02]  /*67470*/  IMAD R0, R0, 0x90, RZ ;  /* 0x0000009000007824 */ /* 0x000fe400078e02ff */
[----:B------:R-:W-:-:S03]  /*67480*/  IMAD.SHL.U32 R2, R2, 0x40, RZ ;  /* 0x0000004002027824 */ /* 0x000fc600078e00ff */
[----:B------:R-:W-:Y:S01]  /*67490*/  LOP3.LUT R0, R0, 0x10, R3, 0x78, !PT ;  /* 0x0000001000007812 */ /* 0x000fe200078e7803 */
[----:B---3--:R0:W-:Y:S01]  /*674a0*/  STL.64 [R1+0x4308], R10 ;  /* 0x0043080a01007387 */ /* 0x0081e20000100a00 */
[----:B-1----:R-:W3:Y:S02]  /*674b0*/  LDL.LU R8, [R1+0x600] ;  /* 0x0006000001087983 */ /* 0x002ee40000300800 */
[----:B------:R-:W3:Y:S01]  /*674c0*/  LDL.LU R9, [R1+0x604] ;  /* 0x0006040001097983 */ /* 0x000ee20000300800 */
[----:B0-----:R-:W4:Y:S01]  /*674d0*/  LDL.LU R10, [R1+0x608] ;  /* 0x00060800010a7983 */ /* 0x001f220000300800 */
[----:B------:R-:W4:Y:S01]  /*674e0*/  LDL.LU R11, [R1+0x60c] ;  /* 0x00060c00010b7983 */ /* 0x000f220000300800 */
[----:B------:R-:W-:-:S04]  /*674f0*/  LOP3.LUT R0, R0, 0x400, R2, 0xf8, !PT ;  /* 0x0000040000007812 */ /* 0x000fc800078ef802 */
[----:B------:R-:W-:-:S05]  /*67500*/  LOP3.LUT R0, R0, 0x60, RZ, 0x3c, !PT ;  /* 0x0000006000007812 */ /* 0x000fca00078e3cff */
[----:B------:R-:W0:Y:S01]  /*67510*/  LDSM.16.MT88.4 R24, [R0+0x10800] ;  /* 0x010800000018783b */ /* 0x000e220000004200 */
[----:B------:R-:W-:-:S07]  /*67520*/  IMAD.MOV.U32 R14, RZ, RZ, R28 ;  /* 0x000000ffff0e7224 */ /* 0x000fce00078e001c */
[C---:B--2---:R-:W-:Y:S01]  /*67530*/  HMMA.16816.F32.BF16 R12, R20.reuse, R14, R4 ;  /* 0x0000000e140c723c */ /* 0x044fe20000041804 */
[----:B----4-:R-:W-:Y:S01]  /*67540*/  STL.64 [R1+0x4328], R10 ;  /* 0x0043280a01007387 */ /* 0x010fe20000100a00 */
[----:B---3--:R1:W-:Y:S03]  /*67550*/  STL.64 [R1+0x4320], R8 ;  /* 0x0043200801007387 */ /* 0x0083e60000100a00 */
[----:B-1----:R-:W2:Y:S01]  /*67560*/  LDL.LU R8, [R1+0x620] ;  /* 0x0006200001087983 */ /* 0x002ea20000300800 */
[----:B------:R-:W2:Y:S02]  /*67570*/  LDL.LU R9, [R1+0x624] ;  /* 0x0006240001097983 */ /* 0x000ea40000300800 */
[----:B------:R-:W2:Y:S02]  /*67580*/  LDL.LU R10, [R1+0x628] ;  /* 0x00062800010a7983 */ /* 0x000ea40000300800 */
[----:B------:R-:W2:Y:S01]  /*67590*/  LDL.LU R11, [R1+0x62c] ;  /* 0x00062c00010b7983 */ /* 0x000ea20000300800 */
[----:B------:R-:W3:Y:S01]  /*675a0*/  LDL.LU.64 R18, [R1+0x148] ;  /* 0x0001480001127983 */ /* 0x000ee20000300a00 */
[----:B0-----:R-:W-:Y:S02]  /*675b0*/  STL.64 [R1+0x4140], R26 ;  /* 0x0041401a01007387 */ /* 0x001fe40000100a00 */
[----:B------:R0:W-:Y:S02]  /*675c0*/  STL.64 [R1+0x4138], R24 ;  /* 0x0041381801007387 */ /* 0x0001e40000100a00 */
[----:B0-----:R-:W4:Y:S01]  /*675d0*/  LDL.LU R24, [R1+0x610] ;  /* 0x0006100001187983 */ /* 0x001f220000300800 */
[----:B------:R-:W4:Y:S02]  /*675e0*/  LDL.LU R25, [R1+0x614] ;  /* 0x0006140001197983 */ /* 0x000f240000300800 */
[----:B------:R-:W4:Y:S02]  /*675f0*/  LDL.LU R26, [R1+0x618] ;  /* 0x00061800011a7983 */ /* 0x000f240000300800 */
[----:B------:R-:W4:Y:S01]  /*67600*/  LDL.LU R27, [R1+0x61c] ;  /* 0x00061c00011b7983 */ /* 0x000f220000300800 */
[----:B------:R-:W2:Y:S01]  /*67610*/  LDL.LU.64 R6, [R1+0x4350] ;  /* 0x0043500001067983 */ /* 0x000ea20000300a00 */
[----:B------:R-:W-:Y:S02]  /*67620*/  STL.64 [R1+0x640], R12 ;  /* 0x0006400c01007387 */ /* 0x000fe40000100a00 */
[----:B------:R0:W-:Y:S02]  /*67630*/  STL.64 [R1+0x648], R14 ;  /* 0x0006480e01007387 */ /* 0x0001e40000100a00 */
[----:B0-----:R-:W2:Y:S01]  /*67640*/  LDL.LU.64 R14, [R1+0x4348] ;  /* 0x00434800010e7983 */ /* 0x001ea20000300a00 */
[----:B------:R-:W2:Y:S02]  /*67650*/  LDL.LU.64 R12, [R1+0x4340] ;  /* 0x00434000010c7983 */ /* 0x000ea40000300a00 */
[C---:B--2---:R-:W-:Y:S11]  /*67660*/  HMMA.16816.F32.BF16 R12, R20.reuse, R6, R12 ;  /* 0x00000006140c723c */ /* 0x044ff6000004180c */
[----:B------:R-:W-:Y:S11]  /*67670*/  @!UPT UIADD3 URZ, URZ, URZ, URZ ;  /* 0x0000003f3f3ff290 */ /* 0x000ff6000fffe03f */
[----:B------:R-:W-:Y:S01]  /*67680*/  @!UPT UIADD3 URZ, URZ, URZ, URZ ;  /* 0x0000003f3f3ff290 */ /* 0x000fe2000fffe03f */
[----:B------:R0:W-:Y:S01]  /*67690*/  STL.64 [R1+0x630], R12 ;  /* 0x0006300c01007387 */ /* 0x0001e20000100a00 */
[----:B------:R1:W-:Y:S02]  /*676a0*/  STL.64 [R1+0x638], R14 ;  /* 0x0006380e01007387 */ /* 0x0003e40000100a00 */
[----:B0-----:R-:W-:Y:S01]  /*676b0*/  IMAD.MOV.U32 R12, RZ, RZ, R6 ;  /* 0x000000ffff0c7224 */ /* 0x001fe200078e0006 */
[----:B-1----:R-:W2:Y:S01]  /*676c0*/  LDL.LU.64 R14, [R1+0x4338] ;  /* 0x00433800010e7983 */ /* 0x002ea20000300a00 */
[----:B------:R-:W-:Y:S02]  /*676d0*/  IMAD.MOV.U32 R13, RZ, RZ, R7 ;  /* 0x000000ffff0d7224 */ /* 0x000fe400078e0007 */
[----:B------:R-:W2:Y:S02]  /*676e0*/  LDL.LU.64 R6, [R1+0x4330] ;  /* 0x0043300001067983 */ /* 0x000ea40000300a00 */
[C---:B--2---:R-:W-:Y:S01]  /*676f0*/  HMMA.16816.F32.BF16 R4, R20.reuse, R6, R8 ;  /* 0x000000061404723c */ /* 0x044fe20000041808 */
[----:B------:R0:W-:Y:S01]  /*67700*/  STL.64 [R1+0x4188], R14 ;  /* 0x0041880e01007387 */ /* 0x0001e20000100a00 */
[----:B------:R-:W-:Y:S03]  /*67710*/  STL.64 [R1+0x4180], R12 ;  /* 0x0041800c01007387 */ /* 0x000fe60000100a00 */
[----:B0-----:R-:W2:Y:S01]  /*67720*/  LDL.LU.64 R14, [R1+0x158] ;  /* 0x00015800010e7983 */ /* 0x001ea20000300a00 */
[----:B------:R-:W2:Y:S02]  /*67730*/  LDL.LU.64 R10, [R1+0x4328] ;  /* 0x00432800010a7983 */ /* 0x000ea40000300a00 */
[----:B------:R-:W2:Y:S11]  /*67740*/  LDL.LU.64 R8, [R1+0x4320] ;  /* 0x0043200001087983 */ /* 0x000eb60000300a00 */
[----:B------:R-:W-:Y:S04]  /*67750*/  @!UPT UIADD3 URZ, URZ, URZ, URZ ;  /* 0x0000003f3f3ff290 */ /* 0x000fe8000fffe03f */
[----:B------:R-:W-:Y:S01]  /*67760*/  STL.64 [R1+0x620], R4 ;  /* 0x0006200401007387 */ /* 0x000fe20000100a00 */
[----:B------:R0:W-:Y:S03]  /*67770*/  STL.64 [R1+0x628], R6 ;  /* 0x0006280601007387 */ /* 0x0001e60000100a00 */
[----:B0-----:R-:W4:Y:S02]  /*67780*/  LDL.LU.64 R6, [R1+0x4318] ;  /* 0x0043180001067983 */ /* 0x001f240000300a00 */
[C---:B----4-:R-:W-:Y:S11]  /*67790*/  HMMA.16816.F32.BF16 R24, R20.reuse, R6, R24 ;  /* 0x000000061418723c */ /* 0x050ff60000041818 */
[----:B------:R-:W-:Y:S11]  /*677a0*/  @!UPT UIADD3 URZ, URZ, URZ, URZ ;  /* 0x0000003f3f3ff290 */ /* 0x000ff6000fffe03f */
[----:B------:R-:W-:Y:S01]  /*677b0*/  @!UPT UIADD3 URZ, URZ, URZ, URZ ;  /* 0x0000003f3f3ff290 */ /* 0x000fe2000fffe03f */
[----:B------:R0:W-:Y:S01]  /*677c0*/  STL.64 [R1+0x610], R24 ;  /* 0x0006101801007387 */ /* 0x0001e20000100a00 */
[----:B------:R-:W-:Y:S02]  /*677d0*/  STL.64 [R1+0x618], R26 ;  /* 0x0006181a01007387 */ /* 0x000fe40000100a00 */
[----:B0-----:R-:W-:Y:S02]  /*677e0*/  IMAD.MOV.U32 R25, RZ, RZ, R6 ;  /* 0x000000ffff197224 */ /* 0x001fe400078e0006 */
[----:B------:R-:W-:Y:S02]  /*677f0*/  IMAD.MOV.U32 R24, RZ, RZ, R7 ;  /* 0x000000ffff187224 */ /* 0x000fe400078e0007 */
[----:B------:R-:W2:Y:S03]  /*67800*/  LDL.LU.64 R6, [R1+0x4310] ;  /* 0x0043100001067983 */ /* 0x000ea60000300a00 */
[----:B------:R0:W-:Y:S02]  /*67810*/  STL.64 [R1+0x4190], R24 ;  /* 0x0041901801007387 */ /* 0x0001e40000100a00 */
[----:B0-----:R-:W4:Y:S01]  /*67820*/  LDL.LU R24, [R1+0x5e0] ;  /* 0x0005e00001187983 */ /* 0x001f220000300800 */
[----:B------:R-:W4:Y:S02]  /*67830*/  LDL.LU R25, [R1+0x5e4] ;  /* 0x0005e40001197983 */ /* 0x000f240000300800 */
[----:B------:R-:W4:Y:S02]  /*67840*/  LDL.LU R26, [R1+0x5e8] ;  /* 0x0005e800011a7983 */ /* 0x000f240000300800 */
[----:B------:R-:W4:Y:S01]  /*67850*/  LDL.LU R27, [R1+0x5ec] ;  /* 0x0005ec00011b7983 */ /* 0x000f220000300800 */
        /* <DEDUP_REMOVED lines=11> */
[----:B--2---:R-:W-:Y:S11]  /*67910*/  HMMA.16816.F32.BF16 R4, R20, R10, R4 ;  /* 0x0000000a1404723c */ /* 0x004ff60000041804 */
[----:B------:R-:W-:Y:S11]  /*67920*/  @!UPT UIADD3 URZ, URZ, URZ, URZ ;  /* 0x0000003f3f3ff290 */ /* 0x000ff6000fffe03f */
[----:B------:R-:W-:Y:S01]  /*67930*/  @!UPT UIADD3 URZ, URZ, URZ, URZ ;  /* 0x0000003f3f3ff290 */ /* 0x000fe2000fffe03f */
[----:B------:R-:W-:Y:S01]  /*67940*/  STL.64 [R1+0x5f0], R4 ;  /* 0x0005f00401007387 */ /* 0x000fe20000100a00 */
[----:B------:R0:W-:Y:S03]  /*67950*/  STL.64 [R1+0x5f8], R6 ;  /* 0x0005f80601007387 */ /* 0x0001e60000100a00 */
[----:B0-----:R-:W2:Y:S01]  /*67960*/  LDL.LU.64 R6, [R1+0x42f0] ;  /* 0x0042f00001067983 */ /* 0x001ea20000300a00 */
[----:B------:R-:W-:Y:S02]  /*67970*/  IMAD.MOV.U32 R4, RZ, RZ, R10 ;  /* 0x000000ffff047224 */ /* 0x000fe400078e000a */
[----:B------:R-:W-:Y:S02]  /*67980*/  IMAD.MOV.U32 R5, RZ, RZ, R11 ;  /* 0x000000ffff057224 */ /* 0x000fe400078e000b */
[----:B------:R-:W3:Y:S01]  /*67990*/  LDL.LU.64 R10, [R1+0x42e8] ;  /* 0x0042e800010a7983 */ /* 0x000ee20000300a00 */
[----:B------:R-:W3:Y:S02]  /*679a0*/  LDL.LU.64 R8, [R1+0x42e0] ;  /* 0x0042e00001087983 */ /* 0x000ee40000300a00 */
[----:B------:R-:W-:Y:S02]  /*679b0*/  STL [R1+0x4070], R5 ;  /* 0x0040700501007387 */ /* 0x000fe40000100800 */
[----:B------:R-:W-:Y:S02]  /*679c0*/  STL [R1+0x406c], R4 ;  /* 0x00406c0401007387 */ /* 0x000fe40000100800 */
[----:B------:R-:W-:-:S02]  /*679d0*/  IMAD.MOV.U32 R3, RZ, RZ, R15 ;  /* 0x000000ffff037224 */ /* 0x000fc400078e000f */
[----:B------:R-:W-:Y:S01]  /*679e0*/  IMAD.MOV.U32 R29, RZ, RZ, R14 ;  /* 0x000000ffff1d7224 */ /* 0x000fe200078e000e */
[----:B--2---:R4:W-:Y:S02]  /*679f0*/  STL.64 [R1+0x42d8], R6 ;  /* 0x0042d80601007387 */ /* 0x0049e40000100a00 */
[C---:B----4-:R-:W-:Y:S11]  /*67a00*/  HMMA.16816.F32.BF16 R4, R20.reuse, R14, R24 ;  /* 0x0000000e1404723c */ /* 0x050ff60000041818 */
[----:B------:R-:W-:Y:S11]  /*67a10*/  @!UPT UIADD3 URZ, URZ, URZ, URZ ;  /* 0x0000003f3f3ff290 */ /* 0x000ff6000fffe03f */
[----:B------:R-:W-:Y:S01]  /*67a20*/  @!UPT UIADD3 URZ, URZ, URZ, URZ ;  /* 0x0000003f3f3ff290 */ /* 0x000fe2000fffe03f */
[----:B------:R-:W-:Y:S01]  /*67a30*/  STL.64 [R1+0x5e0], R4 ;  /* 0x0005e00401007387 */ /* 0x000fe20000100a00 */
[----:B------:R3:W-:Y:S02]  /*67a40*/  STL.64 [R1+0x5e8], R6 ;  /* 0x0005e80601007387 */ /* 0x0007e40000100a00 */
[C---:B---3--:R-:W-:Y:S01]  /*67a50*/  HMMA.16816.F32.BF16 R4, R20.reuse, R18, R8 ;  /* 0x000000121404723c */ /* 0x048fe20000041808 */
[----:B------:R-:W-:Y:S01]  /*67a60*/  STL [R1+0x4078], R3 ;  /* 0x0040780301007387 */ /* 0x000fe20000100800 */
[----:B------:R-:W-:Y:S11]  /*67a70*/  STL [R1+0x4074], R29 ;  /* 0x0040741d01007387 */ /* 0x000ff60000100800 */
[----:B------:R-:W-:Y:S10]  /*67a80*/  @!UPT UIADD3 URZ, URZ, URZ, URZ ;  /* 0x0000003f3f3ff290 */ /* 0x000ff4000fffe03f */
[----:B------:R0:W-:Y:S01]  /*67a90*/  STL.64 [R1+0x5d0], R4 ;  /* 0x0005d00401007387 */ /* 0x0001e20000100a00 */
[----:B------:R1:W-:Y:S02]  /*67aa0*/  STL.64 [R1+0x5d8], R6 ;  /* 0x0005d80601007387 */ /* 0x0003e40000100a00 */
[----:B------:R-:W2:Y:S02]  /*67ab0*/  LDL.LU R24, [R1+0x570] ;  /* 0x0005700001187983 */ /* 0x000ea40000300800 */
[----:B------:R-:W2:Y:S01]  /*67ac0*/  LDL.LU R25, [R1+0x574] ;  /* 0x0005740001197983 */ /* 0x000ea20000300800 */
[----:B------:R-:W3:Y:S01]  /*67ad0*/  LDL.LU R26, [R1+0x578] ;  /* 0x00057800011a7983 */ /* 0x000ee20000300800 */
[----:B------:R-:W3:Y:S03]  /*67ae0*/  LDL.LU R27, [R1+0x57c] ;  /* 0x00057c00011b7983 */ /* 0x000ee60000300800 */
[----:B0-----:R-:W4:Y:S01]  /*67af0*/  LDL.LU R4, [R1+0x5c0] ;  /* 0x0005c00001047983 */ /* 0x001f220000300800 */
[----:B------:R-:W4:Y:S02]  /*67b00*/  LDL.LU R5, [R1+0x5c4] ;  /* 0x0005c40001057983 */ /* 0x000f240000300800 */
[----:B-1----:R-:W4:Y:S02]  /*67b10*/  LDL.LU R6, [R1+0x5c8] ;  /* 0x0005c80001067983 */ /* 0x002f240000300800 */
[----:B------:R-:W4:Y:S01]  /*67b20*/  LDL.LU R7, [R1+0x5cc] ;  /* 0x0005cc0001077983 */ /* 0x000f220000300800 */
[----:B---3--:R0:W-:Y:S01]  /*67b30*/  STL.64 [R1+0x4278], R26 ;  /* 0x0042781a01007387 */ /* 0x0081e20000100a00 */
[----:B--2---:R-:W-:Y:S03]  /*67b40*/  STL.64 [R1+0x4270], R24 ;  /* 0x0042701801007387 */ /* 0x004fe60000100a00 */
[----:B0-----:R-:W2:Y:S04]  /*67b50*/  LDL.LU.64 R26, [R1+0xf8] ;  /* 0x0000f800011a7983 */ /* 0x001ea80000300a00 */
[----:B--2---:R0:W-:Y:S04]  /*67b60*/  STL.64 [R1+0x4288], R26 ;  /* 0x0042881a01007387 */ /* 0x0041e80000100a00 */
[----:B0-----:R-:W2:Y:S04]  /*67b70*/  LDL.LU.64 R26, [R1+0x108] ;  /* 0x00010800011a7983 */ /* 0x001ea80000300a00 */
[----:B--2---:R0:W-:Y:S04]  /*67b80*/  STL.64 [R1+0x42a0], R26 ;  /* 0x0042a01a01007387 */ /* 0x0041e80000100a00 */
[----:B0-----:R-:W2:Y:S04]  /*67b90*/  LDL.LU.64 R26, [R1+0x118] ;  /* 0x00011800011a7983 */ /* 0x001ea80000300a00 */
[----:B--2---:R0:W-:Y:S04]  /*67ba0*/  STL.64 [R1+0x42b8], R26 ;  /* 0x0042b81a01007387 */ /* 0x0041e80000100a00 */
[----:B0-----:R-:W2:Y:S04]  /*67bb0*/  LDL.LU.64 R26, [R1+0x128] ;  /* 0x00012800011a7983 */ /* 0x001ea80000300a00 */
[----:B--2---:R0:W-:Y:S04]  /*67bc0*/  STL.64 [R1+0x42d0], R26 ;  /* 0x0042d01a01007387 */ /* 0x0041e80000100a00 */
[----:B0-----:R-:W4:Y:S01]  /*67bd0*/  LDL.LU.64 R26, [R1+0x138] ;  /* 0x00013800011a7983 */ /* 0x001f220000300a00 */
[----:B------:R-:W2:Y:S03]  /*67be0*/  LDL.LU.64 R14, [R1+0xe8] ;  /* 0x0000e800010e7983 */ /* 0x000ea60000300a00 */
[----:B--2---:R0:W-:Y:S01]  /*67bf0*/  STL.64 [R1+0x4280], R14 ;  /* 0x0042800e01007387 */ /* 0x0041e20000100a00 */
[----:B------:R-:W2:Y:S02]  /*67c00*/  LDL.LU R12, [R1+0x580] ;  /* 0x00058000010c7983 */ /* 0x000ea40000300800 */
[----:B------:R-:W2:Y:S01]  /*67c10*/  LDL.LU R13, [R1+0x584] ;  /* 0x00058400010d7983 */ /* 0x000ea20000300800 */
[----:B0-----:R-:W3:Y:S01]  /*67c20*/  LDL.LU R14, [R1+0x588] ;  /* 0x00058800010e7983 */ /* 0x001ee20000300800 */
[----:B------:R-:W3:Y:S03]  /*67c30*/  LDL.LU R15, [R1+0x58c] ;  /* 0x00058c00010f7983 */ /* 0x000ee60000300800 */
        /* <DEDUP_REMOVED lines=26> */
[----:B------:R-:W3:Y:S01]  /*67de0*/  LDL.LU.64 R18, [R1+0xd8] ;  /* 0x0000d80001127983 */ /* 0x000ee20000300a00 */
[----:B------:R-:W-:Y:S02]  /*67df0*/  STL [R1+0x4080], R28 ;  /* 0x0040801c01007387 */ /* 0x000fe40000100800 */
[----:B------:R-:W-:Y:S02]  /*67e00*/  STL [R1+0x407c], R0 ;  /* 0x00407c0001007387 */ /* 0x000fe40000100800 */
[----:B------:R0:W-:Y:S01]  /*67e10*/  STL.64 [R1+0x5c0], R4 ;  /* 0x0005c00401007387 */ /* 0x0001e20000100a00 */
[----:B------:R1:W-:Y:S01]  /*67e20*/  STL.64 [R1+0x5c8], R6 ;  /* 0x0005c80601007387 */ /* 0x0003e20000100a00 */
[----:B0-----:R-:W-:-:S03]  /*67e30*/  IMAD.MOV.U32 R4, RZ, RZ, R26 ;  /* 0x000000ffff047224 */ /* 0x001fc600078e001a */
[----:B-1----:R-:W4:Y:S01]  /*67e40*/  LDL.LU.64 R6, [R1+0x42d8] ;  /* 0x0042d80001067983 */ /* 0x002f220000300a00 */
[----:B------:R-:W2:Y:S02]  /*67e50*/  LDL.LU.64 R26, [R1+0x42d0] ;  /* 0x0042d000011a7983 */ /* 0x000ea40000300a00 */
[----:B------:R-:W-:Y:S01]  /*67e60*/  STL [R1+0x4088], R2 ;  /* 0x0040880201007387 */ /* 0x000fe20000100800 */
[----:B------:R-:W-:Y:S01]  /*67e70*/  STL [R1+0x4084], R4 ;  /* 0x0040840401007387 */ /* 0x000fe20000100800 */
[C---:B--2---:R-:W-:Y:S01]  /*67e80*/  HMMA.16816.F32.BF16 R12, R20.reuse, R26, R12 ;  /* 0x0000001a140c723c */ /* 0x044fe2000004180c */
[----:B------:R-:W-:Y:S02]  /*67e90*/  IMAD.MOV.U32 R29, RZ, RZ, R26 ;  /* 0x000000ffff1d7224 */ /* 0x000fe400078e001a */
        /* <DEDUP_REMOVED lines=39> */
[----:B------:R-:W2:Y:S01]  /*68110*/  LDL.LU.64 R24, [R1+0x4270] ;  /* 0x0042700001187983 */ /* 0x000ea20000300a00 */
[C---:B---3--:R-:W-:Y:S01]  /*68120*/  HMMA.16816.F32.BF16 R8, R20.reuse, R18, R8 ;  /* 0x000000121408723c */ /* 0x048fe20000041808 */
[----:B------:R-:W-:Y:S01]  /*68130*/  STL [R1+0x40a8], R2 ;  /* 0x0040a80201007387 */ /* 0x000fe20000100800 */
[----:B------:R-:W-:Y:S06]  /*68140*/  STL [R1+0x40a4], R29 ;  /* 0x0040a41d01007387 */ /* 0x000fec0000100800 */
[----:B--2---:R-:W-:Y:S01]  /*68150*/  HMMA.16816.F32.BF16 R24, R20, R14, R24 ;  /* 0x0000000e1418723c */ /* 0x004fe20000041818 */
[----:B------:R-:W-:-:S02]  /*68160*/  IMAD.MOV.U32 R5, RZ, RZ, R15 ;  /* 0x000000ffff057224 */ /* 0x000fc400078e000f */
[----:B------:R-:W-:Y:S11]  /*68170*/  IMAD.MOV.U32 R0, RZ, RZ, R14 ;  /* 0x000000ffff007224 */ /* 0x000ff600078e000e */
[----:B------:R-:W-:Y:S09]  /*68180*/  @!UPT UIADD3 URZ, URZ, URZ, URZ ;  /* 0x0000003f3f3ff290 */ /* 0x000ff2000fffe03f */
[----:B------:R0:W-:Y:S01]  /*68190*/  STL.64 [R1+0x570], R24 ;  /* 0x0005701801007387 */ /* 0x0001e20000100a00 */
[----:B------:R1:W-:Y:S02]  /*681a0*/  STL.64 [R1+0x578], R26 ;  /* 0x0005781a01007387 */ /* 0x0003e40000100a00 */
[----:B------:R-:W-:Y:S02]  /*681b0*/  STL [R1+0x40b0], R5 ;  /* 0x0040b00501007387 */ /* 0x000fe40000100800 */
[----:B------:R-:W-:Y:S01]  /*681c0*/  STL [R1+0x40ac], R0 ;  /* 0x0040ac0001007387 */ /* 0x000fe20000100800 */
[----:B------:R-:W-:Y:S01]  /*681d0*/  STL.64 [R1+0x560], R8 ;  /* 0x0005600801007387 */ /* 0x000fe20000100a00 */
[----:B------:R-:W-:Y:S03]  /*681e0*/  STL.64 [R1+0x568], R10 ;  /* 0x0005680a01007387 */ /* 0x000fe60000100a00 */
[----:B0-----:R-:W2:Y:S01]  /*681f0*/  LDL.LU R24, [R1+0x500] ;  /* 0x0005000001187983 */ /* 0x001ea20000300800 */
[----:B------:R-:W2:Y:S02]  /*68200*/  LDL.LU R25, [R1+0x504] ;  /* 0x0005040001197983 */ /* 0x000ea40000300800 */
[----:B-1----:R-:W3:Y:S02]  /*68210*/  LDL.LU R26, [R1+0x508] ;  /* 0x00050800011a7983 */ /* 0x002ee40000300800 */
[----:B------:R-:W3:Y:S02]  /*68220*/  LDL.LU R27, [R1+0x50c] ;  /* 0x00050c00011b7983 */ /* 0x000ee40000300800 */
        /* <DEDUP_REMOVED lines=10> */
[----:B0-----:R-:W2:Y:S01]  /*682d0*/  LDL.LU.64 R26, [R1+0xc8] ;  /* 0x0000c800011a7983 */ /* 0x001ea20000300a00 */
[----:B------:R-:W3:Y:S03]  /*682e0*/  LDL.LU.64 R14, [R1+0x78] ;  /* 0x00007800010e7983 */ /* 0x000ee60000300a00 */
[----:B---3--:R0:W-:Y:S01]  /*682f0*/  STL.64 [R1+0x4208], R14 ;  /* 0x0042080e01007387 */ /* 0x0081e20000100a00 */
[----:B------:R-:W3:Y:S02]  /*68300*/  LDL.LU R12, [R1+0x510] ;  /* 0x00051000010c7983 */ /* 0x000ee40000300800 */
[----:B------:R-:W3:Y:S01]  /*68310*/  LDL.LU R13, [R1+0x514] ;  /* 0x00051400010d7983 */ /* 0x000ee20000300800 */
[----:B0-----:R-:W2:Y:S01]  /*68320*/  LDL.LU R14, [R1+0x518] ;  /* 0x00051800010e7983 */ /* 0x001ea20000300800 */
[----:B------:R-:W2:Y:S03]  /*68330*/  LDL.LU R15, [R1+0x51c] ;  /* 0x00051c00010f7983 */ /* 0x000ea60000300800 */
[----:B--2---:R-:W-:Y:S01]  /*68340*/  STL.64 [R1+0x4220], R14 ;  /* 0x0042200e01007387 */ /* 0x004fe20000100a00 */
[----:B---3--:R0:W-:Y:S03]  /*68350*/  STL.64 [R1+0x4218], R12 ;  /* 0x0042180c01007387 */ /* 0x0081e60000100a00 */
        /* <DEDUP_REMOVED lines=20> */
[----:B------:R-:W2:Y:S02]  /*684a0*/  LDL.LU R14, [R1+0x558] ;  /* 0x00055800010e7983 */ /* 0x000ea40000300800 */
[----:B------:R-:W2:Y:S02]  /*684b0*/  LDL.LU R15, [R1+0x55c] ;  /* 0x00055c00010f7983 */ /* 0x000ea40000300800 */
[----:B------:R-:W-:Y:S01]  /*684c0*/  IMAD.MOV.U32 R3, RZ, RZ, R19 ;  /* 0x000000ffff037224 */ /* 0x000fe200078e0013 */
[----:B------:R-:W3:Y:S01]  /*684d0*/  LDL.LU R8, [R1+0x4f0] ;  /* 0x0004f00001087983 */ /* 0x000ee20000300800 */
[----:B------:R-:W-:-:S02]  /*684e0*/  IMAD.MOV.U32 R4, RZ, RZ, R18 ;  /* 0x000000ffff047224 */ /* 0x000fc400078e0012 */
[----:B------:R-:W3:Y:S02]  /*684f0*/  LDL.LU R9, [R1+0x4f4] ;  /* 0x0004f40001097983 */ /* 0x000ee40000300800 */
[----:B------:R-:W3:Y:S01]  /*68500*/  LDL.LU R10, [R1+0x4f8] ;  /* 0x0004f800010a7983 */ /* 0x000ee20000300800 */
[----:B------:R-:W3:Y:S01]  /*68510*/  LDL.LU R11, [R1+0x4fc] ;  /* 0x0004fc00010b7983 */ /* 0x000ee20000300800 */
[----:B------:R-:W3:Y:S02]  /*68520*/  LDL.LU.64 R18, [R1+0x68] ;  /* 0x0000680001127983 */ /* 0x000ee40000300a00 */
[----:B------:R-:W-:Y:S02]  /*68530*/  STL [R1+0x40b8], R3 ;  /* 0x0040b80301007387 */ /* 0x000fe40000100800 */
[----:B------:R-:W-:Y:S02]  /*68540*/  STL [R1+0x40b4], R4 ;  /* 0x0040b40401007387 */ /* 0x000fe40000100800 */
[----:B------:R-:W-:-:S02]  /*68550*/  IMAD.MOV.U32 R29, RZ, RZ, R26 ;  /* 0x000000ffff1d7224 */ /* 0x000fc400078e001a */
[----:B------:R-:W-:Y:S01]  /*68560*/  IMAD.MOV.U32 R28, RZ, RZ, R27 ;  /* 0x000000ffff1c7224 */ /* 0x000fe200078e001b */
        /* <DEDUP_REMOVED lines=60> */
[C---:B---3--:R-:W-:Y:S01]  /*68930*/  HMMA.16816.F32.BF16 R8, R20.reuse, R18, R8 ;  /* 0x000000121408723c */ /* 0x048fe20000041808 */
[----:B------:R-:W-:Y:S02]  /*68940*/  IMAD.MOV.U32 R2, RZ, RZ, R15 ;  /* 0x000000ffff027224 */ /* 0x000fe400078e000f */
[----:B------:R-:W-:Y:S01]  /*68950*/  IMAD.MOV.U32 R4, RZ, RZ, R14 ;  /* 0x000000ffff047224 */ /* 0x000fe200078e000e */
[----:B--2---:R-:W-:Y:S02]  /*68960*/  STL.64 [R1+0x41a8], R26 ;  /* 0x0041a81a01007387 */ /* 0x004fe40000100a00 */
[----:B------:R-:W-:Y:S02]  /*68970*/  STL [R1+0x40e8], R2 ;  /* 0x0040e80201007387 */ /* 0x000fe40000100800 */
[----:B------:R-:W-:Y:S11]  /*68980*/  STL [R1+0x40e4], R4 ;  /* 0x0040e40401007387 */ /* 0x000ff60000100800 */
[----:B------:R-:W-:Y:S04]  /*68990*/  @!UPT UIADD3 URZ, URZ, URZ, URZ ;  /* 0x0000003f3f3ff290 */ /* 0x000fe8000fffe03f */
[----:B------:R-:W-:Y:S01]  /*689a0*/  STL.64 [R1+0x4f0], R8 ;  /* 0x0004f00801007387 */ /* 0x000fe20000100a00 */
[----:B------:R0:W-:Y:S04]  /*689b0*/  STL.64 [R1+0x4f8], R10 ;  /* 0x0004f80a01007387 */ /* 0x0001e80000100a00 */
        /* <DEDUP_REMOVED lines=25> */
[----:B------:R-:W2:Y:S02]  /*68b50*/  LDL.LU R14, [R1+0x498] ;  /* 0x00049800010e7983 */ /* 0x000ea40000300800 */
[----:B------:R-:W2:Y:S02]  /*68b60*/  LDL.LU R15, [R1+0x49c] ;  /* 0x00049c00010f7983 */ /* 0x000ea40000300800 */
[----:B--2---:R-:W-:Y:S01]  /*68b70*/  STL.64 [R1+0x41a0], R14 ;  /* 0x0041a00e01007387 */ /* 0x004fe20000100a00 */
[----:B---3--:R0:W-:Y:S03]  /*68b80*/  STL.64 [R1+0x4198], R12 ;  /* 0x0041980c01007387 */ /* 0x0081e60000100a00 */
[----:B0-----:R-:W2:Y:S01]  /*68b90*/  LDL.LU R12, [R1+0x4a0] ;  /* 0x0004a000010c7983 */ /* 0x001ea20000300800 */
[----:B------:R-:W2:Y:S02]  /*68ba0*/  LDL.LU R13, [R1+0x4a4] ;  /* 0x0004a400010d7983 */ /* 0x000ea40000300800 */
[----:B------:R-:W3:Y:S02]  /*68bb0*/  LDL.LU R14, [R1+0x4a8] ;  /* 0x0004a800010e7983 */ /* 0x000ee40000300800 */
[----:B------:R-:W3:Y:S01]  /*68bc0*/  LDL.LU R15, [R1+0x4ac] ;  /* 0x0004ac00010f7983 */ /* 0x000ee20000300800 */
[----:B------:R-:W-:Y:S01]  /*68bd0*/  HMMA.16816.F32.BF16 R24, R20, R10, R24 ;  /* 0x0000000a1418723c */ /* 0x000fe20000041818 */
[----:B------:R-:W-:-:S02]  /*68be0*/  IMAD.MOV.U32 R5, RZ, RZ, R19 ;  /* 0x000000ffff057224 */ /* 0x000fc400078e0013 */
[----:B------:R-:W-:Y:S02]  /*68bf0*/  IMAD.MOV.U32 R29, RZ, RZ, R18 ;  /* 0x000000ffff1d7224 */ /* 0x000fe400078e0012 */
        /* <DEDUP_REMOVED lines=8> */
[----:B------:R-:W3:Y:S01]  /*68c80*/  LDL.LU.64 R18, [R1+0x8] ;  /* 0x0000080001127983 */ /* 0x000ee20000300a00 */
[----:B------:R-:W-:Y:S02]  /*68c90*/  STL [R1+0x40f0], R5 ;  /* 0x0040f00501007387 */ /* 0x000fe40000100800 */
[----:B------:R-:W-:Y:S02]  /*68ca0*/  STL [R1+0x40ec], R29 ;  /* 0x0040ec1d01007387 */ /* 0x000fe40000100800 */
[----:B------:R-:W-:Y:S01]  /*68cb0*/  STL.64 [R1+0x4e0], R24 ;  /* 0x0004e01801007387 */ /* 0x000fe20000100a00 */
[----:B------:R0:W-:Y:S04]  /*68cc0*/  STL.64 [R1+0x4e8], R26 ;  /* 0x0004e81a01007387 */ /* 0x0001e80000100a00 */
        /* <DEDUP_REMOVED lines=23> */
[----:B------:R-:W3:Y:S02]  /*68e40*/  LDL.LU R8, [R1+0x470] ;  /* 0x0004700001087983 */ /* 0x000ee40000300800 */
[----:B------:R-:W3:Y:S02]  /*68e50*/  LDL.LU R9, [R1+0x474] ;  /* 0x0004740001097983 */ /* 0x000ee40000300800 */
[----:B------:R-:W-:Y:S01]  /*68e60*/  IMAD.MOV.U32 R2, RZ, RZ, R11 ;  /* 0x000000ffff027224 */ /* 0x000fe200078e000b */
[----:B------:R-:W3:Y:S01]  /*68e70*/  LDL.LU R10, [R1+0x478] ;  /* 0x00047800010a7983 */ /* 0x000ee20000300800 */
[----:B------:R-:W3:Y:S02]  /*68e80*/  LDL.LU R11, [R1+0x47c] ;  /* 0x00047c00010b7983 */ /* 0x000ee40000300800 */
        /* <DEDUP_REMOVED lines=10> */
[----:B--2---:R-:W-:Y:S11]  /*68f30*/  HMMA.16816.F32.BF16 R12, R20, R26, R12 ;  /* 0x0000001a140c723c */ /* 0x004ff6000004180c */
[----:B------:R-:W-:Y:S11]  /*68f40*/  @!UPT UIADD3 URZ, URZ, URZ, URZ ;  /* 0x0000003f3f3ff290 */ /* 0x000ff6000fffe03f */
[----:B------:R-:W-:Y:S01]  /*68f50*/  @!UPT UIADD3 URZ, URZ, URZ, URZ ;  /* 0x0000003f3f3ff290 */ /* 0x000fe2000fffe03f */
[----:B------:R-:W-:Y:S01]  /*68f60*/  STL.64 [R1+0x4a0], R12 ;  /* 0x0004a00c01007387 */ /* 0x000fe20000100a00 */
[----:B------:R0:W-:Y:S03]  /*68f70*/  STL.64 [R1+0x4a8], R14 ;  /* 0x0004a80e01007387 */ /* 0x0001e60000100a00 */
[----:B0-----:R-:W2:Y:S01]  /*68f80*/  LDL.LU.64 R14, [R1+0x41a0] ;  /* 0x0041a000010e7983 */ /* 0x001ea20000300a00 */
[----:B------:R-:W2:Y:S02]  /*68f90*/  LDL.LU.64 R12, [R1+0x4198] ;  /* 0x00419800010c7983 */ /* 0x000ea40000300a00 */
[----:B------:R-:W-:Y:S02]  /*68fa0*/  IMAD.MOV.U32 R4, RZ, RZ, R26 ;  /* 0x000000ffff047224 */ /* 0x000fe400078e001a */
[----:B------:R-:W2:Y:S01]  /*68fb0*/  LDL.LU.64 R24, [R1+0x4190] ;  /* 0x0041900001187983 */ /* 0x000ea20000300a00 */
[----:B----4-:R-:W-:Y:S02]  /*68fc0*/  STL.64 [R1+0x4150], R6 ;  /* 0x0041500601007387 */ /* 0x010fe40000100a00 */
[----:B------:R0:W-:Y:S02]  /*68fd0*/  STL.64 [R1+0x4148], R4 ;  /* 0x0041480401007387 */ /* 0x0001e40000100a00 */
[----:B---3--:R-:W-:-:S02]  /*68fe0*/  IMAD.MOV.U32 R29, RZ, RZ, R18 ;  /* 0x000000ffff1d7224 */ /* 0x008fc400078e0012 */
[----:B------:R-:W-:Y:S01]  /*68ff0*/  IMAD.MOV.U32 R28, RZ, RZ, R19 ;  /* 0x000000ffff1c7224 */ /* 0x000fe200078e0013 */
[----:B0-----:R-:W3:Y:S01]  /*69000*/  LDL.LU R4, [R1+0x480] ;  /* 0x0004800001047983 */ /* 0x001ee20000300800 */
[----:B------:R-:W3:Y:S02]  /*69010*/  LDL.LU R5, [R1+0x484] ;  /* 0x0004840001057983 */ /* 0x000ee40000300800 */
[----:B------:R-:W3:Y:S02]  /*69020*/  LDL.LU R6, [R1+0x488] ;  /* 0x0004880001067983 */ /* 0x000ee40000300800 */
[----:B------:R-:W3:Y:S01]  /*69030*/  LDL.LU R7, [R1+0x48c] ;  /* 0x00048c0001077983 */ /* 0x000ee20000300800 */
[C---:B--2---:R-:W-:Y:S11]  /*69040*/  HMMA.16816.F32.BF16 R12, R20.reuse, R18, R12 ;  /* 0x00000012140c723c */ /* 0x044ff6000004180c */
[----:B------:R-:W-:Y:S11]  /*69050*/  @!UPT UIADD3 URZ, URZ, URZ, URZ ;  /* 0x0000003f3f3ff290 */ /* 0x000ff6000fffe03f */
[----:B------:R-:W-:Y:S01]  /*69060*/  @!UPT UIADD3 URZ, URZ, URZ, URZ ;  /* 0x0000003f3f3ff290 */ /* 0x000fe2000fffe03f */
[----:B------:R-:W-:Y:S01]  /*69070*/  STL.64 [R1+0x490], R12 ;  /* 0x0004900c01007387 */ /* 0x000fe20000100a00 */
[----:B------:R0:W-:Y:S03]  /*69080*/  STL.64 [R1+0x498], R14 ;  /* 0x0004980e01007387 */ /* 0x0001e60000100a00 */
[----:B0-----:R-:W2:Y:S01]  /*69090*/  LDL.LU.64 R14, [R1+0x4188] ;  /* 0x00418800010e7983 */ /* 0x001ea20000300a00 */
[----:B------:R-:W4:Y:S02]  /*690a0*/  LDL.LU.64 R12, [R1+0x4180] ;  /* 0x00418000010c7983 */ /* 0x000f240000300a00 */
[----:B------:R-:W3:Y:S02]  /*690b0*/  LDL.LU.64 R18, [R1+0x4178] ;  /* 0x0041780001127983 */ /* 0x000ee40000300a00 */
[----:B------:R-:W2:Y:S02]  /*690c0*/  LDL.LU.64 R16, [R1+0x4170] ;  /* 0x0041700001107983 */ /* 0x000ea40000300a00 */
[----:B------:R-:W-:Y:S01]  /*690d0*/  IMAD.MOV.U32 R3, RZ, RZ, R27 ;  /* 0x000000ffff037224 */ /* 0x000fe200078e001b */
[----:B---3--:R-:W-:Y:S11]  /*690e0*/  HMMA.16816.F32.BF16 R4, R20, R18, R4 ;  /* 0x000000121404723c */ /* 0x008ff60000041804 */
[----:B------:R-:W-:Y:S11]  /*690f0*/  @!UPT UIADD3 URZ, URZ, URZ, URZ ;  /* 0x0000003f3f3ff290 */ /* 0x000ff6000fffe03f */
[----:B------:R-:W-:Y:S01]  /*69100*/  @!UPT UIADD3 URZ, URZ, URZ, URZ ;  /* 0x0000003f3f3ff290 */ /* 0x000fe2000fffe03f */
[----:B------:R0:W-:Y:S01]  /*69110*/  STL.64 [R1+0x480], R4 ;  /* 0x0004800401007387 */ /* 0x0001e20000100a00 */
[----:B------:R1:W-:Y:S03]  /*69120*/  STL.64 [R1+0x488], R6 ;  /* 0x0004880601007387 */ /* 0x0003e60000100a00 */
[----:B0-----:R-:W3:Y:S01]  /*69130*/  LDL.LU R4, [R1+0x460] ;  /* 0x0004600001047983 */ /* 0x001ee20000300800 */
[----:B------:R-:W3:Y:S02]  /*69140*/  LDL.LU R5, [R1+0x464] ;  /* 0x0004640001057983 */ /* 0x000ee40000300800 */
[----:B-1----:R-:W3:Y:S02]  /*69150*/  LDL.LU R6, [R1+0x468] ;  /* 0x0004680001067983 */ /* 0x002ee40000300800 */
[----:B------:R-:W3:Y:S01]  /*69160*/  LDL.LU R7, [R1+0x46c] ;  /* 0x00046c0001077983 */ /* 0x000ee20000300800 */
[----:B------:R0:W-:Y:S01]  /*69170*/  STL.64 [R1+0x3e10], R18 ;  /* 0x003e101201007387 */ /* 0x0001e20000100a00 */
[----:B--2---:R-:W-:Y:S02]  /*69180*/  STL.64 [R1+0x3e08], R16 ;  /* 0x003e081001007387 */ /* 0x004fe40000100a00 */
[----:B0-----:R-:W-:-:S02]  /*69190*/  IMAD.MOV.U32 R18, RZ, RZ, R25 ;  /* 0x000000ffff127224 */ /* 0x001fc400078e0019 */
[----:B------:R-:W-:Y:S02]  /*691a0*/  IMAD.MOV.U32 R19, RZ, RZ, R24 ;  /* 0x000000ffff137224 */ /* 0x000fe400078e0018 */
[----:B------:R-:W2:Y:S01]  /*691b0*/  LDL.LU R24, [R1+0x3c0] ;  /* 0x0003c00001187983 */ /* 0x000ea20000300800 */
[----:B------:R-:W2:Y:S02]  /*691c0*/  LDL.LU R25, [R1+0x3c4] ;  /* 0x0003c40001197983 */ /* 0x000ea40000300800 */
[----:B------:R-:W2:Y:S02]  /*691d0*/  LDL.LU R26, [R1+0x3c8] ;  /* 0x0003c800011a7983 */ /* 0x000ea40000300800 */
[----:B------:R-:W2:Y:S01]  /*691e0*/  LDL.LU R27, [R1+0x3cc] ;  /* 0x0003cc00011b7983 */ /* 0x000ea20000300800 */
[----:B------:R4:W-:Y:S02]  /*691f0*/  STL.64 [R1+0x4108], R18 ;  /* 0x0041081201007387 */ /* 0x0009e40000100a00 */
[----:B----4-:R-:W-:-:S02]  /*69200*/  IMAD.MOV.U32 R18, RZ, RZ, R12 ;  /* 0x000000ffff127224 */ /* 0x010fc400078e000c */
[----:B------:R-:W-:Y:S01]  /*69210*/  IMAD.MOV.U32 R19, RZ, RZ, R13 ;  /* 0x000000ffff137224 */ /* 0x000fe200078e000d */
[----:B------:R-:W4:Y:S01]  /*69220*/  LDL.LU R12, [R1+0x416c] ;  /* 0x00416c00010c7983 */ /* 0x000f220000300800 */
[----:B------:R-:W4:Y:S01]  /*69230*/  LDL.LU R13, [R1+0x4168] ;  /* 0x00416800010d7983 */ /* 0x000f220000300800 */
[C---:B------:R-:W-:Y:S02]  /*69240*/  HMMA.16816.F32.BF16 R8, R20.reuse, R14, R8 ;  /* 0x0000000e1408723c */ /* 0x040fe40000041808 */
[----:B------:R0:W-:Y:S04]  /*69250*/  STL.64 [R1+0x4120], R18 ;  /* 0x0041201201007387 */ /* 0x0001e80000100a00 */
[----:B0-----:R-:W2:Y:S01]  /*69260*/  LDL.LU R18, [R1+0x1b8] ;  /* 0x0001b80001127983 */ /* 0x001ea20000300800 */
[----:B------:R-:W2:Y:S11]  /*69270*/  LDL.LU R19, [R1+0x1bc] ;  /* 0x0001bc0001137983 */ /* 0x000eb60000300800 */
[----:B------:R-:W-:Y:S05]  /*69280*/  @!UPT UIADD3 URZ, URZ, URZ, URZ ;  /* 0x0000003f3f3ff290 */ /* 0x000fea000fffe03f */
[----:B------:R-:W-:Y:S01]  /*69290*/  STL.64 [R1+0x470], R8 ;  /* 0x0004700801007387 */ /* 0x000fe20000100a00 */
[----:B------:R0:W-:Y:S03]  /*692a0*/  STL.64 [R1+0x478], R10 ;  /* 0x0004780a01007387 */ /* 0x0001e60000100a00 */
[----:B0-----:R-:W3:Y:S01]  /*692b0*/  LDL.LU.64 R10, [R1+0x4160] ;  /* 0x00416000010a7983 */ /* 0x001ee20000300a00 */
[----:B------:R-:W2:Y:S02]  /*692c0*/  LDL.LU.64 R8, [R1+0x4158] ;  /* 0x0041580001087983 */ /* 0x000ea40000300a00 */
[----:B------:R-:W-:Y:S01]  /*692d0*/  STL.64 [R1+0x3e00], R14 ;  /* 0x003e000e01007387 */ /* 0x000fe20000100a00 */
[----:B----4-:R0:W-:Y:S04]  /*692e0*/  STL.64 [R1+0x3df8], R12 ;  /* 0x003df80c01007387 */ /* 0x0101e80000100a00 */
        /* <DEDUP_REMOVED lines=9> */
[----:B------:R-:W4:Y:S01]  /*69380*/  LDL.LU R15, [R1+0x3ac] ;  /* 0x0003ac00010f7983 */ /* 0x000f220000300800 */
[C---:B---3--:R-:W-:Y:S01]  /*69390*/  HMMA.16816.F32.BF16 R4, R20.reuse, R10, R4 ;  /* 0x0000000a1404723c */ /* 0x048fe20000041804 */
[----:B----4-:R-:W-:Y:S01]  /*693a0*/  STL.64 [R1+0x4130], R14 ;  /* 0x0041300e01007387 */ /* 0x010fe20000100a00 */
[----:B--2---:R0:W-:Y:S03]  /*693b0*/  STL.64 [R1+0x4128], R12 ;  /* 0x0041280c01007387 */ /* 0x0041e60000100a00 */
[----:B0-----:R-:W2:Y:S01]  /*693c0*/  LDL.LU R12, [R1+0x3b0] ;  /* 0x0003b000010c7983 */ /* 0x001ea20000300800 */
[----:B------:R-:W2:Y:S02]  /*693d0*/  LDL.LU R13, [R1+0x3b4] ;  /* 0x0003b400010d7983 */ /* 0x000ea40000300800 */
[----:B------:R-:W2:Y:S02]  /*693e0*/  LDL.LU R14, [R1+0x3b8] ;  /* 0x0003b800010e7983 */ /* 0x000ea40000300800 */
[----:B------:R-:W2:Y:S11]  /*693f0*/  LDL.LU R15, [R1+0x3bc] ;  /* 0x0003bc00010f7983 */ /* 0x000eb60000300800 */
[----:B------:R-:W-:Y:S02]  /*69400*/  @!UPT UIADD3 URZ, URZ, URZ, URZ ;  /* 0x0000003f3f3ff290 */ /* 0x000fe4000fffe03f */
[----:B------:R-:W-:Y:S01]  /*69410*/  STL.64 [R1+0x460], R4 ;  /* 0x0004600401007387 */ /* 0x000fe20000100a00 */
[----:B------:R0:W-:Y:S03]  /*69420*/  STL.64 [R1+0x468], R6 ;  /* 0x0004680601007387 */ /* 0x0001e60000100a00 */
[----:B0-----:R-:W3:Y:S01]  /*69430*/  LDL.LU.64 R6, [R1+0x4150] ;  /* 0x0041500001067983 */ /* 0x001ee20000300a00 */
[----:B------:R-:W4:Y:S02]  /*69440*/  LDL.LU.64 R4, [R1+0x4148] ;  /* 0x0041480001047983 */ /* 0x000f240000300a00 */
[----:B------:R0:W-:Y:S02]  /*69450*/  STL.64 [R1+0x3de8], R10 ;  /* 0x003de80a01007387 */ /* 0x0001e40000100a00 */
[----:B------:R-:W-:Y:S01]  /*69460*/  STL.64 [R1+0x3de0], R8 ;  /* 0x003de00801007387 */ /* 0x000fe20000100a00 */
[----:B0-----:R-:W2:Y:S01]  /*69470*/  LDL.LU R10, [R1+0x198] ;  /* 0x00019800010a7983 */ /* 0x001ea20000300800 */
[----:B------:R-:W2:Y:S01]  /*69480*/  LDL.LU R11, [R1+0x19c] ;  /* 0x00019c00010b7983 */ /* 0x000ea20000300800 */
[----:B---3--:R-:W-:Y:S02]  /*69490*/  HMMA.16816.F32.BF16 R20, R20, R6, R24 ;  /* 0x000000061414723c */ /* 0x008fe40000041818 */
[----:B------:R-:W2:Y:S01]  /*694a0*/  LDL.LU.64 R26, [R1+0x4140] ;  /* 0x00414000011a7983 */ /* 0x000ea20000300a00 */
[----:B------:R-:W2:Y:S11]  /*694b0*/  LDL.LU.64 R24, [R1+0x4138] ;  /* 0x0041380001187983 */ /* 0x000eb60000300a00 */
[----:B------:R-:W-:Y:S09]  /*694c0*/  @!UPT UIADD3 URZ, URZ, URZ, URZ ;  /* 0x0000003f3f3ff290 */ /* 0x000ff2000fffe03f */
[----:B------:R0:W-:Y:S01]  /*694d0*/  STL.64 [R1+0x3c0], R20 ;  /* 0x0003c01401007387 */ /* 0x0001e20000100a00 */
[----:B------:R1:W-:Y:S03]  /*694e0*/  STL.64 [R1+0x3c8], R22 ;  /* 0x0003c81601007387 */ /* 0x0003e60000100a00 */
[----:B0-----:R-:W3:Y:S01]  /*694f0*/  LDL.LU R20, [R1+0x390] ;  /* 0x0003900001147983 */ /* 0x001ee20000300800 */
[----:B------:R-:W3:Y:S02]  /*69500*/  LDL.LU R21, [R1+0x394] ;  /* 0x0003940001157983 */ /* 0x000ee40000300800 */
[----:B-1----:R-:W3:Y:S02]  /*69510*/  LDL.LU R22, [R1+0x398] ;  /* 0x0003980001167983 */ /* 0x002ee40000300800 */
[----:B------:R-:W3:Y:S01]  /*69520*/  LDL.LU R23, [R1+0x39c] ;  /* 0x00039c0001177983 */ /* 0x000ee20000300800 */
[----:B------:R-:W-:Y:S01]  /*69530*/  STL.64 [R1+0x3eb8], R6 ;  /* 0x003eb80601007387 */ /* 0x000fe20000100a00 */
[C---:B--2---:R-:W-:Y:S03]  /*69540*/  HMMA.16816.F32.BF16 R16, R24.reuse, R18, R12 ;  /* 0x000000121810723c */ /* 0x044fe6000004180c */
[----:B------:R-:W2:Y:S01]  /*69550*/  LDL.LU.64 R14, [R1+0x4130] ;  /* 0x00413000010e7983 */ /* 0x000ea20000300a00 */
[----:B------:R-:W2:Y:S11]  /*69560*/  LDL.LU.64 R12, [R1+0x4128] ;  /* 0x00412800010c7983 */ /* 0x000eb60000300a00 */
[----:B------:R-:W-:Y:S08]  /*69570*/  @!UPT UIADD3 URZ, URZ, URZ, URZ ;  /* 0x0000003f3f3ff290 */ /* 0x000ff0000fffe03f */
        /* <DEDUP_REMOVED lines=9> */
[----:B0-----:R-:W2:Y:S01]  /*69610*/  LDL.LU.64 R18, [R1+0x4108] ;  /* 0x0041080001127983 */ /* 0x001ea20000300a00 */
[C---:B---3--:R-:W-:Y:S08]  /*69620*/  HMMA.16816.F32.BF16 R20, R24.reuse, R10, R20 ;  /* 0x0000000a1814723c */ /* 0x048ff00000041814 */
[----:B--2---:R-:W-:Y:S01]  /*69630*/  HMMA.16816.F32.BF16 R8, R24, R18, R12 ;  /* 0x000000121808723c */ /* 0x004fe2000004180c */
[----:B------:R-:W2:Y:S11]  /*69640*/  LDL.LU R12, [R1+0x1f0] ;  /* 0x0001f000010c7983 */ /* 0x000eb60000300800 */
[----:B------:R-:W-:Y:S03]  /*69650*/  @!UPT UIADD3 URZ, URZ, URZ, URZ ;  /* 0x0000003f3f3ff290 */ /* 0x000fe6000fffe03f */
[----:B------:R-:W-:Y:S02]  /*69660*/  STL.64 [R1+0x390], R20 ;  /* 0x0003901401007387 */ /* 0x000fe40000100a00 */
[----:B------:R-:W-:Y:S06]  /*69670*/  STL.64 [R1+0x398], R22 ;  /* 0x0003981601007387 */ /* 0x000fec0000100a00 */
[----:B------:R-:W-:Y:S01]  /*69680*/  STL.64 [R1+0x380], R8 ;  /* 0x0003800801007387 */ /* 0x000fe20000100a00 */
[----:B------:R-:W-:Y:S02]  /*69690*/  STL.64 [R1+0x388], R10 ;  /* 0x0003880a01007387 */ /* 0x000fe40000100a00 */
[----:B------:R-:W2:Y:S02]  /*696a0*/  LDL.LU R13, [R1+0x1f4] ;  /* 0x0001f400010d7983 */ /* 0x000ea40000300800 */
[----:B------:R-:W3:Y:S01]  /*696b0*/  LDL.LU R14, [R1+0x1f8] ;  /* 0x0001f800010e7983 */ /* 0x000ee20000300800 */
[----:B------:R-:W3:Y:S01]  /*696c0*/  LDL.LU R15, [R1+0x1fc] ;  /* 0x0001fc00010f7983 */ /* 0x000ee20000300800 */
[----:B------:R-:W-:-:S02]  /*696d0*/  IMAD.MOV.U32 R18, RZ, RZ, R29 ;  /* 0x000000ffff127224 */ /* 0x000fc400078e001d */
[----:B------:R-:W-:Y:S01]  /*696e0*/  IMAD.MOV.U32 R19, RZ, RZ, R28 ;  /* 0x000000ffff137224 */ /* 0x000fe200078e001c */
[----:B---3--:R-:W-:Y:S01]  /*696f0*/  STL.64 [R1+0x3e20], R14 ;  /* 0x003e200e01007387 */ /* 0x008fe20000100a00 */
[----:B--2---:R0:W-:Y:S02]  /*69700*/  STL.64 [R1+0x3e18], R12 ;  /* 0x003e180c01007387 */ /* 0x0041e40000100a00 */
[----:B------:R-:W2:Y:S02]  /*69710*/  LDL.LU R29, [R1+0x4104] ;  /* 0x00410400011d7983 */ /* 0x000ea40000300800 */
[----:B------:R-:W3:Y:S01]  /*69720*/  LDL.LU R28, [R1+0x4100] ;  /* 0x00410000011c7983 */ /* 0x000ee20000300800 */
[----:B------:R4:W-:Y:S04]  /*69730*/  STL.64 [R1+0x3e28], R18 ;  /* 0x003e281201007387 */ /* 0x0009e80000100a00 */
[----:B0-----:R-:W2:Y:S01]  /*69740*/  LDL.LU R12, [R1+0x200] ;  /* 0x00020000010c7983 */ /* 0x001ea20000300800 */
[----:B------:R-:W2:Y:S02]  /*69750*/  LDL.LU R13, [R1+0x204] ;  /* 0x00020400010d7983 */ /* 0x000ea40000300800 */
[----:B------:R-:W2:Y:S02]  /*69760*/  LDL.LU R14, [R1+0x208] ;  /* 0x00020800010e7983 */ /* 0x000ea40000300800 */
[----:B------:R-:W2:Y:S02]  /*69770*/  LDL.LU R15, [R1+0x20c] ;  /* 0x00020c00010f7983 */ /* 0x000ea40000300800 */
[----:B----4-:R-:W-:-:S02]  /*69780*/  IMAD.MOV.U32 R18, RZ, RZ, R4 ;  /* 0x000000ffff127224 */ /* 0x010fc400078e0004 */
[----:B------:R-:W-:Y:S01]  /*69790*/  IMAD.MOV.U32 R19, RZ, RZ, R3 ;  /* 0x000000ffff137224 */ /* 0x000fe200078e0003 */
[----:B--2---:R-:W-:Y:S01]  /*697a0*/  STL.64 [R1+0x3e38], R14 ;  /* 0x003e380e01007387 */ /* 0x004fe20000100a00 */
[----:B------:R0:W-:Y:S02]  /*697b0*/  STL.64 [R1+0x3e30], R12 ;  /* 0x003e300c01007387 */ /* 0x0001e40000100a00 */
[----:B------:R-:W2:Y:S02]  /*697c0*/  LDL.LU R4, [R1+0x40fc] ;  /* 0x0040fc0001047983 */ /* 0x000ea40000300800 */
[----:B------:R-:W4:Y:S01]  /*697d0*/  LDL.LU R3, [R1+0x40f8] ;  /* 0x0040f80001037983 */ /* 0x000f220000300800 */
[----:B------:R1:W-:Y:S04]  /*697e0*/  STL.64 [R1+0x3e40], R18 ;  /* 0x003e401201007387 */ /* 0x0003e80000100a00 */
[----:B0-----:R-:W2:Y:S01]  /*697f0*/  LDL.LU R12, [R1+0x210] ;  /* 0x00021000010c7983 */ /* 0x001ea20000300800 */
[----:B------:R-:W2:Y:S02]  /*69800*/  LDL.LU R13, [R1+0x214] ;  /* 0x00021400010d7983 */ /* 0x000ea40000300800 */
[----:B------:R-:W2:Y:S02]  /*69810*/  LDL.LU R14, [R1+0x218] ;  /* 0x00021800010e7983 */ /* 0x000ea40000300800 */
[----:B------:R-:W2:Y:S02]  /*69820*/  LDL.LU R15, [R1+0x21c] ;  /* 0x00021c00010f7983 */ /* 0x000ea40000300800 */
[----:B-1----:R-:W-:-:S02]  /*69830*/  IMAD.MOV.U32 R18, RZ, RZ, R0 ;  /* 0x000000ffff127224 */ /* 0x002fc400078e0000 */
[----:B------:R-:W-:Y:S01]  /*69840*/  IMAD.MOV.U32 R19, RZ, RZ, R5 ;  /* 0x000000ffff137224 */ /* 0x000fe200078e0005 */
[----:B--2---:R-:W-:Y:S01]  /*69850*/  STL.64 [R1+0x3e50], R14 ;  /* 0x003e500e01007387 */ /* 0x004fe20000100a00 */
[----:B------:R-:W-:Y:S02]  /*69860*/  STL.64 [R1+0x3e48], R12 ;  /* 0x003e480c01007387 */ /* 0x000fe40000100a00 */
[----:B------:R-:W2:Y:S02]  /*69870*/  LDL.LU R0, [R1+0x40f4] ;  /* 0x0040f40001007983 */ /* 0x000ea40000300800 */
[----:B------:R-:W2:Y:S01]  /*69880*/  LDL.LU R5, [R1+0x40f0] ;  /* 0x0040f00001057983 */ /* 0x000ea20000300800 */
[----:B------:R0:W-:Y:S02]  /*69890*/  STL.64 [R1+0x3e58], R18 ;  /* 0x003e581201007387 */ /* 0x0001e40000100a00 */
[----:B0-----:R-:W-:Y:S02]  /*698a0*/  IMAD.MOV.U32 R18, RZ, RZ, R29 ;  /* 0x000000ffff127224 */ /* 0x001fe400078e001d */
[----:B------:R-:W-:Y:S01]  /*698b0*/  IMAD.MOV.U32 R19, RZ, RZ, R2 ;  /* 0x000000ffff137224 */ /* 0x000fe200078e0002 */
[----:B------:R-:W2:Y:S01]  /*698c0*/  LDL.LU R29, [R1+0x40ec] ;  /* 0x0040ec00011d7983 */ /* 0x000ea20000300800 */
[----:B------:R-:W2:Y:S03]  /*698d0*/  LDL.LU R2, [R1+0x40e8] ;  /* 0x0040e80001027983 */ /* 0x000ea60000300800 */
[----:B------:R0:W-:Y:S01]  /*698e0*/  STL.64 [R1+0x3e70], R18 ;  /* 0x003e701201007387 */ /* 0x0001e20000100a00 */
[----:B------:R-:W2:Y:S02]  /*698f0*/  LDL.LU R12, [R1+0x220] ;  /* 0x00022000010c7983 */ /* 0x000ea40000300800 */
[----:B------:R-:W2:Y:S02]  /*69900*/  LDL.LU R13, [R1+0x224] ;  /* 0x00022400010d7983 */ /* 0x000ea40000300800 */
[----:B------:R-:W2:Y:S01]  /*69910*/  LDL.LU R14, [R1+0x228] ;  /* 0x00022800010e7983 */ /* 0x000ea20000300800 */
[----:B------:R-:W2:Y:S01]  /*69920*/  LDL.LU R15, [R1+0x22c] ;  /* 0x00022c00010f7983 */ /* 0x000ea20000300800 */
[----:B0-----:R-:W-:-:S02]  /*69930*/  IMAD.MOV.U32 R18, RZ, RZ, R4 ;  /* 0x000000ffff127224 */ /* 0x001fc400078e0004 */
[----:B---3--:R-:W-:Y:S01]  /*69940*/  IMAD.MOV.U32 R19, RZ, RZ, R28 ;  /* 0x000000ffff137224 */ /* 0x008fe200078e001c */
        /* <DEDUP_REMOVED lines=8> */
[----:B------:R-:W2:Y:S02]  /*699d0*/  LDL.LU R15, [R1+0x23c] ;  /* 0x00023c00010f7983 */ /* 0x000ea40000300800 */
[----:B------:R-:W-:-:S02]  /*699e0*/  IMAD.MOV.U32 R18, RZ, RZ, R0 ;  /* 0x000000ffff127224 */ /* 0x000fc400078e0000 */
[----:B----4-:R-:W-:Y:S01]  /*699f0*/  IMAD.MOV.U32 R19, RZ, RZ, R3 ;  /* 0x000000ffff137224 */ /* 0x010fe200078e0003 */
[----:B------:R-:W4:Y:S01]  /*69a00*/  LDL.LU R0, [R1+0x40dc] ;  /* 0x0040dc0001007983 */ /* 0x000f220000300800 */
        /* <DEDUP_REMOVED lines=9> */
[----:B------:R-:W-:Y:S01]  /*69aa0*/  IMAD.MOV.U32 R19, RZ, RZ, R5 ;  /* 0x000000ffff137224 */ /* 0x000fe200078e0005 */
[----:B------:R-:W4:Y:S01]  /*69ab0*/  LDL.LU R29, [R1+0x40d4] ;  /* 0x0040d400011d7983 */ /* 0x000f220000300800 */
[----:B------:R-:W4:Y:S03]  /*69ac0*/  LDL.LU R5, [R1+0x40d0] ;  /* 0x0040d00001057983 */ /* 0x000f260000300800 */
[----:B------:R-:W-:Y:S01]  /*69ad0*/  STL.64 [R1+0x3ec0], R18 ;  /* 0x003ec01201007387 */ /* 0x000fe20000100a00 */
[----:B---3--:R-:W-:Y:S02]  /*69ae0*/  IMAD.MOV.U32 R6, RZ, RZ, R4 ;  /* 0x000000ffff067224 */ /* 0x008fe400078e0004 */
[----:B------:R-:W-:Y:S01]  /*69af0*/  IMAD.MOV.U32 R7, RZ, RZ, R2 ;  /* 0x000000ffff077224 */ /* 0x000fe200078e0002 */
[----:B--2---:R-:W-:Y:S01]  /*69b00*/  STL.64 [R1+0x3e98], R14 ;  /* 0x003e980e01007387 */ /* 0x004fe20000100a00 */
[----:B------:R0:W-:Y:S03]  /*69b10*/  STL.64 [R1+0x3e90], R12 ;  /* 0x003e900c01007387 */ /* 0x0001e60000100a00 */
[----:B0-----:R-:W2:Y:S01]  /*69b20*/  LDL.LU R12, [R1+0x250] ;  /* 0x00025000010c7983 */ /* 0x001ea20000300800 */
[----:B------:R-:W2:Y:S02]  /*69b30*/  LDL.LU R13, [R1+0x254] ;  /* 0x00025400010d7983 */ /* 0x000ea40000300800 */
[----:B------:R-:W3:Y:S02]  /*69b40*/  LDL.LU R14, [R1+0x258] ;  /* 0x00025800010e7983 */ /* 0x000ee40000300800 */
[----:B------:R-:W3:Y:S01]  /*69b50*/  LDL.LU R15, [R1+0x25c] ;  /* 0x00025c00010f7983 */ /* 0x000ee20000300800 */
[----:B------:R-:W2:Y:S01]  /*69b60*/  LDL.LU R4, [R1+0x40cc] ;  /* 0x0040cc0001047983 */ /* 0x000ea20000300800 */
[----:B------:R-:W2:Y:S02]  /*69b70*/  LDL.LU R2, [R1+0x40c8] ;  /* 0x0040c80001027983 */ /* 0x000ea40000300800 */
[----:B------:R4:W-:Y:S02]  /*69b80*/  STL.64 [R1+0x3ec8], R6 ;  /* 0x003ec80601007387 */ /* 0x0009e40000100a00 */
[----:B----4-:R-:W-:-:S02]  /*69b90*/  IMAD.MOV.U32 R6, RZ, RZ, R0 ;  /* 0x000000ffff067224 */ /* 0x010fc400078e0000 */
[----:B------:R-:W-:Y:S01]  /*69ba0*/  IMAD.MOV.U32 R7, RZ, RZ, R28 ;  /* 0x000000ffff077224 */ /* 0x000fe200078e001c */
[----:B------:R-:W4:Y:S01]  /*69bb0*/  LDL.LU R0, [R1+0x40c4] ;  /* 0x0040c40001007983 */ /* 0x000f220000300800 */
[----:B------:R-:W2:Y:S03]  /*69bc0*/  LDL.LU R28, [R1+0x40c0] ;  /* 0x0040c000011c7983 */ /* 0x000ea60000300800 */
[----:B------:R0:W-:Y:S01]  /*69bd0*/  STL.64 [R1+0x3ee0], R6 ;  /* 0x003ee00601007387 */ /* 0x0001e20000100a00 */
[----:B------:R-:W2:Y:S02]  /*69be0*/  LDL.LU R16, [R1+0x270] ;  /* 0x0002700001107983 */ /* 0x000ea40000300800 */
[----:B------:R-:W2:Y:S02]  /*69bf0*/  LDL.LU R17, [R1+0x274] ;  /* 0x0002740001117983 */ /* 0x000ea40000300800 */
[----:B------:R-:W2:Y:S01]  /*69c00*/  LDL.LU R18, [R1+0x278] ;  /* 0x0002780001127983 */ /* 0x000ea20000300800 */
[----:B------:R-:W2:Y:S01]  /*69c10*/  LDL.LU R19, [R1+0x27c] ;  /* 0x00027c0001137983 */ /* 0x000ea20000300800 */
[----:B0-----:R-:W-:-:S02]  /*69c20*/  IMAD.MOV.U32 R6, RZ, RZ, R29 ;  /* 0x000000ffff067224 */ /* 0x001fc400078e001d */
        /* <DEDUP_REMOVED lines=21> */
[----:B----4-:R-:W-:-:S02]  /*69d80*/  IMAD.MOV.U32 R6, RZ, RZ, R0 ;  /* 0x000000ffff067224 */ /* 0x010fc400078e0000 */
[----:B------:R-:W-:Y:S01]  /*69d90*/  IMAD.MOV.U32 R7, RZ, RZ, R2 ;  /* 0x000000ffff077224 */ /* 0x000fe200078e0002 */
        /* <DEDUP_REMOVED lines=24> */
[----:B------:R4:W-:Y:S02]  /*69f20*/  STL.64 [R1+0x3f58], R6 ;  /* 0x003f580601007387 */ /* 0x0009e40000100a00 */
[----:B----4-:R-:W-:Y:S02]  /*69f30*/  IMAD.MOV.U32 R6, RZ, RZ, R0 ;  /* 0x000000ffff067224 */ /* 0x010fe400078e0000 */
[----:B------:R-:W-:Y:S01]  /*69f40*/  IMAD.MOV.U32 R7, RZ, RZ, R5 ;  /* 0x000000ffff077224 */ /* 0x000fe200078e0005 */
[----:B------:R-:W4:Y:S01]  /*69f50*/  LDL.LU R0, [R1+0x4094] ;  /* 0x0040940001007983 */ /* 0x000f220000300800 */
[----:B------:R-:W4:Y:S03]  /*69f60*/  LDL.LU R5, [R1+0x4090] ;  /* 0x0040900001057983 */ /* 0x000f260000300800 */
        /* <DEDUP_REMOVED lines=119> */
[----:B------:R-:W-:Y:S01]  /*6a6e0*/  STL.64 [R1+0x3eb0], R14 ;  /* 0x003eb00e01007387 */ /* 0x000fe20000100a00 */
[----:B------:R0:W-:Y:S03]  /*6a6f0*/  STL.64 [R1+0x3ea8], R12 ;  /* 0x003ea80c01007387 */ /* 0x0001e60000100a00 */
[----:B0-----:R-:W3:Y:S01]  /*6a700*/  LDL.LU R12, [R1+0x260] ;  /* 0x00026000010c7983 */ /* 0x001ee20000300800 */
        /* <DEDUP_REMOVED lines=122> */
[----:B------:R-:W3:Y:S11]  /*6aeb0*/  LDL.LU.64 R18, [R1+0x3ec0] ;  /* 0x003ec00001127983 */ /* 0x000ef60000300a00 */
[----:B------:R-:W-:Y:S10]  /*6aec0*/  @!UPT UIADD3 URZ, URZ, URZ, URZ ;  /* 0x0000003f3f3ff290 */ /* 0x000ff4000fffe03f */
[----:B------:R-:W-:Y:S01]  /*6aed0*/  STL.64 [R1+0x270], R4 ;  /* 0x0002700401007387 */ /* 0x000fe20000100a00 */
[----:B------:R0:W-:Y:S03]  /*6aee0*/  STL.64 [R1+0x278], R6 ;  /* 0x0002780601007387 */ /* 0x0001e60000100a00 */
[----:B0-----:R-:W2:Y:S01]  /*6aef0*/  LDL.LU.64 R6, [R1+0x3eb8] ;  /* 0x003eb80001067983 */ /* 0x001ea20000300a00 */
[----:B------:R-:W2:Y:S01]  /*6af00*/  LDL R4, [R1+0x9c4] ;  /* 0x0009c40001047983 */ /* 0x000ea20000100800 */
[C---:B---3--:R-:W-:Y:S02]  /*6af10*/  HMMA.16816.F32.BF16 R16, R24.reuse, R18, R12 ;  /* 0x000000121810723c */ /* 0x048fe4000004180c */
[----:B------:R-:W3:Y:S01]  /*6af20*/  LDL.LU.64 R14, [R1+0x3eb0] ;  /* 0x003eb000010e7983 */ /* 0x000ee20000300a00 */
[----:B------:R-:W3:Y:S11]  /*6af30*/  LDL.LU.64 R12, [R1+0x3ea8] ;  /* 0x003ea800010c7983 */ /* 0x000ef60000300a00 */
[----:B------:R-:W-:Y:S09]  /*6af40*/  @!UPT UIADD3 URZ, URZ, URZ, URZ ;  /* 0x0000003f3f3ff290 */ /* 0x000ff2000fffe03f */
[----:B------:R-:W-:Y:S01]  /*6af50*/  STL.64 [R1+0x260], R16 ;  /* 0x0002601001007387 */ /* 0x000fe20000100a00 */
        /* <DEDUP_REMOVED lines=43> */
[----:B0-----:R-:W3:Y:S01]  /*6b210*/  LDL.LU.64 R18, [R1+0x3e10] ;  /* 0x003e100001127983 */ /* 0x001ee20000300a00 */
[----:B------:R-:W2:Y:S01]  /*6b220*/  LDL.LU.64 R16, [R1+0x3e08] ;  /* 0x003e080001107983 */ /* 0x000ea20000300a00 */
[C---:B---3--:R-:W-:Y:S11]  /*6b230*/  HMMA.16816.F32.BF16 R12, R24.reuse, R18, R12 ;  /* 0x00000012180c723c */ /* 0x048ff6000004180c */
[----:B------:R-:W-:Y:S11]  /*6b240*/  @!UPT UIADD3 URZ, URZ, URZ, URZ ;  /* 0x0000003f3f3ff290 */ /* 0x000ff6000fffe03f */
[----:B------:R-:W-:Y:S01]  /*6b250*/  @!UPT UIADD3 URZ, URZ, URZ, URZ ;  /* 0x0000003f3f3ff290 */ /* 0x000fe2000fffe03f */
[----:B------:R-:W-:Y:S01]  /*6b260*/  STL.64 [R1+0x1f0], R12 ;  /* 0x0001f00c01007387 */ /* 0x000fe20000100a00 */
[----:B------:R0:W-:Y:S03]  /*6b270*/  STL.64 [R1+0x1f8], R14 ;  /* 0x0001f80e01007387 */ /* 0x0001e60000100a00 */
[----:B0-----:R-:W3:Y:S01]  /*6b280*/  LDL.LU.64 R14, [R1+0x3e00] ;  /* 0x003e0000010e7983 */ /* 0x001ee20000300a00 */
[----:B------:R-:W2:Y:S02]  /*6b290*/  LDL.LU.64 R12, [R1+0x3df8] ;  /* 0x003df800010c7983 */ /* 0x000ea40000300a00 */
[----:B------:R-:W-:Y:S02]  /*6b2a0*/  IMAD.MOV.U32 R18, RZ, RZ, R2 ;  /* 0x000000ffff127224 */ /* 0x000fe400078e0002 */
[----:B------:R-:W2:Y:S01]  /*6b2b0*/  LDL.LU R2, [R1+0x3df0] ;  /* 0x003df00001027983 */ /* 0x000ea20000300800 */
[C---:B---3--:R-:W-:Y:S11]  /*6b2c0*/  HMMA.16816.F32.BF16 R8, R24.reuse, R14, R8 ;  /* 0x0000000e1808723c */ /* 0x048ff60000041808 */
[----:B------:R-:W-:Y:S11]  /*6b2d0*/  @!UPT UIADD3 URZ, URZ, URZ, URZ ;  /* 0x0000003f3f3ff290 */ /* 0x000ff6000fffe03f */
[----:B------:R-:W-:Y:S01]  /*6b2e0*/  @!UPT UIADD3 URZ, URZ, URZ, URZ ;  /* 0x0000003f3f3ff290 */ /* 0x000fe2000fffe03f */
[----:B------:R-:W-:Y:S01]  /*6b2f0*/  STL.64 [R1+0x1e0], R8 ;  /* 0x0001e00801007387 */ /* 0x000fe20000100a00 */
[----:B------:R0:W-:Y:S03]  /*6b300*/  STL.64 [R1+0x1e8], R10 ;  /* 0x0001e80a01007387 */ /* 0x0001e60000100a00 */
[----:B0-----:R-:W2:Y:S01]  /*6b310*/  LDL.LU.64 R10, [R1+0x3de8] ;  /* 0x003de800010a7983 */ /* 0x001ea20000300a00 */
[----:B----4-:R-:W-:Y:S02]  /*6b320*/  IMAD.MOV.U32 R19, RZ, RZ, R0 ;  /* 0x000000ffff137224 */ /* 0x010fe400078e0000 */
[----:B------:R-:W3:Y:S05]  /*6b330*/  LDL.LU.64 R8, [R1+0x3de0] ;  /* 0x003de00001087983 */ /* 0x000eea0000300a00 */
[C---:B--2---:R-:W-:Y:S11]  /*6b340*/  HMMA.16816.F32.BF16 R16, R24.reuse, R10, R16 ;  /* 0x0000000a1810723c */ /* 0x044ff60000041810 */
[----:B------:R-:W-:Y:S11]  /*6b350*/  @!UPT UIADD3 URZ, URZ, URZ, URZ ;  /* 0x0000003f3f3ff290 */ /* 0x000ff6000fffe03f */
[----:B------:R-:W-:Y:S01]  /*6b360*/  @!UPT UIADD3 URZ, URZ, URZ, URZ ;  /* 0x0000003f3f3ff290 */ /* 0x000fe2000fffe03f */
[----:B------:R-:W-:Y:S01]  /*6b370*/  STL.64 [R1+0x1d0], R16 ;  /* 0x0001d01001007387 */ /* 0x000fe20000100a00 */
[----:B------:R0:W-:Y:S02]  /*6b380*/  STL [R1+0x1d8], R18 ;  /* 0x0001d81201007387 */ /* 0x0001e40000100800 */
[----:B------:R-:W-:Y:S02]  /*6b390*/  IMAD.MOV.U32 R0, RZ, RZ, R19 ;  /* 0x000000ffff007224 */ /* 0x000fe400078e0013 */
[----:B0-----:R-:W-:Y:S03]  /*6b3a0*/  HMMA.16816.F32.BF16 R16, R24, R6, R20 ;  /* 0x000000061810723c */ /* 0x001fe60000041814 */
[----:B------:R-:W-:Y:S01]  /*6b3b0*/  STL [R1+0x3598], R0 ;  /* 0x0035980001007387 */ /* 0x000fe20000100800 */
[----:B------:R-:W-:Y:S03]  /*6b3c0*/  STL [R1+0x359c], R2 ;  /* 0x00359c0201007387 */ /* 0x000fe60000100800 */
[----:B------:R-:W-:Y:S04]  /*6b3d0*/  LDSM.16.MT88.4 R20, [R2+0x11000] ;  /* 0x011000000214783b */ /* 0x000fe80000004200 */
[----:B------:R-:W-:Y:S11]  /*6b3e0*/  LDSM.16.M88.4 R24, [R4+0x1800] ;  /* 0x001800000418783b */ /* 0x000ff60000000200 */
[----:B------:R-:W-:Y:S01]  /*6b3f0*/  @!UPT UIADD3 URZ, URZ, URZ, URZ ;  /* 0x0000003f3f3ff290 */ /* 0x000fe2000fffe03f */
[----:B------:R-:W-:Y:S01]  /*6b400*/  STL.64 [R1+0x1c0], R16 ;  /* 0x0001c01001007387 */ /* 0x000fe20000100a00 */
[----:B------:R-:W-:Y:S02]  /*6b410*/  STL.64 [R1+0x1c8], R18 ;  /* 0x0001c81201007387 */ /* 0x000fe40000100a00 */
[----:B------:R-:W0:Y:S02]  /*6b420*/  LDSM.16.M88.4 R16, [R4] ;  /* 0x000000000410783b */ /* 0x000e240000000200 */
[----:B0-----:R-:W-:Y:S02]  /*6b430*/  STL.64 [R1+0x1b0], R16 ;  /* 0x0001b01001007387 */ /* 0x001fe40000100a00 */
[----:B------:R-:W-:Y:S02]  /*6b440*/  IMAD.MOV.U32 R6, RZ, RZ, R16 ;  /* 0x000000ffff067224 */ /* 0x000fe400078e0010 */
[----:B------:R-:W-:Y:S02]  /*6b450*/  STL.64 [R1+0x1b8], R18 ;  /* 0x0001b81201007387 */ /* 0x000fe40000100a00 */
[----:B------:R-:W-:-:S02]  /*6b460*/  IMAD.MOV.U32 R5, RZ, RZ, R17 ;  /* 0x000000ffff057224 */ /* 0x000fc400078e0011 */
[----:B------:R-:W0:Y:S04]  /*6b470*/  LDSM.16.M88.4 R16, [R4+0x800] ;  /* 0x000800000410783b */ /* 0x000e280000000200 */
[----:B0-----:R-:W-:Y:S01]  /*6b480*/  STL.64 [R1+0x1a0], R16 ;  /* 0x0001a01001007387 */ /* 0x001fe20000100a00 */
[----:B------:R-:W-:Y:S02]  /*6b490*/  IMAD.MOV.U32 R10, RZ, RZ, R16 ;  /* 0x000000ffff0a7224 */ /* 0x000fe400078e0010 */
[----:B------:R-:W-:Y:S02]  /*6b4a0*/  STL.64 [R1+0x1a8], R18 ;  /* 0x0001a81201007387 */ /* 0x000fe40000100a00 */
[----:B------:R-:W-:Y:S02]  /*6b4b0*/  IMAD.MOV.U32 R7, RZ, RZ, R17 ;  /* 0x000000ffff077224 */ /* 0x000fe400078e0011 */
[----:B------:R-:W0:Y:S04]  /*6b4c0*/  LDSM.16.M88.4 R16, [R4+0x1000] ;  /* 0x001000000410783b */ /* 0x000e280000000200 */
[----:B0-----:R-:W-:Y:S01]  /*6b4d0*/  STL.64 [R1+0x190], R16 ;  /* 0x0001901001007387 */ /* 0x001fe20000100a00 */
[----:B------:R-:W-:-:S02]  /*6b4e0*/  IMAD.MOV.U32 R2, RZ, RZ, R16 ;  /* 0x000000ffff027224 */ /* 0x000fc400078e0010 */
[----:B------:R-:W-:Y:S02]  /*6b4f0*/  STL.64 [R1+0x198], R18 ;  /* 0x0001981201007387 */ /* 0x000fe40000100a00 */
[----:B------:R-:W-:Y:S02]  /*6b500*/  IMAD.MOV.U32 R0, RZ, RZ, R17 ;  /* 0x000000ffff007224 */ /* 0x000fe400078e0011 */
[----:B------:R-:W0:Y:S04]  /*6b510*/  LDSM.16.M88.4 R16, [R4+0x2000] ;  /* 0x002000000410783b */ /* 0x000e280000000200 */
[----:B------:R-:W-:Y:S01]  /*6b520*/  STL.64 [R1+0x180], R24 ;  /* 0x0001801801007387 */ /* 0x000fe20000100a00 */
[----:B------:R-:W-:Y:S02]  /*6b530*/  STL.64 [R1+0x188], R26 ;  /* 0x0001881a01007387 */ /* 0x000fe40000100a00 */
[----:B------:R-:W1:Y:S01]  /*6b540*/  LDSM.16.M88.4 R24, [R4+0x2800] ;  /* 0x002800000418783b */ /* 0x000e620000000200 */
[----:B0-----:R-:W-:Y:S03]  /*6b550*/  STL.64 [R1+0x170], R16 ;  /* 0x0001701001007387 */ /* 0x001fe60000100a00 */
        /* <DEDUP_REMOVED lines=64> */
[----:B------:R-:W-:Y:S02]  /*6b960*/  LDSM.16.M88.4 R24, [R4+0xd800] ;  /* 0x00d800000418783b */ /* 0x000fe40000000200 */
[----:B0-----:R-:W-:Y:S02]  /*6b970*/  STL.64 [R1+0x10], R16 ;  /* 0x0000101001007387 */ /* 0x001fe40000100a00 */
[----:B------:R-:W-:Y:S02]  /*6b980*/  STL.64 [R1+0x18], R18 ;  /* 0x0000181201007387 */ /* 0x000fe40000100a00 */
[----:B------:R-:W0:Y:S02]  /*6b990*/  LDSM.16.M88.4 R16, [R4+0xe000] ;  /* 0x00e000000410783b */ /* 0x000e240000000200 */
[----:B0-----:R0:W-:Y:S02]  /*6b9a0*/  STL.64 [R1+0x3c10], R18 ;  /* 0x003c101201007387 */ /* 0x0011e40000100a00 */
[----:B0-----:R-:W-:-:S02]  /*6b9b0*/  IMAD.MOV.U32 R18, RZ, RZ, R13 ;  /* 0x000000ffff127224 */ /* 0x001fc400078e000d */
[----:B------:R-:W-:Y:S02]  /*6b9c0*/  IMAD.MOV.U32 R19, RZ, RZ, R12 ;  /* 0x000000ffff137224 */ /* 0x000fe400078e000c */
[----:B------:R-:W0:Y:S04]  /*6b9d0*/  LDSM.16.M88.4 R12, [R4+0xe800] ;  /* 0x00e80000040c783b */ /* 0x000e280000000200 */
[----:B------:R-:W-:Y:S01]  /*6b9e0*/  STL.64 [R1], R24 ;  /* 0x0000001801007387 */ /* 0x000fe20000100a00 */
[----:B------:R-:W-:Y:S02]  /*6b9f0*/  STL.64 [R1+0x8], R26 ;  /* 0x0000081a01007387 */ /* 0x000fe40000100a00 */
[----:B------:R1:W-:Y:S02]  /*6ba00*/  STL.64 [R1+0x3c08], R16 ;  /* 0x003c081001007387 */ /* 0x0003e40000100a00 */
[----:B-1----:R-:W-:-:S02]  /*6ba10*/  IMAD.MOV.U32 R16, RZ, RZ, R10 ;  /* 0x000000ffff107224 */ /* 0x002fc400078e000a */
[----:B------:R-:W-:-:S05]  /*6ba20*/  IMAD.MOV.U32 R17, RZ, RZ, R7 ;  /* 0x000000ffff117224 */ /* 0x000fca00078e0007 */
[----:B------:R1:W-:Y:S04]  /*6ba30*/  STL.64 [R1+0x3dd0], R16 ;  /* 0x003dd01001007387 */ /* 0x0003e80000100a00 */
[----:B-1----:R-:W2:Y:S01]  /*6ba40*/  LDL.LU R16, [R1+0x9b0] ;  /* 0x0009b00001107983 */ /* 0x002ea20000300800 */
[----:B------:R-:W2:Y:S03]  /*6ba50*/  LDL.LU R17, [R1+0x9b4] ;  /* 0x0009b40001117983 */ /* 0x000ea60000300800 */
[----:B0-----:R-:W-:Y:S01]  /*6ba60*/  STL [R1+0x36cc], R14 ;  /* 0x0036cc0e01007387 */ /* 0x001fe20000100800 */
[----:B------:R-:W-:Y:S02]  /*6ba70*/  STL [R1+0x36c8], R15 ;  /* 0x0036c80f01007387 */ /* 0x000fe40000100800 */
[----:B------:R0:W-:Y:S02]  /*6ba80*/  STL.64 [R1+0x3d88], R12 ;  /* 0x003d880c01007387 */ /* 0x0001e40000100a00 */
[----:B0-----:R-:W4:Y:S01]  /*6ba90*/  LDL.LU R12, [R1+0x9a0] ;  /* 0x0009a000010c7983 */ /* 0x001f220000300800 */
[----:B------:R-:W-:-:S02]  /*6baa0*/  IMAD.MOV.U32 R13, RZ, RZ, R3 ;  /* 0x000000ffff0d7224 */ /* 0x000fc400078e0003 */
[----:B------:R-:W2:Y:S02]  /*6bab0*/  LDL.LU R3, [R1+0x3dd8] ;  /* 0x003dd80001037983 */ /* 0x000ea40000300800 */
[----:B---3--:R-:W-:Y:S02]  /*6bac0*/  IMAD.MOV.U32 R14, RZ, RZ, R9 ;  /* 0x000000ffff0e7224 */ /* 0x008fe400078e0009 */
[----:B------:R-:W-:Y:S02]  /*6bad0*/  IMAD.MOV.U32 R15, RZ, RZ, R8 ;  /* 0x000000ffff0f7224 */ /* 0x000fe400078e0008 */
[----:B------:R-:W0:Y:S04]  /*6bae0*/  LDSM.16.M88.4 R8, [R4+0xf000] ;  /* 0x00f000000408783b */ /* 0x000e280000000200 */
[----:B0-----:R-:W-:Y:S01]  /*6baf0*/  STL [R1+0x31dc], R10 ;  /* 0x0031dc0a01007387 */ /* 0x001fe20000100800 */
[----:B------:R-:W-:Y:S02]  /*6bb00*/  STL [R1+0x31d8], R11 ;  /* 0x0031d80b01007387 */ /* 0x000fe40000100800 */
[----:B------:R0:W-:Y:S02]  /*6bb10*/  STL.64 [R1+0x3bf8], R8 ;  /* 0x003bf80801007387 */ /* 0x0001e40000100a00 */
[----:B0-----:R-:W-:-:S02]  /*6bb20*/  IMAD.MOV.U32 R8, RZ, RZ, R6 ;  /* 0x000000ffff087224 */ /* 0x001fc400078e0006 */
[----:B------:R-:W-:Y:S02]  /*6bb30*/  IMAD.MOV.U32 R9, RZ, RZ, R5 ;  /* 0x000000ffff097224 */ /* 0x000fe400078e0005 */
[----:B------:R-:W0:Y:S04]  /*6bb40*/  LDSM.16.M88.4 R4, [R4+0xf800] ;  /* 0x00f800000404783b */ /* 0x000e280000000200 */
[----:B0-----:R-:W-:Y:S01]  /*6bb50*/  STL [R1+0x3364], R6 ;  /* 0x0033640601007387 */ /* 0x001fe20000100800 */
[----:B------:R-:W-:Y:S03]  /*6bb60*/  STL [R1+0x3360], R7 ;  /* 0x0033600701007387 */ /* 0x000fe60000100800 */
[----:B--2---:R-:W0:Y:S04]  /*6bb70*/  LDSM.16.MT88.4 R24, [R3+0x11000] ;  /* 0x011000000318783b */ /* 0x004e280000004200 */
[----:B0-----:R-:W-:Y:S01]  /*6bb80*/  STL.64 [R1+0x3be0], R26 ;  /* 0x003be01a01007387 */ /* 0x001fe20000100a00 */
[----:B------:R0:W-:Y:S03]  /*6bb90*/  STL.64 [R1+0x3bd8], R24 ;  /* 0x003bd81801007387 */ /* 0x0001e60000100a00 */
[----:B0-----:R-:W2:Y:S01]  /*6bba0*/  LDL.LU R24, [R1+0x970] ;  /* 0x0009700001187983 */ /* 0x001ea20000300800 */
[----:B------:R-:W2:Y:S02]  /*6bbb0*/  LDL.LU R25, [R1+0x974] ;  /* 0x0009740001197983 */ /* 0x000ea40000300800 */
[----:B------:R-:W3:Y:S02]  /*6bbc0*/  LDL.LU R26, [R1+0x978] ;  /* 0x00097800011a7983 */ /* 0x000ee40000300800 */
[----:B------:R-:W3:Y:S02]  /*6bbd0*/  LDL.LU R27, [R1+0x97c] ;  /* 0x00097c00011b7983 */ /* 0x000ee40000300800 */
[----:B---3--:R-:W-:Y:S01]  /*6bbe0*/  STL.64 [R1+0x3db0], R26 ;  /* 0x003db01a01007387 */ /* 0x008fe20000100a00 */
[----:B--2---:R0:W-:Y:S03]  /*6bbf0*/  STL.64 [R1+0x3da8], R24 ;  /* 0x003da81801007387 */ /* 0x0041e60000100a00 */
[----:B0-----:R-:W2:Y:S01]  /*6bc00*/  LDL.64 R24, [R1+0x180] ;  /* 0x0001800001187983 */ /* 0x001ea20000100a00 */
[C---:B------:R-:W-:Y:S03]  /*6bc10*/  HMMA.16816.F32.BF16 R8, R20.reuse, R8, R16 ;  /* 0x000000081408723c */ /* 0x040fe60000041810 */
[----:B--2---:R-:W-:Y:S01]  /*6bc20*/  STL.64 [R1+0x3db8], R24 ;  /* 0x003db81801007387 */ /* 0x004fe20000100a00 */
[----:B------:R-:W-:Y:S02]  /*6bc30*/  STL [R1+0x3350], R3 ;  /* 0x0033500301007387 */ /* 0x000fe40000100800 */
[----:B------:R-:W4:Y:S11]  /*6bc40*/  LDL.LU.64 R16, [R1+0x3dd0] ;  /* 0x003dd00001107983 */ /* 0x000f360000300a00 */
[----:B------:R-:W-:Y:S06]  /*6bc50*/  @!UPT UIADD3 URZ, URZ, URZ, URZ ;  /* 0x0000003f3f3ff290 */ /* 0x000fec000fffe03f */
[----:B------:R-:W-:Y:S01]  /*6bc60*/  STL.64 [R1+0x9b0], R8 ;  /* 0x0009b00801007387 */ /* 0x000fe20000100a00 */
[----:B------:R4:W-:Y:S02]  /*6bc70*/  STL.64 [R1+0x9b8], R10 ;  /* 0x0009b80a01007387 */ /* 0x0009e40000100a00 */
[----:B----4-:R-:W-:Y:S11]  /*6bc80*/  HMMA.16816.F32.BF16 R8, R20, R16, R12 ;  /* 0x000000101408723c */ /* 0x010ff6000004180c */
[----:B------:R-:W-:Y:S11]  /*6bc90*/  @!UPT UIADD3 URZ, URZ, URZ, URZ ;  /* 0x0000003f3f3ff290 */ /* 0x000ff6000fffe03f */
[----:B------:R-:W-:Y:S01]  /*6bca0*/  @!UPT UIADD3 URZ, URZ, URZ, URZ ;  /* 0x0000003f3f3ff290 */ /* 0x000fe2000fffe03f */
[----:B------:R-:W-:Y:S01]  /*6bcb0*/  STL.64 [R1+0x9a0], R8 ;  /* 0x0009a00801007387 */ /* 0x000fe20000100a00 */
[----:B------:R-:W2:Y:S02]  /*6bcc0*/  LDL.LU R12, [R1+0x960] ;  /* 0x00096000010c7983 */ /* 0x000ea40000300800 */
[----:B------:R-:W2:Y:S02]  /*6bcd0*/  LDL.LU R13, [R1+0x964] ;  /* 0x00096400010d7983 */ /* 0x000ea40000300800 */
[----:B------:R-:W3:Y:S01]  /*6bce0*/  LDL.LU R14, [R1+0x968] ;  /* 0x00096800010e7983 */ /* 0x000ee20000300800 */
[----:B------:R-:W3:Y:S04]  /*6bcf0*/  LDL.LU R15, [R1+0x96c] ;  /* 0x00096c00010f7983 */ /* 0x000ee80000300800 */
        /* <DEDUP_REMOVED lines=14> */
[----:B------:R-:W-:-:S02]  /*6bde0*/  IMAD.MOV.U32 R6, RZ, RZ, R10 ;  /* 0x000000ffff067224 */ /* 0x000fc400078e000a */
[----:B------:R-:W-:Y:S02]  /*6bdf0*/  IMAD.MOV.U32 R7, RZ, RZ, R11 ;  /* 0x000000ffff077224 */ /* 0x000fe400078e000b */
[----:B------:R-:W-:Y:S02]  /*6be00*/  IMAD.MOV.U32 R10, RZ, RZ, R29 ;  /* 0x000000ffff0a7224 */ /* 0x000fe400078e001d */
[----:B------:R-:W-:-:S05]  /*6be10*/  IMAD.MOV.U32 R11, RZ, RZ, R28 ;  /* 0x000000ffff0b7224 */ /* 0x000fca00078e001c */
[----:B------:R-:W-:Y:S01]  /*6be20*/  STL.64 [R1+0x3d80], R10 ;  /* 0x003d800a01007387 */ /* 0x000fe20000100a00 */
[----:B------:R-:W-:Y:S02]  /*6be30*/  IMAD.MOV.U32 R24, RZ, RZ, R2 ;  /* 0x000000ffff187224 */ /* 0x000fe400078e0002 */
[----:B------:R-:W-:Y:S01]  /*6be40*/  IMAD.MOV.U32 R25, RZ, RZ, R0 ;  /* 0x000000ffff197224 */ /* 0x000fe200078e0000 */
[----:B---3--:R0:W-:Y:S04]  /*6be50*/  STL.64 [R1+0x3d78], R8 ;  /* 0x003d780801007387 */ /* 0x0081e80000100a00 */
[----:B0-----:R-:W3:Y:S02]  /*6be60*/  LDL.64 R8, [R1+0x160] ;  /* 0x0001600001087983 */ /* 0x001ee40000100a00 */
[C---:B--2---:R-:W-:Y:S02]  /*6be70*/  HMMA.16816.F32.BF16 R24, R20.reuse, R24, R12 ;  /* 0x000000181418723c */ /* 0x044fe4000004180c */
[----:B---3--:R0:W-:Y:S01]  /*6be80*/  STL.64 [R1+0x3da0], R8 ;  /* 0x003da00801007387 */ /* 0x0081e20000100a00 */
[----:B------:R-:W2:Y:S03]  /*6be90*/  LDL.64 R16, [R1+0x140] ;  /* 0x0001400001107983 */ /* 0x000ea60000100a00 */
[----:B0-----:R-:W3:Y:S01]  /*6bea0*/  LDL.64 R8, [R1+0x170] ;  /* 0x0001700001087983 */ /* 0x001ee20000100a00 */
[----:B------:R-:W-:Y:S02]  /*6beb0*/  STL [R1+0x36a4], R7 ;  /* 0x0036a40701007387 */ /* 0x000fe40000100800 */
[----:B------:R-:W-:Y:S02]  /*6bec0*/  STL [R1+0x36a0], R6 ;  /* 0x0036a00601007387 */ /* 0x000fe40000100800 */
[----:B------:R-:W4:Y:S01]  /*6bed0*/  LDL.LU.64 R14, [R1+0x3dc8] ;  /* 0x003dc800010e7983 */ /* 0x000f220000300a00 */
[----:B------:R-:W4:Y:S11]  /*6bee0*/  LDL.LU.64 R12, [R1+0x3dc0] ;  /* 0x003dc000010c7983 */ /* 0x000f360000300a00 */
[----:B------:R0:W-:Y:S02]  /*6bef0*/  STL.64 [R1+0x990], R24 ;  /* 0x0009901801007387 */ /* 0x0001e40000100a00 */
[----:B------:R1:W-:Y:S01]  /*6bf00*/  STL.64 [R1+0x998], R26 ;  /* 0x0009981a01007387 */ /* 0x0003e20000100a00 */
[----:B0-----:R-:W4:Y:S01]  /*6bf10*/  LDL.LU.64 R24, [R1+0x3db8] ;  /* 0x003db80001187983 */ /* 0x001f220000300a00 */
[----:B-1----:R-:W2:Y:S01]  /*6bf20*/  LDL.LU.64 R26, [R1+0x3db0] ;  /* 0x003db000011a7983 */ /* 0x002ea20000300a00 */
[----:B----4-:R-:W-:Y:S01]  /*6bf30*/  HMMA.16816.F32.BF16 R12, R20, R24, R12 ;  /* 0x00000018140c723c */ /* 0x010fe2000004180c */
[----:B------:R-:W-:-:S02]  /*6bf40*/  IMAD.MOV.U32 R2, RZ, RZ, R24 ;  /* 0x000000ffff027224 */ /* 0x000fc400078e0018 */
[----:B------:R-:W-:Y:S02]  /*6bf50*/  IMAD.MOV.U32 R0, RZ, RZ, R25 ;  /* 0x000000ffff007224 */ /* 0x000fe400078e0019 */
[----:B------:R-:W2:Y:S11]  /*6bf60*/  LDL.LU.64 R24, [R1+0x3da8] ;  /* 0x003da80001187983 */ /* 0x000eb60000300a00 */
[----:B------:R-:W-:Y:S07]  /*6bf70*/  @!UPT UIADD3 URZ, URZ, URZ, URZ ;  /* 0x0000003f3f3ff290 */ /* 0x000fee000fffe03f */
[----:B------:R2:W-:Y:S01]  /*6bf80*/  STL.64 [R1+0x980], R12 ;  /* 0x0009800c01007387 */ /* 0x0005e20000100a00 */
[----:B------:R-:W-:Y:S02]  /*6bf90*/  IMAD.MOV.U32 R29, RZ, RZ, R14 ;  /* 0x000000ffff1d7224 */ /* 0x000fe400078e000e */
[----:B------:R-:W-:Y:S02]  /*6bfa0*/  IMAD.MOV.U32 R28, RZ, RZ, R15 ;  /* 0x000000ffff1c7224 */ /* 0x000fe400078e000f */
[----:B---3--:R-:W-:-:S03]  /*6bfb0*/  IMAD.MOV.U32 R6, RZ, RZ, R9 ;  /* 0x000000ffff067224 */ /* 0x008fc600078e0009 */
[----:B------:R-:W-:Y:S01]  /*6bfc0*/  STL [R1+0x3358], R28 ;  /* 0x0033581c01007387 */ /* 0x000fe20000100800 */
[----:B------:R-:W-:Y:S01]  /*6bfd0*/  STL [R1+0x3354], R29 ;  /* 0x0033541d01007387 */ /* 0x000fe20000100800 */
[C---:B--2---:R-:W-:Y:S07]  /*6bfe0*/  HMMA.16816.F32.BF16 R12, R20.reuse, R8, R24 ;  /* 0x00000008140c723c */ /* 0x044fee0000041818 */
[----:B------:R-:W-:Y:S02]  /*6bff0*/  IMAD.MOV.U32 R24, RZ, RZ, R8 ;  /* 0x000000ffff187224 */ /* 0x000fe400078e0008 */
[----:B------:R-:W2:Y:S11]  /*6c000*/  LDL.LU.64 R8, [R1+0x3da0] ;  /* 0x003da00001087983 */ /* 0x000eb60000300a00 */
[----:B------:R-:W-:Y:S03]  /*6c010*/  @!UPT UIADD3 URZ, URZ, URZ, URZ ;  /* 0x0000003f3f3ff290 */ /* 0x000fe6000fffe03f */
[----:B------:R-:W-:Y:S01]  /*6c020*/  STL.64 [R1+0x970], R12 ;  /* 0x0009700c01007387 */ /* 0x000fe20000100a00 */
[----:B------:R0:W-:Y:S02]  /*6c030*/  STL [R1+0x97c], R15 ;  /* 0x00097c0f01007387 */ /* 0x0001e40000100800 */
[----:B------:R-:W-:Y:S02]  /*6c040*/  IMAD.MOV.U32 R3, RZ, RZ, R14 ;  /* 0x000000ffff037224 */ /* 0x000fe400078e000e */
[----:B0-----:R-:W2:Y:S01]  /*6c050*/  LDL.LU.64 R14, [R1+0x3d98] ;  /* 0x003d9800010e7983 */ /* 0x001ea20000300a00 */
[----:B------:R-:W2:Y:S02]  /*6c060*/  LDL.LU.64 R12, [R1+0x3d90] ;  /* 0x003d9000010c7983 */ /* 0x000ea40000300a00 */
[----:B------:R-:W-:Y:S02]  /*6c070*/  STL [R1+0x3c48], R6 ;  /* 0x003c480601007387 */ /* 0x000fe40000100800 */
[----:B------:R0:W-:Y:S02]  /*6c080*/  STL.64 [R1+0x3c40], R4 ;  /* 0x003c400401007387 */ /* 0x0001e40000100a00 */
[----:B0-----:R-:W3:Y:S04]  /*6c090*/  LDL R4, [R1+0x150] ;  /* 0x0001500001047983 */ /* 0x001ee80000100800 */
[----:B------:R-:W3:Y:S01]  /*6c0a0*/  LDL R5, [R1+0x154] ;  /* 0x0001540001057983 */ /* 0x000ee20000100800 */
[----:B------:R0:W-:Y:S03]  /*6c0b0*/  STL [R1+0x3c00], R24 ;  /* 0x003c001801007387 */ /* 0x0001e60000100800 */
[----:B0-----:R-:W3:Y:S01]  /*6c0c0*/  LDL.LU R24, [R1+0x950] ;  /* 0x0009500001187983 */ /* 0x001ee20000300800 */
[----:B------:R-:W3:Y:S02]  /*6c0d0*/  LDL.LU R25, [R1+0x954] ;  /* 0x0009540001197983 */ /* 0x000ee40000300800 */
[----:B------:R-:W3:Y:S02]  /*6c0e0*/  LDL.LU R26, [R1+0x958] ;  /* 0x00095800011a7983 */ /* 0x000ee40000300800 */
[----:B------:R-:W3:Y:S01]  /*6c0f0*/  LDL.LU R27, [R1+0x95c] ;  /* 0x00095c00011b7983 */ /* 0x000ee20000300800 */
[----:B------:R-:W-:Y:S01]  /*6c100*/  STL [R1+0x335c], R3 ;  /* 0x00335c0301007387 */ /* 0x000fe20000100800 */
[C---:B--2---:R-:W-:Y:S11]  /*6c110*/  HMMA.16816.F32.BF16 R12, R20.reuse, R8, R12 ;  /* 0x00000008140c723c */ /* 0x044ff6000004180c */
[----:B------:R-:W-:Y:S11]  /*6c120*/  @!UPT UIADD3 URZ, URZ, URZ, URZ ;  /* 0x0000003f3f3ff290 */ /* 0x000ff6000fffe03f */
[----:B------:R-:W-:Y:S01]  /*6c130*/  @!UPT UIADD3 URZ, URZ, URZ, URZ ;  /* 0x0000003f3f3ff290 */ /* 0x000fe2000fffe03f */
[----:B------:R0:W-:Y:S01]  /*6c140*/  STL.64 [R1+0x960], R12 ;  /* 0x0009600c01007387 */ /* 0x0001e20000100a00 */
[----:B------:R1:W-:Y:S03]  /*6c150*/  STL.64 [R1+0x968], R14 ;  /* 0x0009680e01007387 */ /* 0x0003e60000100a00 */
[----:B0-----:R-:W2:Y:S01]  /*6c160*/  LDL.LU.64 R12, [R1+0x3d88] ;  /* 0x003d8800010c7983 */ /* 0x001ea20000300a00 */
[----:B-1----:R-:W-:Y:S02]  /*6c170*/  IMAD.MOV.U32 R15, RZ, RZ, R8 ;  /* 0x000000ffff0f7224 */ /* 0x002fe400078e0008 */
[----:B------:R-:W-:Y:S02]  /*6c180*/  IMAD.MOV.U32 R14, RZ, RZ, R9 ;  /* 0x000000ffff0e7224 */ /* 0x000fe400078e0009 */
[----:B------:R-:W4:Y:S01]  /*6c190*/  LDL.LU.64 R10, [R1+0x3d80] ;  /* 0x003d8000010a7983 */ /* 0x000f220000300a00 */
[----:B------:R-:W4:Y:S01]  /*6c1a0*/  LDL.LU.64 R8, [R1+0x3d78] ;  /* 0x003d780001087983 */ /* 0x000f220000300a00 */
[C---:B---3--:R-:W-:Y:S01]  /*6c1b0*/  HMMA.16816.F32.BF16 R4, R20.reuse, R4, R24 ;  /* 0x000000041404723c */ /* 0x048fe20000041818 */
[----:B------:R-:W-:Y:S02]  /*6c1c0*/  STL [R1+0x3aec], R14 ;  /* 0x003aec0e01007387 */ /* 0x000fe40000100800 */
[----:B------:R-:W-:Y:S11]  /*6c1d0*/  STL [R1+0x3ae8], R15 ;  /* 0x003ae80f01007387 */ /* 0x000ff60000100800 */
[----:B------:R-:W-:Y:S10]  /*6c1e0*/  @!UPT UIADD3 URZ, URZ, URZ, URZ ;  /* 0x0000003f3f3ff290 */ /* 0x000ff4000fffe03f */
[----:B------:R-:W-:Y:S02]  /*6c1f0*/  IMAD.MOV.U32 R3, RZ, RZ, R5 ;  /* 0x000000ffff037224 */ /* 0x000fe400078e0005 */
[----:B------:R-:W-:Y:S02]  /*6c200*/  IMAD.MOV.U32 R28, RZ, RZ, R6 ;  /* 0x000000ffff1c7224 */ /* 0x000fe400078e0006 */
[----:B------:R-:W-:Y:S01]  /*6c210*/  IMAD.MOV.U32 R29, RZ, RZ, R7 ;  /* 0x000000ffff1d7224 */ /* 0x000fe200078e0007 */
[----:B--2---:R-:W-:Y:S01]  /*6c220*/  STL.64 [R1+0x3d70], R12 ;  /* 0x003d700c01007387 */ /* 0x004fe20000100a00 */
[----:B------:R4:W-:Y:S02]  /*6c230*/  STL [R1+0x950], R4 ;  /* 0x0009500401007387 */ /* 0x0009e40000100800 */
[C---:B----4-:R-:W-:Y:S01]  /*6c240*/  HMMA.16816.F32.BF16 R4, R20.reuse, R16, R8 ;  /* 0x000000101404723c */ /* 0x050fe20000041808 */
[----:B------:R-:W-:Y:S01]  /*6c250*/  STL [R1+0x35a8], R29 ;  /* 0x0035a81d01007387 */ /* 0x000fe20000100800 */
[----:B------:R-:W-:Y:S02]  /*6c260*/  STL [R1+0x35a4], R28 ;  /* 0x0035a41c01007387 */ /* 0x000fe40000100800 */
[----:B------:R-:W-:Y:S11]  /*6c270*/  STL [R1+0x35a0], R3 ;  /* 0x0035a00301007387 */ /* 0x000ff60000100800 */
[----:B------:R-:W-:Y:S08]  /*6c280*/  @!UPT UIADD3 URZ, URZ, URZ, URZ ;  /* 0x0000003f3f3ff290 */ /* 0x000ff0000fffe03f */
[----:B------:R-:W-:Y:S01]  /*6c290*/  STL.64 [R1+0x940], R4 ;  /* 0x0009400401007387 */ /* 0x000fe20000100a00 */
[----:B------:R-:W-:Y:S02]  /*6c2a0*/  STL.64 [R1+0x948], R6 ;  /* 0x0009480601007387 */ /* 0x000fe40000100a00 */
[----:B------:R-:W2:Y:S02]  /*6c2b0*/  LDL.LU R24, [R1+0x8e0] ;  /* 0x0008e00001187983 */ /* 0x000ea40000300800 */
[----:B------:R-:W2:Y:S01]  /*6c2c0*/  LDL.LU R25, [R1+0x8e4] ;  /* 0x0008e40001197983 */ /* 0x000ea20000300800 */
[----:B------:R-:W3:Y:S01]  /*6c2d0*/  LDL.LU R26, [R1+0x8e8] ;  /* 0x0008e800011a7983 */ /* 0x000ee20000300800 */
[----:B------:R-:W3:Y:S02]  /*6c2e0*/  LDL.LU R27, [R1+0x8ec] ;  /* 0x0008ec00011b7983 */ /* 0x000ee40000300800 */
[----:B------:R-:W4:Y:S02]  /*6c2f0*/  LDL.LU R12, [R1+0x930] ;  /* 0x00093000010c7983 */ /* 0x000f240000300800 */
[----:B------:R-:W4:Y:S01]  /*6c300*/  LDL.LU R13, [R1+0x934] ;  /* 0x00093400010d7983 */ /* 0x000f220000300800 */
[----:B------:R-:W4:Y:S01]  /*6c310*/  LDL.LU R14, [R1+0x938] ;  /* 0x00093800010e7983 */ /* 0x000f220000300800 */
[----:B------:R-:W4:Y:S03]  /*6c320*/  LDL.LU R15, [R1+0x93c] ;  /* 0x00093c00010f7983 */ /* 0x000f260000300800 */
[----:B---3--:R-:W-:Y:S01]  /*6c330*/  STL.64 [R1+0x3d10], R26 ;  /* 0x003d101a01007387 */ /* 0x008fe20000100a00 */
[----:B--2---:R0:W-:Y:S03]  /*6c340*/  STL.64 [R1+0x3d08], R24 ;  /* 0x003d081801007387 */ /* 0x0041e60000100a00 */
        /* <DEDUP_REMOVED lines=10> */
[----:B--2---:R0:W-:Y:S04]  /*6c3f0*/  STL.64 [R1+0x3d18], R4 ;  /* 0x003d180401007387 */ /* 0x0041e80000100a00 */
        /* <DEDUP_REMOVED lines=29> */
[----:B------:R-:W3:Y:S01]  /*6c5d0*/  LDL.64 R16, [R1+0xd0] ;  /* 0x0000d00001107983 */ /* 0x000ee20000100a00 */
[----:B------:R-:W-:Y:S02]  /*6c5e0*/  STL [R1+0x3af4], R28 ;  /* 0x003af41c01007387 */ /* 0x000fe40000100800 */
[----:B------:R-:W-:Y:S02]  /*6c5f0*/  STL [R1+0x3af0], R29 ;  /* 0x003af01d01007387 */ /* 0x000fe40000100800 */
[----:B------:R0:W-:Y:S01]  /*6c600*/  STL.64 [R1+0x930], R12 ;  /* 0x0009300c01007387 */ /* 0x0001e20000100a00 */
[----:B------:R1:W-:Y:S04]  /*6c610*/  STL.64 [R1+0x938], R14 ;  /* 0x0009380e01007387 */ /* 0x0003e80000100a00 */
[----:B0-----:R-:W4:Y:S01]  /*6c620*/  LDL.LU.64 R12, [R1+0x3d70] ;  /* 0x003d7000010c7983 */ /* 0x001f220000300a00 */
[----:B-1----:R-:W-:-:S02]  /*6c630*/  IMAD.MOV.U32 R14, RZ, RZ, R24 ;  /* 0x000000ffff0e7224 */ /* 0x002fc400078e0018 */
[----:B------:R-:W-:Y:S02]  /*6c640*/  IMAD.MOV.U32 R15, RZ, RZ, R25 ;  /* 0x000000ffff0f7224 */ /* 0x000fe400078e0019 */
[----:B------:R-:W2:Y:S03]  /*6c650*/  LDL.LU.64 R24, [R1+0x3d68] ;  /* 0x003d680001187983 */ /* 0x000ea60000300a00 */
[----:B------:R-:W-:Y:S02]  /*6c660*/  STL [R1+0x3afc], R15 ;  /* 0x003afc0f01007387 */ /* 0x000fe40000100800 */
        /* <DEDUP_REMOVED lines=38> */
[----:B------:R0:W-:Y:S01]  /*6c8d0*/  STL.64 [R1+0x8f0], R4 ;  /* 0x0008f00401007387 */ /* 0x0001e20000100a00 */
        /* <DEDUP_REMOVED lines=8> */
[----:B------:R-:W-:-:S05]  /*6c960*/  IMAD.MOV.U32 R29, RZ, RZ, R5 ;  /* 0x000000ffff1d7224 */ /* 0x000fca00078e0005 */
[----:B---3--:R-:W-:Y:S11]  /*6c970*/  HMMA.16816.F32.BF16 R4, R20, R16, R8 ;  /* 0x000000101404723c */ /* 0x008ff60000041808 */
[----:B------:R-:W-:Y:S04]  /*6c980*/  @!UPT UIADD3 URZ, URZ, URZ, URZ ;  /* 0x0000003f3f3ff290 */ /* 0x000fe8000fffe03f */
[----:B------:R0:W-:Y:S01]  /*6c990*/  STL.64 [R1+0x8e0], R24 ;  /* 0x0008e01801007387 */ /* 0x0001e20000100a00 */
[----:B------:R1:W-:Y:S02]  /*6c9a0*/  STL.64 [R1+0x8e8], R26 ;  /* 0x0008e81a01007387 */ /* 0x0003e40000100a00 */
[----:B------:R-:W-:Y:S02]  /*6c9b0*/  STL [R1+0x3b24], R29 ;  /* 0x003b241d01007387 */ /* 0x000fe40000100800 */
[----:B------:R-:W-:Y:S03]  /*6c9c0*/  STL [R1+0x3b20], R28 ;  /* 0x003b201c01007387 */ /* 0x000fe60000100800 */
[----:B------:R-:W-:Y:S01]  /*6c9d0*/  STL.64 [R1+0x8d0], R4 ;  /* 0x0008d00401007387 */ /* 0x000fe20000100a00 */
[----:B------:R-:W-:Y:S03]  /*6c9e0*/  STL.64 [R1+0x8d8], R6 ;  /* 0x0008d80601007387 */ /* 0x000fe60000100a00 */
[----:B0-----:R-:W2:Y:S01]  /*6c9f0*/  LDL.LU R24, [R1+0x870] ;  /* 0x0008700001187983 */ /* 0x001ea20000300800 */
[----:B------:R-:W2:Y:S02]  /*6ca00*/  LDL.LU R25, [R1+0x874] ;  /* 0x0008740001197983 */ /* 0x000ea40000300800 */
[----:B-1----:R-:W3:Y:S02]  /*6ca10*/  LDL.LU R26, [R1+0x878] ;  /* 0x00087800011a7983 */ /* 0x002ee40000300800 */
[----:B------:R-:W3:Y:S02]  /*6ca20*/  LDL.LU R27, [R1+0x87c] ;  /* 0x00087c00011b7983 */ /* 0x000ee40000300800 */
        /* <DEDUP_REMOVED lines=11> */
[----:B0-----:R-:W3:Y:S04]  /*6cae0*/  LDL.64 R24, [R1+0xc0] ;  /* 0x0000c00001187983 */ /* 0x001ee80000100a00 */
[----:B--2---:R0:W-:Y:S04]  /*6caf0*/  STL.64 [R1+0x3ca0], R4 ;  /* 0x003ca00401007387 */ /* 0x0041e80000100a00 */
        /* <DEDUP_REMOVED lines=28> */
[----:B------:R-:W-:Y:S01]  /*6ccc0*/  IMAD.MOV.U32 R14, RZ, RZ, R17 ;  /* 0x000000ffff0e7224 */ /* 0x000fe200078e0011 */
[----:B------:R-:W4:Y:S01]  /*6ccd0*/  LDL.LU R8, [R1+0x860] ;  /* 0x0008600001087983 */ /* 0x000f220000300800 */
[----:B------:R-:W-:-:S02]  /*6cce0*/  IMAD.MOV.U32 R15, RZ, RZ, R16 ;  /* 0x000000ffff0f7224 */ /* 0x000fc400078e0010 */
[----:B------:R-:W4:Y:S02]  /*6ccf0*/  LDL.LU R9, [R1+0x864] ;  /* 0x0008640001097983 */ /* 0x000f240000300800 */
[----:B------:R-:W4:Y:S01]  /*6cd00*/  LDL.LU R10, [R1+0x868] ;  /* 0x00086800010a7983 */ /* 0x000f220000300800 */
[----:B------:R-:W4:Y:S01]  /*6cd10*/  LDL.LU R11, [R1+0x86c] ;  /* 0x00086c00010b7983 */ /* 0x000f220000300800 */
[----:B------:R-:W4:Y:S02]  /*6cd20*/  LDL.64 R16, [R1+0x60] ;  /* 0x0000600001107983 */ /* 0x000f240000100a00 */
[----:B------:R-:W-:Y:S02]  /*6cd30*/  STL [R1+0x3b2c], R14 ;  /* 0x003b2c0e01007387 */ /* 0x000fe40000100800 */
[----:B------:R-:W-:Y:S02]  /*6cd40*/  STL [R1+0x3b28], R15 ;  /* 0x003b280f01007387 */ /* 0x000fe40000100800 */
[----:B---3--:R-:W-:-:S02]  /*6cd50*/  IMAD.MOV.U32 R29, RZ, RZ, R24 ;  /* 0x000000ffff1d7224 */ /* 0x008fc400078e0018 */
        /* <DEDUP_REMOVED lines=58> */
[----:B----4-:R-:W-:Y:S11]  /*6d100*/  HMMA.16816.F32.BF16 R4, R20, R16, R8 ;  /* 0x000000101404723c */ /* 0x010ff60000041808 */
[----:B------:R-:W-:Y:S04]  /*6d110*/  @!UPT UIADD3 URZ, URZ, URZ, URZ ;  /* 0x0000003f3f3ff290 */ /* 0x000fe8000fffe03f */
[----:B------:R0:W-:Y:S01]  /*6d120*/  STL.64 [R1+0x870], R24 ;  /* 0x0008701801007387 */ /* 0x0001e20000100a00 */
[----:B------:R1:W-:Y:S02]  /*6d130*/  STL.64 [R1+0x878], R26 ;  /* 0x0008781a01007387 */ /* 0x0003e40000100a00 */
[----:B------:R-:W-:Y:S02]  /*6d140*/  STL [R1+0x3b5c], R15 ;  /* 0x003b5c0f01007387 */ /* 0x000fe40000100800 */
[----:B------:R-:W-:Y:S01]  /*6d150*/  STL [R1+0x3b58], R14 ;  /* 0x003b580e01007387 */ /* 0x000fe20000100800 */
[----:B------:R-:W-:Y:S02]  /*6d160*/  STL.64 [R1+0x3c88], R12 ;  /* 0x003c880c01007387 */ /* 0x000fe40000100a00 */
[----:B------:R2:W-:Y:S02]  /*6d170*/  STL.64 [R1+0x860], R4 ;  /* 0x0008600401007387 */ /* 0x0005e40000100a00 */
[----:B------:R3:W-:Y:S01]  /*6d180*/  STL.64 [R1+0x868], R6 ;  /* 0x0008680601007387 */ /* 0x0007e20000100a00 */
[----:B0-----:R-:W4:Y:S01]  /*6d190*/  LDL.LU R24, [R1+0x7f0] ;  /* 0x0007f00001187983 */ /* 0x001f220000300800 */
[----:B------:R-:W4:Y:S02]  /*6d1a0*/  LDL.LU R25, [R1+0x7f4] ;  /* 0x0007f40001197983 */ /* 0x000f240000300800 */
[----:B-1----:R-:W4:Y:S02]  /*6d1b0*/  LDL.LU R26, [R1+0x7f8] ;  /* 0x0007f800011a7983 */ /* 0x002f240000300800 */
[----:B------:R-:W4:Y:S01]  /*6d1c0*/  LDL.LU R27, [R1+0x7fc] ;  /* 0x0007fc00011b7983 */ /* 0x000f220000300800 */
[----:B--2---:R-:W2:Y:S01]  /*6d1d0*/  LDL.LU R4, [R1+0x820] ;  /* 0x0008200001047983 */ /* 0x004ea20000300800 */
[----:B------:R-:W2:Y:S02]  /*6d1e0*/  LDL.LU R5, [R1+0x824] ;  /* 0x0008240001057983 */ /* 0x000ea40000300800 */
[----:B---3--:R-:W3:Y:S02]  /*6d1f0*/  LDL.LU R6, [R1+0x828] ;  /* 0x0008280001067983 */ /* 0x008ee40000300800 */
[----:B------:R-:W3:Y:S01]  /*6d200*/  LDL.LU R7, [R1+0x82c] ;  /* 0x00082c0001077983 */ /* 0x000ee20000300800 */
[----:B------:R-:W2:Y:S01]  /*6d210*/  LDL.LU R12, [R1+0x850] ;  /* 0x00085000010c7983 */ /* 0x000ea20000300800 */
[----:B------:R-:W4:Y:S02]  /*6d220*/  LDL.LU R13, [R1+0x854] ;  /* 0x00085400010d7983 */ /* 0x000f240000300800 */
[----:B------:R-:W4:Y:S02]  /*6d230*/  LDL.LU R14, [R1+0x858] ;  /* 0x00085800010e7983 */ /* 0x000f240000300800 */
[----:B------:R-:W4:Y:S01]  /*6d240*/  LDL.LU R15, [R1+0x85c] ;  /* 0x00085c00010f7983 */ /* 0x000f220000300800 */
[----:B---3--:R-:W-:Y:S01]  /*6d250*/  STL.64 [R1+0x3c58], R6 ;  /* 0x003c580601007387 */ /* 0x008fe20000100a00 */
[----:B--2---:R0:W-:Y:S03]  /*6d260*/  STL.64 [R1+0x3c50], R4 ;  /* 0x003c500401007387 */ /* 0x0041e60000100a00 */
        /* <DEDUP_REMOVED lines=23> */
[----:B------:R-:W-:-:S02]  /*6d3e0*/  IMAD.MOV.U32 R28, RZ, RZ, R16 ;  /* 0x000000ffff1c7224 */ /* 0x000fc400078e0010 */
[----:B------:R-:W-:Y:S01]  /*6d3f0*/  IMAD.MOV.U32 R29, RZ, RZ, R17 ;  /* 0x000000ffff1d7224 */ /* 0x000fe200078e0011 */
[----:B---3--:R-:W-:Y:S01]  /*6d400*/  HMMA.16816.F32.BF16 R12, R20, R4, R12 ;  /* 0x00000004140c723c */ /* 0x008fe2000004180c */
[----:B--2---:R-:W-:Y:S01]  /*6d410*/  STL.64 [R1+0x3c30], R26 ;  /* 0x003c301a01007387 */ /* 0x004fe20000100a00 */
[----:B----4-:R0:W-:Y:S02]  /*6d420*/  STL.64 [R1+0x3c28], R24 ;  /* 0x003c281801007387 */ /* 0x0101e40000100a00 */
[----:B------:R-:W2:Y:S01]  /*6d430*/  LDL.64 R16, [R1] ;  /* 0x0000000001107983 */ /* 0x000ea20000100a00 */
[----:B0-----:R-:W3:Y:S04]  /*6d440*/  LDL.64 R24, [R1+0x10] ;  /* 0x0000100001187983 */ /* 0x001ee80000100a00 */
[----:B--2---:R0:W-:Y:S04]  /*6d450*/  STL.64 [R1+0x3c38], R16 ;  /* 0x003c381001007387 */ /* 0x0041e80000100a00 */
[----:B0-----:R-:W3:Y:S01]  /*6d460*/  LDL.LU R16, [R1+0x810] ;  /* 0x0008100001107983 */ /* 0x001ee20000300800 */
[----:B------:R-:W3:Y:S02]  /*6d470*/  LDL.LU R17, [R1+0x814] ;  /* 0x0008140001117983 */ /* 0x000ee40000300800 */
[----:B------:R-:W3:Y:S02]  /*6d480*/  LDL.LU R18, [R1+0x818] ;  /* 0x0008180001127983 */ /* 0x000ee40000300800 */
[----:B------:R-:W3:Y:S01]  /*6d490*/  LDL.LU R19, [R1+0x81c] ;  /* 0x00081c0001137983 */ /* 0x000ee20000300800 */
[----:B------:R-:W-:Y:S01]  /*6d4a0*/  STL [R1+0x3b64], R29 ;  /* 0x003b641d01007387 */ /* 0x000fe20000100800 */
[----:B------:R-:W-:Y:S03]  /*6d4b0*/  STL [R1+0x3b60], R28 ;  /* 0x003b601c01007387 */ /* 0x000fe60000100800 */
[----:B------:R0:W-:Y:S02]  /*6d4c0*/  STL.64 [R1+0x850], R12 ;  /* 0x0008500c01007387 */ /* 0x0001e40000100a00 */
[----:B------:R1:W-:Y:S01]  /*6d4d0*/  STL.64 [R1+0x858], R14 ;  /* 0x0008580e01007387 */ /* 0x0003e20000100a00 */
[----:B0-----:R-:W2:Y:S01]  /*6d4e0*/  LDL.LU.64 R12, [R1+0x3c88] ;  /* 0x003c8800010c7983 */ /* 0x001ea20000300a00 */
[----:B-1----:R-:W-:-:S02]  /*6d4f0*/  IMAD.MOV.U32 R15, RZ, RZ, R4 ;  /* 0x000000ffff0f7224 */ /* 0x002fc400078e0004 */
[----:B------:R-:W-:Y:S02]  /*6d500*/  IMAD.MOV.U32 R14, RZ, RZ, R5 ;  /* 0x000000ffff0e7224 */ /* 0x000fe400078e0005 */
[----:B------:R-:W4:Y:S03]  /*6d510*/  LDL.LU.64 R4, [R1+0x3c80] ;  /* 0x003c800001047983 */ /* 0x000f260000300a00 */
[----:B------:R-:W-:Y:S02]  /*6d520*/  STL [R1+0x3b6c], R14 ;  /* 0x003b6c0e01007387 */ /* 0x000fe40000100800 */
[----:B------:R-:W-:Y:S01]  /*6d530*/  STL [R1+0x3b68], R15 ;  /* 0x003b680f01007387 */ /* 0x000fe20000100800 */
        /* <DEDUP_REMOVED lines=11> */
[----:B----4-:R-:W-:Y:S01]  /*6d5f0*/  HMMA.16816.F32.BF16 R8, R20, R4, R8 ;  /* 0x000000041408723c */ /* 0x010fe20000041808 */
[----:B------:R-:W-:-:S02]  /*6d600*/  IMAD.MOV.U32 R14, RZ, RZ, R4 ;  /* 0x000000ffff0e7224 */ /* 0x000fc400078e0004 */
[----:B------:R-:W-:Y:S11]  /*6d610*/  IMAD.MOV.U32 R15, RZ, RZ, R5 ;  /* 0x000000ffff0f7224 */ /* 0x000ff600078e0005 */
[----:B------:R-:W-:Y:S09]  /*6d620*/  @!UPT UIADD3 URZ, URZ, URZ, URZ ;  /* 0x0000003f3f3ff290 */ /* 0x000ff2000fffe03f */
[----:B------:R0:W-:Y:S01]  /*6d630*/  STL.64 [R1+0x830], R8 ;  /* 0x0008300801007387 */ /* 0x0001e20000100a00 */
[----:B------:R-:W-:Y:S03]  /*6d640*/  STL.64 [R1+0x838], R10 ;  /* 0x0008380a01007387 */ /* 0x000fe60000100a00 */
[----:B0-----:R-:W4:Y:S01]  /*6d650*/  LDL.LU.64 R8, [R1+0x3c60] ;  /* 0x003c600001087983 */ /* 0x001f220000300a00 */
[----:B------:R-:W4:Y:S02]  /*6d660*/  LDL.LU.64 R6, [R1+0x3c58] ;  /* 0x003c580001067983 */ /* 0x000f240000300a00 */
[----:B------:R-:W4:Y:S02]  /*6d670*/  LDL.LU.64 R4, [R1+0x3c50] ;  /* 0x003c500001047983 */ /* 0x000f240000300a00 */
[----:B------:R-:W-:Y:S01]  /*6d680*/  STL [R1+0x3b7c], R15 ;  /* 0x003b7c0f01007387 */ /* 0x000fe20000100800 */
[----:B------:R-:W-:Y:S01]  /*6d690*/  STL [R1+0x3b78], R14 ;  /* 0x003b780e01007387 */ /* 0x000fe20000100800 */
[C---:B----4-:R-:W-:Y:S11]  /*6d6a0*/  HMMA.16816.F32.BF16 R4, R20.reuse, R8, R4 ;  /* 0x000000081404723c */ /* 0x050ff60000041804 */
[----:B------:R-:W-:Y:S11]  /*6d6b0*/  @!UPT UIADD3 URZ, URZ, URZ, URZ ;  /* 0x0000003f3f3ff290 */ /* 0x000ff6000fffe03f */
[----:B------:R-:W-:Y:S01]  /*6d6c0*/  @!UPT UIADD3 URZ, URZ, URZ, URZ ;  /* 0x0000003f3f3ff290 */ /* 0x000fe2000fffe03f */
[----:B------:R-:W-:Y:S01]  /*6d6d0*/  STL.64 [R1+0x820], R4 ;  /* 0x0008200401007387 */ /* 0x000fe20000100a00 */
[----:B------:R0:W-:Y:S03]  /*6d6e0*/  STL.64 [R1+0x828], R6 ;  /* 0x0008280601007387 */ /* 0x0001e60000100a00 */
[----:B0-----:R-:W4:Y:S01]  /*6d6f0*/  LDL.LU R6, [R1+0x3c48] ;  /* 0x003c480001067983 */ /* 0x001f220000300800 */
[----:B------:R-:W2:Y:S01]  /*6d700*/  LDL.LU.64 R4, [R1+0x3c40] ;  /* 0x003c400001047983 */ /* 0x000ea20000300a00 */
[----:B---3--:R-:W-:Y:S01]  /*6d710*/  HMMA.16816.F32.BF16 R16, R20, R24, R16 ;  /* 0x000000181410723c */ /* 0x008fe20000041810 */
[----:B------:R-:W-:Y:S02]  /*6d720*/  IMAD.MOV.U32 R29, RZ, RZ, R8 ;  /* 0x000000ffff1d7224 */ /* 0x000fe400078e0008 */
[----:B------:R-:W-:Y:S01]  /*6d730*/  IMAD.MOV.U32 R7, RZ, RZ, R9 ;  /* 0x000000ffff077224 */ /* 0x000fe200078e0009 */
[----:B------:R-:W3:Y:S01]  /*6d740*/  LDL.LU R8, [R1+0x7e0] ;  /* 0x0007e00001087983 */ /* 0x000ee20000300800 */
[----:B------:R-:W3:Y:S02]  /*6d750*/  LDL.LU R9, [R1+0x7e4] ;  /* 0x0007e40001097983 */ /* 0x000ee40000300800 */
[----:B------:R-:W3:Y:S02]  /*6d760*/  LDL.LU R10, [R1+0x7e8] ;  /* 0x0007e800010a7983 */ /* 0x000ee40000300800 */
[----:B------:R-:W3:Y:S01]  /*6d770*/  LDL.LU R11, [R1+0x7ec] ;  /* 0x0007ec00010b7983 */ /* 0x000ee20000300800 */
[----:B------:R-:W-:Y:S01]  /*6d780*/  STL [R1+0x3bf0], R7 ;  /* 0x003bf00701007387 */ /* 0x000fe20000100800 */
[----:B------:R-:W-:-:S02]  /*6d790*/  IMAD.MOV.U32 R14, RZ, RZ, R24 ;  /* 0x000000ffff0e7224 */ /* 0x000fc400078e0018 */
[----:B------:R-:W-:Y:S01]  /*6d7a0*/  IMAD.MOV.U32 R28, RZ, RZ, R25 ;  /* 0x000000ffff1c7224 */ /* 0x000fe200078e0019 */
[----:B--2---:R-:W-:Y:S01]  /*6d7b0*/  STL.64 [R1+0x3be8], R4 ;  /* 0x003be80401007387 */ /* 0x004fe20000100a00 */
[----:B------:R-:W-:Y:S08]  /*6d7c0*/  STL [R1+0x3b80], R29 ;  /* 0x003b801d01007387 */ /* 0x000ff00000100800 */
[----:B------:R0:W-:Y:S02]  /*6d7d0*/  STL.64 [R1+0x810], R16 ;  /* 0x0008101001007387 */ /* 0x0001e40000100a00 */
[----:B------:R-:W-:Y:S01]  /*6d7e0*/  STL.64 [R1+0x818], R18 ;  /* 0x0008181201007387 */ /* 0x000fe20000100a00 */
[----:B0-----:R-:W2:Y:S01]  /*6d7f0*/  LDL.LU.64 R16, [R1+0x3c38] ;  /* 0x003c380001107983 */ /* 0x001ea20000300a00 */
[----:B------:R-:W2:Y:S02]  /*6d800*/  LDL.LU.64 R26, [R1+0x3c30] ;  /* 0x003c3000011a7983 */ /* 0x000ea40000300a00 */
        /* <DEDUP_REMOVED lines=10> */
[----:B------:R-:W2:Y:S02]  /*6d8b0*/  LDL.LU.64 R16, [R1+0x3c08] ;  /* 0x003c080001107983 */ /* 0x000ea40000300a00 */
[----:B--2---:R-:W-:Y:S11]  /*6d8c0*/  HMMA.16816.F32.BF16 R24, R20, R16, R24 ;  /* 0x000000101418723c */ /* 0x004ff60000041818 */
[----:B------:R-:W-:Y:S11]  /*6d8d0*/  @!UPT UIADD3 URZ, URZ, URZ, URZ ;  /* 0x0000003f3f3ff290 */ /* 0x000ff6000fffe03f */
[----:B------:R-:W-:Y:S01]  /*6d8e0*/  @!UPT UIADD3 URZ, URZ, URZ, URZ ;  /* 0x0000003f3f3ff290 */ /* 0x000fe2000fffe03f */
[----:B------:R0:W-:Y:S01]  /*6d8f0*/  STL.64 [R1+0x7f0], R24 ;  /* 0x0007f01801007387 */ /* 0x0001e20000100a00 */
[----:B------:R-:W-:Y:S03]  /*6d900*/  STL.64 [R1+0x7f8], R26 ;  /* 0x0007f81a01007387 */ /* 0x000fe60000100a00 */
[----:B0-----:R-:W2:Y:S01]  /*6d910*/  LDL.LU R24, [R1+0x3c00] ;  /* 0x003c000001187983 */ /* 0x001ea20000300800 */
[----:B------:R-:W-:Y:S02]  /*6d920*/  STL.64 [R1+0x38d0], R18 ;  /* 0x0038d01201007387 */ /* 0x000fe40000100a00 */
[----:B------:R4:W-:Y:S02]  /*6d930*/  STL.64 [R1+0x38c8], R16 ;  /* 0x0038c81001007387 */ /* 0x0009e40000100a00 */
[----:B----4-:R-:W-:Y:S02]  /*6d940*/  IMAD.MOV.U32 R17, RZ, RZ, R6 ;  /* 0x000000ffff117224 */ /* 0x010fe400078e0006 */
[----:B--2---:R-:W-:-:S02]  /*6d950*/  IMAD.MOV.U32 R16, RZ, RZ, R24 ;  /* 0x000000ffff107224 */ /* 0x004fc400078e0018 */
[----:B------:R-:W2:Y:S01]  /*6d960*/  LDL.LU R24, [R1+0x450] ;  /* 0x0004500001187983 */ /* 0x000ea20000300800 */
[----:B------:R-:W2:Y:S02]  /*6d970*/  LDL.LU R25, [R1+0x454] ;  /* 0x0004540001197983 */ /* 0x000ea40000300800 */
[----:B------:R-:W2:Y:S02]  /*6d980*/  LDL.LU R26, [R1+0x458] ;  /* 0x00045800011a7983 */ /* 0x000ea40000300800 */
[----:B------:R-:W2:Y:S01]  /*6d990*/  LDL.LU R27, [R1+0x45c] ;  /* 0x00045c00011b7983 */ /* 0x000ea20000300800 */
[----:B------:R-:W4:Y:S01]  /*6d9a0*/  LDL.LU R4, [R1+0x7d0] ;  /* 0x0007d00001047983 */ /* 0x000f220000300800 */
[----:B------:R-:W4:Y:S02]  /*6d9b0*/  LDL.LU R5, [R1+0x7d4] ;  /* 0x0007d40001057983 */ /* 0x000f240000300800 */
[----:B------:R-:W4:Y:S02]  /*6d9c0*/  LDL.LU R6, [R1+0x7d8] ;  /* 0x0007d80001067983 */ /* 0x000f240000300800 */
[----:B------:R-:W4:Y:S01]  /*6d9d0*/  LDL.LU R7, [R1+0x7dc] ;  /* 0x0007dc0001077983 */ /* 0x000f220000300800 */
[----:B------:R0:W-:Y:S04]  /*6d9e0*/  STL.64 [R1+0x3b88], R16 ;  /* 0x003b881001007387 */ /* 0x0001e80000100a00 */
[----:B0-----:R-:W2:Y:S01]  /*6d9f0*/  LDL.LU R16, [R1+0x410] ;  /* 0x0004100001107983 */ /* 0x001ea20000300800 */
[----:B------:R-:W2:Y:S02]  /*6da00*/  LDL.LU R17, [R1+0x414] ;  /* 0x0004140001117983 */ /* 0x000ea40000300800 */
[----:B------:R-:W2:Y:S02]  /*6da10*/  LDL.LU R18, [R1+0x418] ;  /* 0x0004180001127983 */ /* 0x000ea40000300800 */
[----:B------:R-:W2:Y:S02]  /*6da20*/  LDL.LU R19, [R1+0x41c] ;  /* 0x00041c0001137983 */ /* 0x000ea40000300800 */
[----:B--2---:R-:W-:Y:S01]  /*6da30*/  STL.64 [R1+0x3b98], R18 ;  /* 0x003b981201007387 */ /* 0x004fe20000100a00 */
[----:B------:R0:W-:Y:S03]  /*6da40*/  STL.64 [R1+0x3b90], R16 ;  /* 0x003b901001007387 */ /* 0x0001e60000100a00 */
[----:B0-----:R-:W2:Y:S01]  /*6da50*/  LDL.64 R16, [R1+0x190] ;  /* 0x0001900001107983 */ /* 0x001ea20000100a00 */
[C---:B---3--:R-:W-:Y:S03]  /*6da60*/  HMMA.16816.F32.BF16 R8, R20.reuse, R12, R8 ;  /* 0x0000000c1408723c */ /* 0x048fe60000041808 */
[----:B--2---:R0:W-:Y:S04]  /*6da70*/  STL.64 [R1+0x3ba8], R16 ;  /* 0x003ba81001007387 */ /* 0x0041e80000100a00 */
[----:B0-----:R-:W2:Y:S04]  /*6da80*/  LDL R16, [R1+0x1a0] ;  /* 0x0001a00001107983 */ /* 0x001ea80000100800 */
[----:B------:R-:W2:Y:S04]  /*6da90*/  LDL R17, [R1+0x1a4] ;  /* 0x0001a40001117983 */ /* 0x000ea80000100800 */
[----:B--2---:R0:W-:Y:S04]  /*6daa0*/  STL.64 [R1+0x3bc0], R16 ;  /* 0x003bc01001007387 */ /* 0x0041e80000100a00 */
[----:B0-----:R-:W2:Y:S04]  /*6dab0*/  LDL.64 R16, [R1+0x1b0] ;  /* 0x0001b00001107983 */ /* 0x001ea80000100a00 */
[----:B------:R0:W-:Y:S02]  /*6dac0*/  STL.64 [R1+0x7e0], R8 ;  /* 0x0007e00801007387 */ /* 0x0001e40000100a00 */
[----:B------:R-:W-:Y:S01]  /*6dad0*/  STL.64 [R1+0x7e8], R10 ;  /* 0x0007e80a01007387 */ /* 0x000fe20000100a00 */
[----:B0-----:R-:W4:Y:S01]  /*6dae0*/  LDL.LU.64 R8, [R1+0x3bf8] ;  /* 0x003bf80001087983 */ /* 0x001f220000300a00 */
[----:B------:R0:W-:Y:S02]  /*6daf0*/  STL.64 [R1+0x38c0], R12 ;  /* 0x0038c00c01007387 */ /* 0x0001e40000100a00 */
[----:B------:R1:W-:Y:S01]  /*6db00*/  STL.64 [R1+0x3ba0], R14 ;  /* 0x003ba00e01007387 */ /* 0x0003e20000100a00 */
[----:B0-----:R-:W3:Y:S01]  /*6db10*/  LDL.LU R12, [R1+0x420] ;  /* 0x00042000010c7983 */ /* 0x001ee20000300800 */
[----:B------:R-:W3:Y:S02]  /*6db20*/  LDL.LU R13, [R1+0x424] ;  /* 0x00042400010d7983 */ /* 0x000ee40000300800 */
[----:B-1----:R-:W2:Y:S02]  /*6db30*/  LDL.LU R14, [R1+0x428] ;  /* 0x00042800010e7983 */ /* 0x002ea40000300800 */
[----:B------:R-:W2:Y:S02]  /*6db40*/  LDL.LU R15, [R1+0x42c] ;  /* 0x00042c00010f7983 */ /* 0x000ea40000300800 */
[----:B--2---:R-:W-:Y:S01]  /*6db50*/  STL.64 [R1+0x3bb8], R14 ;  /* 0x003bb80e01007387 */ /* 0x004fe20000100a00 */
[----:B---3--:R0:W-:Y:S03]  /*6db60*/  STL.64 [R1+0x3bb0], R12 ;  /* 0x003bb00c01007387 */ /* 0x0081e60000100a00 */
[----:B0-----:R-:W2:Y:S01]  /*6db70*/  LDL.LU R12, [R1+0x430] ;  /* 0x00043000010c7983 */ /* 0x001ea20000300800 */
[----:B------:R-:W2:Y:S02]  /*6db80*/  LDL.LU R13, [R1+0x434] ;  /* 0x00043400010d7983 */ /* 0x000ea40000300800 */
[----:B------:R-:W3:Y:S02]  /*6db90*/  LDL.LU R14, [R1+0x438] ;  /* 0x00043800010e7983 */ /* 0x000ee40000300800 */
[----:B------:R-:W3:Y:S01]  /*6dba0*/  LDL.LU R15, [R1+0x43c] ;  /* 0x00043c00010f7983 */ /* 0x000ee20000300800 */
[C---:B----4-:R-:W-:Y:S01]  /*6dbb0*/  HMMA.16816.F32.BF16 R4, R20.reuse, R8, R4 ;  /* 0x000000081404723c */ /* 0x050fe20000041804 */
[----:B---3--:R-:W-:Y:S01]  /*6dbc0*/  STL.64 [R1+0x3bd0], R14 ;  /* 0x003bd00e01007387 */ /* 0x008fe20000100a00 */
        /* <DEDUP_REMOVED lines=8> */
[----:B0-----:R-:W3:Y:S01]  /*6dc50*/  LDL.LU R7, [R1+0x3bf0] ;  /* 0x003bf00001077983 */ /* 0x001ee20000300800 */
[----:B------:R-:W4:Y:S02]  /*6dc60*/  LDL.LU.64 R4, [R1+0x3be8] ;  /* 0x003be80001047983 */ /* 0x000f240000300a00 */
[----:B----4-:R-:W-:Y:S01]  /*6dc70*/  HMMA.16816.F32.BF16 R20, R20, R4, R24 ;  /* 0x000000041414723c */ /* 0x010fe20000041818 */
[----:B------:R-:W2:Y:S01]  /*6dc80*/  LDL.LU.64 R26, [R1+0x3be0] ;  /* 0x003be000011a7983 */ /* 0x000ea20000300a00 */
[----:B------:R-:W2:Y:S02]  /*6dc90*/  LDL.LU.64 R24, [R1+0x3bd8] ;  /* 0x003bd80001187983 */ /* 0x000ea40000300a00 */
[----:B------:R-:W-:-:S02]  /*6dca0*/  IMAD.MOV.U32 R6, RZ, RZ, R16 ;  /* 0x000000ffff067224 */ /* 0x000fc400078e0010 */
[----:B------:R-:W-:Y:S11]  /*6dcb0*/  IMAD.MOV.U32 R3, RZ, RZ, R17 ;  /* 0x000000ffff037224 */ /* 0x000ff600078e0011 */
[----:B------:R-:W-:Y:S06]  /*6dcc0*/  @!UPT UIADD3 URZ, URZ, URZ, URZ ;  /* 0x0000003f3f3ff290 */ /* 0x000fec000fffe03f */
[----:B------:R0:W-:Y:S01]  /*6dcd0*/  STL.64 [R1+0x450], R20 ;  /* 0x0004501401007387 */ /* 0x0001e20000100a00 */
[----:B------:R-:W-:Y:S02]  /*6dce0*/  IMAD.MOV.U32 R10, RZ, RZ, R22 ;  /* 0x000000ffff0a7224 */ /* 0x000fe400078e0016 */
[----:B------:R-:W-:Y:S01]  /*6dcf0*/  IMAD.MOV.U32 R11, RZ, RZ, R23 ;  /* 0x000000ffff0b7224 */ /* 0x000fe200078e0017 */
[----:B0-----:R-:W4:Y:S01]  /*6dd00*/  LDL.LU R20, [R1+0x400] ;  /* 0x0004000001147983 */ /* 0x001f220000300800 */
[----:B------:R-:W4:Y:S02]  /*6dd10*/  LDL.LU R21, [R1+0x404] ;  /* 0x0004040001157983 */ /* 0x000f240000300800 */
[----:B------:R-:W4:Y:S02]  /*6dd20*/  LDL.LU R22, [R1+0x408] ;  /* 0x0004080001167983 */ /* 0x000f240000300800 */
[----:B------:R-:W4:Y:S01]  /*6dd30*/  LDL.LU R23, [R1+0x40c] ;  /* 0x00040c0001177983 */ /* 0x000f220000300800 */
[----:B------:R-:W-:Y:S01]  /*6dd40*/  STL.64 [R1+0x38e0], R10 ;  /* 0x0038e00a01007387 */ /* 0x000fe20000100a00 */
[----:B------:R-:W-:Y:S01]  /*6dd50*/  STL.64 [R1+0x38d8], R8 ;  /* 0x0038d80801007387 */ /* 0x000fe20000100a00 */
        /* <DEDUP_REMOVED lines=9> */
[----:B------:R-:W-:Y:S01]  /*6ddf0*/  STL.64 [R1+0x38e8], R4 ;  /* 0x0038e80401007387 */ /* 0x000fe20000100a00 */
[C---:B--2---:R-:W-:Y:S03]  /*6de00*/  HMMA.16816.F32.BF16 R16, R24.reuse, R16, R12 ;  /* 0x000000101810723c */ /* 0x044fe6000004180c */
[----:B------:R-:W2:Y:S01]  /*6de10*/  LDL.LU.64 R14, [R1+0x3bb8] ;  /* 0x003bb800010e7983 */ /* 0x000ea20000300a00 */
[----:B------:R-:W2:Y:S11]  /*6de20*/  LDL.LU.64 R12, [R1+0x3bb0] ;  /* 0x003bb000010c7983 */ /* 0x000eb60000300a00 */
[----:B------:R-:W-:Y:S08]  /*6de30*/  @!UPT UIADD3 URZ, URZ, URZ, URZ ;  /* 0x0000003f3f3ff290 */ /* 0x000ff0000fffe03f */
[----:B------:R0:W-:Y:S01]  /*6de40*/  STL.64 [R1+0x430], R16 ;  /* 0x0004301001007387 */ /* 0x0001e20000100a00 */
[----:B------:R-:W-:Y:S03]  /*6de50*/  STL.64 [R1+0x438], R18 ;  /* 0x0004381201007387 */ /* 0x000fe60000100a00 */
[----:B0-----:R-:W2:Y:S01]  /*6de60*/  LDL.LU.64 R16, [R1+0x3ba8] ;  /* 0x003ba80001107983 */ /* 0x001ea20000300a00 */
[----:B------:R-:W-:Y:S02]  /*6de70*/  IMAD.MOV.U32 R8, RZ, RZ, R2 ;  /* 0x000000ffff087224 */ /* 0x000fe400078e0002 */
[----:B------:R-:W-:Y:S01]  /*6de80*/  IMAD.MOV.U32 R9, RZ, RZ, R0 ;  /* 0x000000ffff097224 */ /* 0x000fe200078e0000 */
        /* <DEDUP_REMOVED lines=9> */
[C---:B--2---:R-:W-:Y:S01]  /*6df20*/  HMMA.16816.F32.BF16 R8, R24.reuse, R8, R16 ;  /* 0x000000081808723c */ /* 0x044fe20000041810 */
[----:B------:R-:W4:Y:S11]  /*6df30*/  LDL.LU.64 R16, [R1+0x3b88] ;  /* 0x003b880001107983 */ /* 0x000f360000300a00 */
[----:B------:R-:W-:Y:S11]  /*6df40*/  @!UPT UIADD3 URZ, URZ, URZ, URZ ;  /* 0x0000003f3f3ff290 */ /* 0x000ff6000fffe03f */
[----:B------:R-:W-:Y:S01]  /*6df50*/  STL.64 [R1+0x410], R8 ;  /* 0x0004100801007387 */ /* 0x000fe20000100a00 */
[----:B------:R4:W-:Y:S02]  /*6df60*/  STL.64 [R1+0x418], R10 ;  /* 0x0004180a01007387 */ /* 0x0009e40000100a00 */
[----:B----4-:R-:W-:Y:S07]  /*6df70*/  HMMA.16816.F32.BF16 R8, R24, R16, R20 ;  /* 0x000000101808723c */ /* 0x010fee0000041814 */
[----:B------:R-:W-:-:S02]  /*6df80*/  IMAD.MOV.U32 R16, RZ, RZ, R29 ;  /* 0x000000ffff107224 */ /* 0x000fc400078e001d */
[----:B------:R-:W-:Y:S01]  /*6df90*/  IMAD.MOV.U32 R17, RZ, RZ, R15 ;  /* 0x000000ffff117224 */ /* 0x000fe200078e000f */
[----:B------:R-:W2:Y:S11]  /*6dfa0*/  LDL.LU R29, [R1+0x3b80] ;  /* 0x003b8000011d7983 */ /* 0x000eb60000300800 */
[----:B------:R-:W-:Y:S02]  /*6dfb0*/  @!UPT UIADD3 URZ, URZ, URZ, URZ ;  /* 0x0000003f3f3ff290 */ /* 0x000fe4000fffe03f */
[----:B------:R0:W-:Y:S01]  /*6dfc0*/  STL.64 [R1+0x400], R8 ;  /* 0x0004000801007387 */ /* 0x0001e20000100a00 */
[----:B------:R1:W-:Y:S02]  /*6dfd0*/  STL.64 [R1+0x408], R10 ;  /* 0x0004080a01007387 */ /* 0x0003e40000100a00 */
[----:B------:R-:W4:Y:S02]  /*6dfe0*/  LDL.LU R15, [R1+0x3b7c] ;  /* 0x003b7c00010f7983 */ /* 0x000f240000300800 */
[----:B------:R2:W-:Y:S01]  /*6dff0*/  STL.64 [R1+0x38f8], R16 ;  /* 0x0038f81001007387 */ /* 0x0005e20000100a00 */
[----:B0-----:R-:W2:Y:S01]  /*6e000*/  LDL.LU R8, [R1+0x680] ;  /* 0x0006800001087983 */ /* 0x001ea20000300800 */
[----:B------:R-:W2:Y:S02]  /*6e010*/  LDL.LU R9, [R1+0x684] ;  /* 0x0006840001097983 */ /* 0x000ea40000300800 */
[----:B-1----:R-:W2:Y:S02]  /*6e020*/  LDL.LU R10, [R1+0x688] ;  /* 0x00068800010a7983 */ /* 0x002ea40000300800 */
[----:B------:R-:W2:Y:S02]  /*6e030*/  LDL.LU R11, [R1+0x68c] ;  /* 0x00068c00010b7983 */ /* 0x000ea40000300800 */
[----:B------:R-:W-:-:S02]  /*6e040*/  IMAD.MOV.U32 R4, RZ, RZ, R14 ;  /* 0x000000ffff047224 */ /* 0x000fc400078e000e */
[----:B------:R-:W-:Y:S01]  /*6e050*/  IMAD.MOV.U32 R5, RZ, RZ, R28 ;  /* 0x000000ffff057224 */ /* 0x000fe200078e001c */
[----:B--2---:R-:W-:Y:S01]  /*6e060*/  STL.64 [R1+0x3908], R10 ;  /* 0x0039080a01007387 */ /* 0x004fe20000100a00 */
[----:B------:R0:W-:Y:S02]  /*6e070*/  STL.64 [R1+0x3900], R8 ;  /* 0x0039000801007387 */ /* 0x0001e40000100a00 */
[----:B------:R-:W2:Y:S02]  /*6e080*/  LDL.LU R14, [R1+0x3b78] ;  /* 0x003b7800010e7983 */ /* 0x000ea40000300800 */
[----:B------:R-:W2:Y:S01]  /*6e090*/  LDL.LU R28, [R1+0x3b74] ;  /* 0x003b7400011c7983 */ /* 0x000ea20000300800 */
[----:B------:R1:W-:Y:S01]  /*6e0a0*/  STL.64 [R1+0x3910], R4 ;  /* 0x0039100401007387 */ /* 0x0003e20000100a00 */
[----:B------:R-:W2:Y:S02]  /*6e0b0*/  LDL.LU R16, [R1+0x690] ;  /* 0x0006900001107983 */ /* 0x000ea40000300800 */
[----:B------:R-:W2:Y:S02]  /*6e0c0*/  LDL.LU R17, [R1+0x694] ;  /* 0x0006940001117983 */ /* 0x000ea40000300800 */
[----:B------:R-:W2:Y:S01]  /*6e0d0*/  LDL.LU R18, [R1+0x698] ;  /* 0x0006980001127983 */ /* 0x000ea20000300800 */
[----:B------:R-:W2:Y:S01]  /*6e0e0*/  LDL.LU R19, [R1+0x69c] ;  /* 0x00069c0001137983 */ /* 0x000ea20000300800 */
[----:B0-----:R-:W-:-:S02]  /*6e0f0*/  IMAD.MOV.U32 R8, RZ, RZ, R29 ;  /* 0x000000ffff087224 */ /* 0x001fc400078e001d */
[----:B---3--:R-:W-:Y:S01]  /*6e100*/  IMAD.MOV.U32 R9, RZ, RZ, R7 ;  /* 0x000000ffff097224 */ /* 0x008fe200078e0007 */
[----:B--2---:R-:W-:Y:S01]  /*6e110*/  STL.64 [R1+0x3920], R18 ;  /* 0x0039201201007387 */ /* 0x004fe20000100a00 */
[----:B------:R0:W-:Y:S02]  /*6e120*/  STL.64 [R1+0x3918], R16 ;  /* 0x0039181001007387 */ /* 0x0001e40000100a00 */
[----:B------:R-:W2:Y:S02]  /*6e130*/  LDL.LU R29, [R1+0x3b70] ;  /* 0x003b7000011d7983 */ /* 0x000ea40000300800 */
[----:B------:R-:W-:Y:S01]  /*6e140*/  STL.64 [R1+0x3928], R8 ;  /* 0x0039280801007387 */ /* 0x000fe20000100a00 */
[----:B-1----:R-:W3:Y:S01]  /*6e150*/  LDL.LU R4, [R1+0x6a0] ;  /* 0x0006a00001047983 */ /* 0x002ee20000300800 */
[----:B------:R-:W3:Y:S02]  /*6e160*/  LDL.LU R5, [R1+0x6a4] ;  /* 0x0006a40001057983 */ /* 0x000ee40000300800 */
[----:B------:R-:W2:Y:S02]  /*6e170*/  LDL.LU R6, [R1+0x6a8] ;  /* 0x0006a80001067983 */ /* 0x000ea40000300800 */
[----:B------:R-:W2:Y:S02]  /*6e180*/  LDL.LU R7, [R1+0x6ac] ;  /* 0x0006ac0001077983 */ /* 0x000ea40000300800 */
[----:B0-----:R-:W-:-:S02]  /*6e190*/  IMAD.MOV.U32 R16, RZ, RZ, R14 ;  /* 0x000000ffff107224 */ /* 0x001fc400078e000e */
[----:B----4-:R-:W-:Y:S01]  /*6e1a0*/  IMAD.MOV.U32 R17, RZ, RZ, R15 ;  /* 0x000000ffff117224 */ /* 0x010fe200078e000f */
[----:B--2---:R-:W-:Y:S01]  /*6e1b0*/  STL.64 [R1+0x3938], R6 ;  /* 0x0039380601007387 */ /* 0x004fe20000100a00 */
[----:B---3--:R0:W-:Y:S02]  /*6e1c0*/  STL.64 [R1+0x3930], R4 ;  /* 0x0039300401007387 */ /* 0x0081e40000100a00 */
[----:B------:R-:W2:Y:S02]  /*6e1d0*/  LDL.LU R14, [R1+0x3b6c] ;  /* 0x003b6c00010e7983 */ /* 0x000ea40000300800 */
[----:B------:R-:W3:Y:S01]  /*6e1e0*/  LDL.LU R15, [R1+0x3b68] ;  /* 0x003b6800010f7983 */ /* 0x000ee20000300800 */
[----:B------:R1:W-:Y:S01]  /*6e1f0*/  STL.64 [R1+0x3940], R16 ;  /* 0x0039401001007387 */ /* 0x0003e20000100a00 */
[----:B0-----:R-:W-:Y:S02]  /*6e200*/  IMAD.MOV.U32 R4, RZ, RZ, R29 ;  /* 0x000000ffff047224 */ /* 0x001fe400078e001d */
[----:B------:R-:W-:Y:S01]  /*6e210*/  IMAD.MOV.U32 R5, RZ, RZ, R28 ;  /* 0x000000ffff057224 */ /* 0x000fe200078e001c */
[----:B------:R-:W4:Y:S01]  /*6e220*/  LDL.LU R29, [R1+0x3b64] ;  /* 0x003b6400011d7983 */ /* 0x000f220000300800 */
[----:B------:R-:W4:Y:S03]  /*6e230*/  LDL.LU R28, [R1+0x3b60] ;  /* 0x003b6000011c7983 */ /* 0x000f260000300800 */
[----:B------:R2:W-:Y:S01]  /*6e240*/  STL.64 [R1+0x3948], R4 ;  /* 0x0039480401007387 */ /* 0x0005e20000100a00 */
[----:B-1----:R-:W4:Y:S02]  /*6e250*/  LDL.LU R16, [R1+0x6c0] ;  /* 0x0006c00001107983 */ /* 0x002f240000300800 */
[----:B------:R-:W4:Y:S02]  /*6e260*/  LDL.LU R17, [R1+0x6c4] ;  /* 0x0006c40001117983 */ /* 0x000f240000300800 */
[----:B------:R-:W4:Y:S01]  /*6e270*/  LDL.LU R18, [R1+0x6c8] ;  /* 0x0006c80001127983 */ /* 0x000f220000300800 */
[----:B------:R-:W4:Y:S01]  /*6e280*/  LDL.LU R19, [R1+0x6cc] ;  /* 0x0006cc0001137983 */ /* 0x000f220000300800 */
[----:B--2---:R-:W-:-:S02]  /*6e290*/  IMAD.MOV.U32 R5, RZ, RZ, R14 ;  /* 0x000000ffff057224 */ /* 0x004fc400078e000e */
[----:B---3--:R-:W-:Y:S01]  /*6e2a0*/  IMAD.MOV.U32 R4, RZ, RZ, R15 ;  /* 0x000000ffff047224 */ /* 0x008fe200078e000f */
[----:B----4-:R-:W-:Y:S01]  /*6e2b0*/  STL.64 [R1+0x3958], R18 ;  /* 0x0039581201007387 */ /* 0x010fe20000100a00 */
[----:B------:R0:W-:Y:S02]  /*6e2c0*/  STL.64 [R1+0x3950], R16 ;  /* 0x0039501001007387 */ /* 0x0001e40000100a00 */
[----:B------:R-:W2:Y:S02]  /*6e2d0*/  LDL.LU R15, [R1+0x3b5c] ;  /* 0x003b5c00010f7983 */ /* 0x000ea40000300800 */
[----:B------:R-:W3:Y:S01]  /*6e2e0*/  LDL.LU R14, [R1+0x3b58] ;  /* 0x003b5800010e7983 */ /* 0x000ee20000300800 */
[----:B------:R1:W-:Y:S04]  /*6e2f0*/  STL.64 [R1+0x3960], R4 ;  /* 0x0039600401007387 */ /* 0x0003e80000100a00 */
[----:B0-----:R-:W4:Y:S01]  /*6e300*/  LDL.LU R16, [R1+0x6d0] ;  /* 0x0006d00001107983 */ /* 0x001f220000300800 */
[----:B------:R-:W4:Y:S02]  /*6e310*/  LDL.LU R17, [R1+0x6d4] ;  /* 0x0006d40001117983 */ /* 0x000f240000300800 */
[----:B------:R-:W2:Y:S02]  /*6e320*/  LDL.LU R18, [R1+0x6d8] ;  /* 0x0006d80001127983 */ /* 0x000ea40000300800 */
[----:B------:R-:W2:Y:S02]  /*6e330*/  LDL.LU R19, [R1+0x6dc] ;  /* 0x0006dc0001137983 */ /* 0x000ea40000300800 */
[----:B-1----:R-:W-:-:S02]  /*6e340*/  IMAD.MOV.U32 R4, RZ, RZ, R28 ;  /* 0x000000ffff047224 */ /* 0x002fc400078e001c */
[----:B------:R-:W-:Y:S01]  /*6e350*/  IMAD.MOV.U32 R5, RZ, RZ, R29 ;  /* 0x000000ffff057224 */ /* 0x000fe200078e001d */
[----:B--2---:R-:W-:Y:S01]  /*6e360*/  STL.64 [R1+0x3970], R18 ;  /* 0x0039701201007387 */ /* 0x004fe20000100a00 */
[----:B----4-:R0:W-:Y:S02]  /*6e370*/  STL.64 [R1+0x3968], R16 ;  /* 0x0039681001007387 */ /* 0x0101e40000100a00 */
[----:B------:R-:W2:Y:S02]  /*6e380*/  LDL.LU R28, [R1+0x3b54] ;  /* 0x003b5400011c7983 */ /* 0x000ea40000300800 */
[----:B------:R-:W4:Y:S01]  /*6e390*/  LDL.LU R29, [R1+0x3b50] ;  /* 0x003b5000011d7983 */ /* 0x000f220000300800 */
[----:B------:R3:W-:Y:S04]  /*6e3a0*/  STL.64 [R1+0x3978], R4 ;  /* 0x0039780401007387 */ /* 0x0007e80000100a00 */
[----:B0-----:R-:W2:Y:S01]  /*6e3b0*/  LDL.LU R16, [R1+0x6e0] ;  /* 0x0006e00001107983 */ /* 0x001ea20000300800 */
[----:B------:R-:W2:Y:S02]  /*6e3c0*/  LDL.LU R17, [R1+0x6e4] ;  /* 0x0006e40001117983 */ /* 0x000ea40000300800 */
[----:B------:R-:W2:Y:S02]  /*6e3d0*/  LDL.LU R18, [R1+0x6e8] ;  /* 0x0006e80001127983 */ /* 0x000ea40000300800 */
[----:B------:R-:W2:Y:S02]  /*6e3e0*/  LDL.LU R19, [R1+0x6ec] ;  /* 0x0006ec0001137983 */ /* 0x000ea40000300800 */
[----:B---3--:R-:W-:-:S02]  /*6e3f0*/  IMAD.MOV.U32 R4, RZ, RZ, R14 ;  /* 0x000000ffff047224 */ /* 0x008fc400078e000e */
[----:B------:R-:W-:Y:S01]  /*6e400*/  IMAD.MOV.U32 R5, RZ, RZ, R15 ;  /* 0x000000ffff057224 */ /* 0x000fe200078e000f */
[----:B--2---:R-:W-:Y:S01]  /*6e410*/  STL.64 [R1+0x3988], R18 ;  /* 0x0039881201007387 */ /* 0x004fe20000100a00 */
[----:B------:R-:W-:Y:S02]  /*6e420*/  STL.64 [R1+0x3980], R16 ;  /* 0x0039801001007387 */ /* 0x000fe40000100a00 */
[----:B------:R-:W2:Y:S02]  /*6e430*/  LDL.LU R14, [R1+0x3b4c] ;  /* 0x003b4c00010e7983 */ /* 0x000ea40000300800 */
[----:B------:R-:W3:Y:S01]  /*6e440*/  LDL.LU R15, [R1+0x3b48] ;  /* 0x003b4800010f7983 */ /* 0x000ee20000300800 */
[----:B------:R4:W-:Y:S02]  /*6e450*/  STL.64 [R1+0x3990], R4 ;  /* 0x0039900401007387 */ /* 0x0009e40000100a00 */
[----:B----4-:R-:W-:Y:S02]  /*6e460*/  IMAD.MOV.U32 R4, RZ, RZ, R29 ;  /* 0x000000ffff047224 */ /* 0x010fe400078e001d */
[----:B------:R-:W-:Y:S01]  /*6e470*/  IMAD.MOV.U32 R5, RZ, RZ, R28 ;  /* 0x000000ffff057224 */ /* 0x000fe200078e001c */
[----:B------:R-:W4:Y:S01]  /*6e480*/  LDL.LU R29, [R1+0x3b44] ;  /* 0x003b4400011d7983 */ /* 0x000f220000300800 */
[----:B------:R-:W4:Y:S03]  /*6e490*/  LDL.LU R28, [R1+0x3b40] ;  /* 0x003b4000011c7983 */ /* 0x000f260000300800 */
[----:B------:R2:W-:Y:S01]  /*6e4a0*/  STL.64 [R1+0x39a8], R4 ;  /* 0x0039a80401007387 */ /* 0x0005e20000100a00 */
[----:B------:R-:W4:Y:S02]  /*6e4b0*/  LDL.LU R16, [R1+0x6f0] ;  /* 0x0006f00001107983 */ /* 0x000f240000300800 */
[----:B------:R-:W4:Y:S02]  /*6e4c0*/  LDL.LU R17, [R1+0x6f4] ;  /* 0x0006f40001117983 */ /* 0x000f240000300800 */
[----:B------:R-:W4:Y:S01]  /*6e4d0*/  LDL.LU R18, [R1+0x6f8] ;  /* 0x0006f80001127983 */ /* 0x000f220000300800 */
[----:B------:R-:W4:Y:S01]  /*6e4e0*/  LDL.LU R19, [R1+0x6fc] ;  /* 0x0006fc0001137983 */ /* 0x000f220000300800 */
[----:B--2---:R-:W-:-:S02]  /*6e4f0*/  IMAD.MOV.U32 R5, RZ, RZ, R14 ;  /* 0x000000ffff057224 */ /* 0x004fc400078e000e */
[----:B---3--:R-:W-:Y:S02]  /*6e500*/  IMAD.MOV.U32 R4, RZ, RZ, R15 ;  /* 0x000000ffff047224 */ /* 0x008fe400078e000f */
[----:B------:R-:W2:Y:S01]  /*6e510*/  LDL.LU R15, [R1+0x3b3c] ;  /* 0x003b3c00010f7983 */ /* 0x000ea20000300800 */
[----:B------:R-:W3:Y:S02]  /*6e520*/  LDL.LU R14, [R1+0x3b38] ;  /* 0x003b3800010e7983 */ /* 0x000ee40000300800 */
[----:B------:R-:W-:Y:S01]  /*6e530*/  STL.64 [R1+0x39c0], R4 ;  /* 0x0039c00401007387 */ /* 0x000fe20000100a00 */
        /* <DEDUP_REMOVED lines=12> */
[----:B----4-:R0:W-:Y:S03]  /*6e600*/  STL.64 [R1+0x39b0], R16 ;  /* 0x0039b01001007387 */ /* 0x0101e60000100a00 */
        /* <DEDUP_REMOVED lines=14> */
[----:B------:R-:W4:Y:S02]  /*6e6f0*/  LDL.LU R19, [R1+0x72c] ;  /* 0x00072c0001137983 */ /* 0x000f240000300800 */
[----:B------:R-:W-:-:S02]  /*6e700*/  IMAD.MOV.U32 R4, RZ, RZ, R29 ;  /* 0x000000ffff047224 */ /* 0x000fc400078e001d */
        /* <DEDUP_REMOVED lines=14> */
[----:B------:R0:W-:Y:S02]  /*6e7f0*/  STL.64 [R1+0x3a20], R4 ;  /* 0x003a200401007387 */ /* 0x0001e40000100a00 */
[----:B0-----:R-:W-:Y:S02]  /*6e800*/  IMAD.MOV.U32 R4, RZ, RZ, R28 ;  /* 0x000000ffff047224 */ /* 0x001fe400078e001c */
        /* <DEDUP_REMOVED lines=60> */
[----:B------:R-:W-:-:S05]  /*6ebd0*/  IMAD.MOV.U32 R5, RZ, RZ, R28 ;  /* 0x000000ffff057224 */ /* 0x000fca00078e001c */
        /* <DEDUP_REMOVED lines=9> */
[----:B--2---:R-:W-:Y:S01]  /*6ec70*/  STL.64 [R1+0x3ad0], R20 ;  /* 0x003ad01401007387 */ /* 0x004fe20000100a00 */
[----:B------:R-:W2:Y:S02]  /*6ec80*/  LDL.LU R4, [R1+0x3e0] ;  /* 0x0003e00001047983 */ /* 0x000ea40000300800 */
[----:B------:R-:W2:Y:S02]  /*6ec90*/  LDL.LU R5, [R1+0x3e4] ;  /* 0x0003e40001057983 */ /* 0x000ea40000300800 */
[----:B------:R-:W2:Y:S01]  /*6eca0*/  LDL.LU R6, [R1+0x3e8] ;  /* 0x0003e80001067983 */ /* 0x000ea20000300800 */
[----:B------:R-:W2:Y:S04]  /*6ecb0*/  LDL.LU R7, [R1+0x3ec] ;  /* 0x0003ec0001077983 */ /* 0x000ea80000300800 */
        /* <DEDUP_REMOVED lines=12> */
[----:B---3--:R-:W-:-:S02]  /*6ed80*/  IMAD.MOV.U32 R21, RZ, RZ, R14 ;  /* 0x000000ffff157224 */ /* 0x008fc400078e000e */
[----:B------:R-:W0:Y:S01]  /*6ed90*/  S2R R14, SR_TID.X ;  /* 0x00000000000e7919 */ /* 0x000e220000002100 */
[----:B------:R-:W-:-:S03]  /*6eda0*/  IMAD.MOV.U32 R20, RZ, RZ, R15 ;  /* 0x000000ffff147224 */ /* 0x000fc600078e000f */
[----:B--2---:R-:W-:Y:S01]  /*6edb0*/  STL.64 [R1+0x3aa8], R18 ;  /* 0x003aa81201007387 */ /* 0x004fe20000100a00 */
[----:B----4-:R1:W-:Y:S03]  /*6edc0*/  STL.64 [R1+0x3aa0], R16 ;  /* 0x003aa01001007387 */ /* 0x0103e60000100a00 */
[----:B-1----:R-:W2:Y:S01]  /*6edd0*/  LDL.LU R16, [R1+0x7b0] ;  /* 0x0007b00001107983 */ /* 0x002ea20000300800 */
[----:B------:R-:W2:Y:S02]  /*6ede0*/  LDL.LU R17, [R1+0x7b4] ;  /* 0x0007b40001117983 */ /* 0x000ea40000300800 */
[----:B------:R-:W3:Y:S02]  /*6edf0*/  LDL.LU R18, [R1+0x7b8] ;  /* 0x0007b80001127983 */ /* 0x000ee40000300800 */
[----:B------:R-:W3:Y:S01]  /*6ee00*/  LDL.LU R19, [R1+0x7bc] ;  /* 0x0007bc0001137983 */ /* 0x000ee20000300800 */
[----:B------:R-:W-:Y:S01]  /*6ee10*/  HMMA.16816.F32.BF16 R20, R24, R20, R4 ;  /* 0x000000141814723c */ /* 0x000fe20000041804 */
[C---:B0-----:R-:W-:Y:S01]  /*6ee20*/  LOP3.LUT R15, R14.reuse, 0x7, RZ, 0xc0, !PT ;  /* 0x000000070e0f7812 */ /* 0x041fe200078ec0ff */
[----:B------:R-:W-:-:S04]  /*6ee30*/  IMAD.SHL.U32 R28, R14, 0x2, RZ ;  /* 0x000000020e1c7824 */ /* 0x000fc800078e00ff */
[----:B------:R-:W-:Y:S02]  /*6ee40*/  IMAD R29, R15, 0x90, RZ ;  /* 0x000000900f1d7824 */ /* 0x000fe400078e02ff */
[----:B------:R-:W-:-:S03]  /*6ee50*/  IMAD.SHL.U32 R15, R14, 0x40, RZ ;  /* 0x000000400e0f7824 */ /* 0x000fc600078e00ff */
[----:B------:R-:W-:-:S04]  /*6ee60*/  LOP3.LUT R29, R29, 0x10, R28, 0x78, !PT ;  /* 0x000000101d1d7812 */ /* 0x000fc800078e781c */
[----:B------:R-:W-:Y:S01]  /*6ee70*/  LOP3.LUT R29, R29, 0x400, R15, 0xf8, !PT ;  /* 0x000004001d1d7812 */ /* 0x000fe200078ef80f */
        /* <DEDUP_REMOVED lines=10> */
[----:B------:R-:W4:Y:S01]  /*6ef20*/  LDL.LU R12, [R1+0x670] ;  /* 0x00067000010c7983 */ /* 0x000f220000300800 */
[----:B------:R-:W4:Y:S02]  /*6ef30*/  LDL.LU R13, [R1+0x674] ;  /* 0x00067400010d7983 */ /* 0x000f240000300800 */
[----:B------:R-:W4:Y:S02]  /*6ef40*/  LDL.LU R14, [R1+0x678] ;  /* 0x00067800010e7983 */ /* 0x000f240000300800 */
[----:B------:R-:W4:Y:S01]  /*6ef50*/  LDL.LU R15, [R1+0x67c] ;  /* 0x00067c00010f7983 */ /* 0x000f220000300800 */
[----:B------:R-:W2:Y:S01]  /*6ef60*/  LDL.LU.64 R6, [R1+0x3ae0] ;  /* 0x003ae00001067983 */ /* 0x000ea20000300a00 */
[----:B------:R-:W2:Y:S02]  /*6ef70*/  LDL.LU.64 R4, [R1+0x3ad8] ;  /* 0x003ad80001047983 */ /* 0x000ea40000300a00 */
[----:B------:R0:W-:Y:S02]  /*6ef80*/  STL.64 [R1+0x3f0], R20 ;  /* 0x0003f01401007387 */ /* 0x0001e40000100a00 */
[----:B------:R2:W-:Y:S01]  /*6ef90*/  STL.64 [R1+0x3f8], R22 ;  /* 0x0003f81601007387 */ /* 0x0005e20000100a00 */
[----:B0-----:R-:W2:Y:S01]  /*6efa0*/  LDL.LU.64 R20, [R1+0x3ad0] ;  /* 0x003ad00001147983 */ /* 0x001ea20000300a00 */
[----:B------:R-:W-:Y:S01]  /*6efb0*/  LOP3.LUT R29, R29, 0x40, RZ, 0x3c, !PT ;  /* 0x000000401d1d7812 */ /* 0x000fe200078e3cff */
[C---:B--2---:R-:W-:Y:S02]  /*6efc0*/  HMMA.16816.F32.BF16 R20, R24.reuse, R20, R4 ;  /* 0x000000141814723c */ /* 0x044fe40000041804 */
[----:B------:R-:W2:Y:S11]  /*6efd0*/  LDL.LU.64 R4, [R1+0x3ac8] ;  /* 0x003ac80001047983 */ /* 0x000eb60000300a00 */
[----:B------:R-:W-:Y:S10]  /*6efe0*/  @!UPT UIADD3 URZ, URZ, URZ, URZ ;  /* 0x0000003f3f3ff290 */ /* 0x000ff4000fffe03f */
[----:B------:R-:W-:Y:S01]  /*6eff0*/  STL.64 [R1+0x3e0], R20 ;  /* 0x0003e01401007387 */ /* 0x000fe20000100a00 */
[----:B------:R-:W-:Y:S02]  /*6f000*/  STL.64 [R1+0x3e8], R22 ;  /* 0x0003e81601007387 */ /* 0x000fe40000100a00 */
[----:B------:R-:W0:Y:S02]  /*6f010*/  LDSM.16.MT88.4 R20, [R29+0x11000] ;  /* 0x011000001d14783b */ /* 0x000e240000004200 */
[----:B0-----:R-:W-:Y:S02]  /*6f020*/  STL.64 [R1+0x38b8], R22 ;  /* 0x0038b81601007387 */ /* 0x001fe40000100a00 */
[----:B------:R0:W-:Y:S02]  /*6f030*/  STL.64 [R1+0x38b0], R20 ;  /* 0x0038b01401007387 */ /* 0x0001e40000100a00 */
[----:B0-----:R-:W3:Y:S01]  /*6f040*/  LDL.LU R20, [R1+0x650] ;  /* 0x0006500001147983 */ /* 0x001ee20000300800 */
[----:B------:R-:W3:Y:S02]  /*6f050*/  LDL.LU R21, [R1+0x654] ;  /* 0x0006540001157983 */ /* 0x000ee40000300800 */
[----:B------:R-:W3:Y:S02]  /*6f060*/  LDL.LU R22, [R1+0x658] ;  /* 0x0006580001167983 */ /* 0x000ee40000300800 */
[----:B------:R-:W3:Y:S01]  /*6f070*/  LDL.LU R23, [R1+0x65c] ;  /* 0x00065c0001177983 */ /* 0x000ee20000300800 */
[C---:B--2---:R-:W-:Y:S01]  /*6f080*/  HMMA.16816.F32.BF16 R4, R24.reuse, R4, R16 ;  /* 0x000000041804723c */ /* 0x044fe20000041810 */
[----:B------:R-:W2:Y:S01]  /*6f090*/  LDL.LU.64 R18, [R1+0x3ac0] ;  /* 0x003ac00001127983 */ /* 0x000ea20000300a00 */
[----:B------:R-:W2:Y:S11]  /*6f0a0*/  LDL.LU.64 R16, [R1+0x3ab8] ;  /* 0x003ab80001107983 */ /* 0x000eb60000300a00 */
[----:B------:R-:W-:Y:S10]  /*6f0b0*/  @!UPT UIADD3 URZ, URZ, URZ, URZ ;  /* 0x0000003f3f3ff290 */ /* 0x000ff4000fffe03f */
        /* <DEDUP_REMOVED lines=119> */
[----:B------:R0:W-:Y:S03]  /*6f830*/  STL.64 [R1+0x6b8], R18 ;  /* 0x0006b81201007387 */ /* 0x0001e60000100a00 */
[----:B0-----:R-:W3:Y:S01]  /*6f840*/  LDL.LU.64 R18, [R1+0x3920] ;  /* 0x0039200001127983 */ /* 0x001ee20000300a00 */
[----:B------:R-:W3:Y:S01]  /*6f850*/  LDL.LU.64 R16, [R1+0x3918] ;  /* 0x0039180001107983 */ /* 0x000ee20000300a00 */
        /* <DEDUP_REMOVED lines=12> */
[----:B0-----:R-:W3:Y:S01]  /*6f920*/  LDL.LU R6, [R1+0x38f0] ;  /* 0x0038f00001067983 */ /* 0x001ee20000300800 */
[----:B------:R-:W3:Y:S01]  /*6f930*/  LDL.LU.64 R4, [R1+0x38e8] ;  /* 0x0038e80001047983 */ /* 0x000ee20000300a00 */
[C---:B--2---:R-:W-:Y:S02]  /*6f940*/  HMMA.16816.F32.BF16 R16, R24.reuse, R16, R8 ;  /* 0x000000101810723c */ /* 0x044fe40000041808 */
[----:B------:R-:W2:Y:S01]  /*6f950*/  LDL.LU.64 R10, [R1+0x38e0] ;  /* 0x0038e000010a7983 */ /* 0x000ea20000300a00 */
[----:B------:R-:W2:Y:S11]  /*6f960*/  LDL.LU.64 R8, [R1+0x38d8] ;  /* 0x0038d80001087983 */ /* 0x000eb60000300a00 */
        /* <DEDUP_REMOVED lines=8> */
[----:B------:R0:W-:Y:S01]  /*6f9f0*/  STL.64 [R1+0x670], R12 ;  /* 0x0006700c01007387 */ /* 0x0001e20000100a00 */
[----:B------:R-:W-:Y:S03]  /*6fa00*/  STL.64 [R1+0x678], R14 ;  /* 0x0006780e01007387 */ /* 0x000fe60000100a00 */
[----:B0-----:R-:W4:Y:S01]  /*6fa10*/  LDL.LU.64 R12, [R1+0x38c0] ;  /* 0x0038c000010c7983 */ /* 0x001f220000300a00 */
[----:B--2---:R-:W-:Y:S02]  /*6fa20*/  STL.64 [R1+0x36d8], R18 ;  /* 0x0036d81201007387 */ /* 0x004fe40000100a00 */
[----:B------:R0:W-:Y:S02]  /*6fa30*/  STL.64 [R1+0x36d0], R16 ;  /* 0x0036d01001007387 */ /* 0x0001e40000100a00 */
[----:B0-----:R-:W4:Y:S01]  /*6fa40*/  LDL.LU R16, [R1+0x660] ;  /* 0x0006600001107983 */ /* 0x001f220000300800 */
[----:B------:R-:W4:Y:S02]  /*6fa50*/  LDL.LU R17, [R1+0x664] ;  /* 0x0006640001117983 */ /* 0x000f240000300800 */
[----:B------:R-:W4:Y:S02]  /*6fa60*/  LDL.LU R18, [R1+0x668] ;  /* 0x0006680001127983 */ /* 0x000f240000300800 */
[----:B------:R-:W4:Y:S02]  /*6fa70*/  LDL.LU R19, [R1+0x66c] ;  /* 0x00066c0001137983 */ /* 0x000f240000300800 */
[C---:B----4-:R-:W-:Y:S01]  /*6fa80*/  HMMA.16816.F32.BF16 R16, R24.reuse, R12, R16 ;  /* 0x0000000c1810723c */ /* 0x050fe20000041810 */
[----:B------:R-:W-:Y:S11]  /*6fa90*/  STL.64 [R1+0x3890], R12 ;  /* 0x0038900c01007387 */ /* 0x000ff60000100a00 */
[----:B------:R-:W-:Y:S11]  /*6faa0*/  @!UPT UIADD3 URZ, URZ, URZ, URZ ;  /* 0x0000003f3f3ff290 */ /* 0x000ff6000fffe03f */
[----:B------:R0:W-:Y:S01]  /*6fab0*/  STL.64 [R1+0x660], R16 ;  /* 0x0006601001007387 */ /* 0x0001e20000100a00 */
[----:B------:R-:W-:Y:S03]  /*6fac0*/  STL.64 [R1+0x668], R18 ;  /* 0x0006681201007387 */ /* 0x000fe60000100a00 */
[----:B0-----:R-:W2:Y:S01]  /*6fad0*/  LDL.LU.64 R16, [R1+0x140] ;  /* 0x0001400001107983 */ /* 0x001ea20000300a00 */
[----:B------:R-:W-:Y:S03]  /*6fae0*/  HMMA.16816.F32.BF16 R12, R24, R8, R20 ;  /* 0x00000008180c723c */ /* 0x000fe60000041814 */
[----:B--2---:R0:W-:Y:S11]  /*6faf0*/  STL.64 [R1+0x3840], R16 ;  /* 0x0038401001007387 */ /* 0x0041f60000100a00 */
[----:B------:R-:W-:Y:S09]  /*6fb00*/  @!UPT UIADD3 URZ, URZ, URZ, URZ ;  /* 0x0000003f3f3ff290 */ /* 0x000ff2000fffe03f */
[----:B------:R1:W-:Y:S02]  /*6fb10*/  STL.64 [R1+0x650], R12 ;  /* 0x0006500c01007387 */ /* 0x0003e40000100a00 */
[----:B------:R2:W-:Y:S01]  /*6fb20*/  STL.64 [R1+0x658], R14 ;  /* 0x0006580e01007387 */ /* 0x0005e20000100a00 */
[----:B0-----:R-:W4:Y:S01]  /*6fb30*/  LDL.LU R16, [R1+0x5f0] ;  /* 0x0005f00001107983 */ /* 0x001f220000300800 */
[----:B------:R-:W4:Y:S02]  /*6fb40*/  LDL.LU R17, [R1+0x5f4] ;  /* 0x0005f40001117983 */ /* 0x000f240000300800 */
[----:B------:R-:W3:Y:S02]  /*6fb50*/  LDL.LU R18, [R1+0x5f8] ;  /* 0x0005f80001127983 */ /* 0x000ee40000300800 */
[----:B------:R-:W3:Y:S01]  /*6fb60*/  LDL.LU R19, [R1+0x5fc] ;  /* 0x0005fc0001137983 */ /* 0x000ee20000300800 */
[----:B-1----:R-:W3:Y:S01]  /*6fb70*/  LDL.LU R12, [R1+0x630] ;  /* 0x00063000010c7983 */ /* 0x002ee20000300800 */
[----:B------:R-:W3:Y:S02]  /*6fb80*/  LDL.LU R13, [R1+0x634] ;  /* 0x00063400010d7983 */ /* 0x000ee40000300800 */
[----:B--2---:R-:W2:Y:S02]  /*6fb90*/  LDL.LU R14, [R1+0x638] ;  /* 0x00063800010e7983 */ /* 0x004ea40000300800 */
[----:B------:R-:W2:Y:S02]  /*6fba0*/  LDL.LU R15, [R1+0x63c] ;  /* 0x00063c00010f7983 */ /* 0x000ea40000300800 */
[----:B--2---:R-:W-:Y:S01]  /*6fbb0*/  STL.64 [R1+0x38a0], R14 ;  /* 0x0038a00e01007387 */ /* 0x004fe20000100a00 */
[----:B---3--:R-:W-:Y:S02]  /*6fbc0*/  STL.64 [R1+0x3898], R12 ;  /* 0x0038980c01007387 */ /* 0x008fe40000100a00 */
[----:B------:R-:W2:Y:S02]  /*6fbd0*/  LDL.LU R20, [R1+0x3d0] ;  /* 0x0003d00001147983 */ /* 0x000ea40000300800 */
[----:B------:R-:W2:Y:S01]  /*6fbe0*/  LDL.LU R21, [R1+0x3d4] ;  /* 0x0003d40001157983 */ /* 0x000ea20000300800 */
[----:B------:R-:W2:Y:S01]  /*6fbf0*/  LDL.LU R22, [R1+0x3d8] ;  /* 0x0003d80001167983 */ /* 0x000ea20000300800 */
[----:B------:R-:W2:Y:S02]  /*6fc00*/  LDL.LU R23, [R1+0x3dc] ;  /* 0x0003dc0001177983 */ /* 0x000ea40000300800 */
[----:B------:R-:W-:Y:S02]  /*6fc10*/  STL.64 [R1+0x3850], R18 ;  /* 0x0038501201007387 */ /* 0x000fe40000100a00 */
[----:B----4-:R0:W-:Y:S02]  /*6fc20*/  STL.64 [R1+0x3848], R16 ;  /* 0x0038481001007387 */ /* 0x0101e40000100a00 */
[----:B0-----:R-:W3:Y:S04]  /*6fc30*/  LDL.LU.64 R16, [R1+0x170] ;  /* 0x0001700001107983 */ /* 0x001ee80000300a00 */
[----:B---3--:R0:W-:Y:S04]  /*6fc40*/  STL.64 [R1+0x3858], R16 ;  /* 0x0038581001007387 */ /* 0x0081e80000100a00 */
[----:B0-----:R-:W3:Y:S04]  /*6fc50*/  LDL.LU.64 R16, [R1+0x180] ;  /* 0x0001800001107983 */ /* 0x001ee80000300a00 */
[----:B---3--:R0:W-:Y:S02]  /*6fc60*/  STL.64 [R1+0x3870], R16 ;  /* 0x0038701001007387 */ /* 0x0081e40000100a00 */
[----:B0-----:R-:W-:-:S02]  /*6fc70*/  IMAD.MOV.U32 R16, RZ, RZ, R2 ;  /* 0x000000ffff107224 */ /* 0x001fc400078e0002 */
[----:B------:R-:W-:-:S05]  /*6fc80*/  IMAD.MOV.U32 R17, RZ, RZ, R0 ;  /* 0x000000ffff117224 */ /* 0x000fca00078e0000 */
[----:B------:R0:W-:Y:S04]  /*6fc90*/  STL.64 [R1+0x3888], R16 ;  /* 0x0038881001007387 */ /* 0x0001e80000100a00 */
[----:B0-----:R-:W3:Y:S04]  /*6fca0*/  LDL.LU.64 R16, [R1+0x1a0] ;  /* 0x0001a00001107983 */ /* 0x001ee80000300a00 */
[----:B---3--:R0:W-:Y:S04]  /*6fcb0*/  STL.64 [R1+0x38a8], R16 ;  /* 0x0038a81001007387 */ /* 0x0081e80000100a00 */
[----:B0-----:R-:W3:Y:S01]  /*6fcc0*/  LDL.LU R16, [R1+0x640] ;  /* 0x0006400001107983 */ /* 0x001ee20000300800 */
[----:B------:R-:W3:Y:S02]  /*6fcd0*/  LDL.LU R17, [R1+0x644] ;  /* 0x0006440001117983 */ /* 0x000ee40000300800 */
[----:B------:R-:W3:Y:S02]  /*6fce0*/  LDL.LU R18, [R1+0x648] ;  /* 0x0006480001127983 */ /* 0x000ee40000300800 */
[----:B------:R-:W3:Y:S01]  /*6fcf0*/  LDL.LU R19, [R1+0x64c] ;  /* 0x00064c0001137983 */ /* 0x000ee20000300800 */
[----:B------:R-:W-:Y:S01]  /*6fd00*/  STL.64 [R1+0x36c0], R10 ;  /* 0x0036c00a01007387 */ /* 0x000fe20000100a00 */
        /* <DEDUP_REMOVED lines=11> */
[----:B------:R-:W-:Y:S01]  /*6fdc0*/  HMMA.16816.F32.BF16 R24, R24, R4, R20 ;  /* 0x000000041818723c */ /* 0x000fe20000041814 */
[----:B------:R-:W0:Y:S04]  /*6fdd0*/  S2R R0, SR_TID.X ;  /* 0x0000000000007919 */ /* 0x000e280000002100 */
[----:B------:R-:W1:Y:S01]  /*6fde0*/  S2R R2, SR_TID.X ;  /* 0x0000000000027919 */ /* 0x000e620000002100 */
[----:B0-----:R-:W-:Y:S01]  /*6fdf0*/  LOP3.LUT R0, R0, 0x7, RZ, 0xc0, !PT ;  /* 0x0000000700007812 */ /* 0x001fe200078ec0ff */
[----:B-1----:R-:W-:-:S04]  /*6fe00*/  IMAD.SHL.U32 R7, R2, 0x2, RZ ;  /* 0x0000000202077824 */ /* 0x002fc800078e00ff */
[----:B------:R-:W-:Y:S01]  /*6fe10*/  IMAD R0, R0, 0x90, RZ ;  /* 0x0000009000007824 */ /* 0x000fe200078e02ff */
[----:B----4-:R-:W-:Y:S01]  /*6fe20*/  STL.64 [R1+0x3880], R10 ;  /* 0x0038800a01007387 */ /* 0x010fe20000100a00 */
[----:B--2---:R0:W-:Y:S03]  /*6fe30*/  STL.64 [R1+0x3878], R8 ;  /* 0x0038780801007387 */ /* 0x0041e60000100a00 */
[----:B0-----:R-:W2:Y:S01]  /*6fe40*/  LDL.LU R8, [R1+0x620] ;  /* 0x0006200001087983 */ /* 0x001ea20000300800 */
[----:B------:R-:W2:Y:S02]  /*6fe50*/  LDL.LU R9, [R1+0x624] ;  /* 0x0006240001097983 */ /* 0x000ea40000300800 */
[----:B------:R-:W2:Y:S02]  /*6fe60*/  LDL.LU R10, [R1+0x628] ;  /* 0x00062800010a7983 */ /* 0x000ea40000300800 */
[----:B------:R-:W2:Y:S01]  /*6fe70*/  LDL.LU R11, [R1+0x62c] ;  /* 0x00062c00010b7983 */ /* 0x000ea20000300800 */
[----:B------:R-:W3:Y:S01]  /*6fe80*/  LDL.LU.64 R22, [R1+0x38b8] ;  /* 0x0038b80001167983 */ /* 0x000ee20000300a00 */
[----:B------:R-:W3:Y:S02]  /*6fe90*/  LDL.LU.64 R20, [R1+0x38b0] ;  /* 0x0038b00001147983 */ /* 0x000ee40000300a00 */
[----:B------:R-:W-:Y:S01]  /*6fea0*/  IMAD.SHL.U32 R2, R2, 0x40, RZ ;  /* 0x0000004002027824 */ /* 0x000fe200078e00ff */
[----:B------:R-:W-:-:S04]  /*6feb0*/  LOP3.LUT R0, R0, 0x10, R7, 0x78, !PT ;  /* 0x0000001000007812 */ /* 0x000fc800078e7807 */
[----:B------:R-:W-:Y:S01]  /*6fec0*/  LOP3.LUT R0, R0, 0x400, R2, 0xf8, !PT ;  /* 0x0000040000007812 */ /* 0x000fe200078ef802 */
[----:B------:R-:W-:Y:S03]  /*6fed0*/  STL.64 [R1+0x3d0], R24 ;  /* 0x0003d01801007387 */ /* 0x000fe60000100a00 */
[----:B------:R-:W-:Y:S01]  /*6fee0*/  LOP3.LUT R0, R0, 0x60, RZ, 0x3c, !PT ;  /* 0x0000006000007812 */ /* 0x000fe200078e3cff */
[----:B------:R-:W-:Y:S04]  /*6fef0*/  STL.64 [R1+0x3d8], R26 ;  /* 0x0003d81a01007387 */ /* 0x000fe80000100a00 */
[----:B------:R-:W0:Y:S01]  /*6ff00*/  LDSM.16.MT88.4 R24, [R0+0x11000] ;  /* 0x011000000018783b */ /* 0x000e220000004200 */
[----:B------:R-:W-:-:S02]  /*6ff10*/  IMAD.MOV.U32 R12, RZ, RZ, R6 ;  /* 0x000000ffff0c7224 */ /* 0x000fc400078e0006 */
[----:B------:R-:W-:Y:S01]  /*6ff20*/  IMAD.MOV.U32 R13, RZ, RZ, R3 ;  /* 0x000000ffff0d7224 */ /* 0x000fe200078e0003 */
[----:B0-----:R-:W-:Y:S01]  /*6ff30*/  STL.64 [R1+0x3698], R26 ;  /* 0x0036981a01007387 */ /* 0x001fe20000100a00 */
[----:B------:R0:W-:Y:S03]  /*6ff40*/  STL.64 [R1+0x3690], R24 ;  /* 0x0036901801007387 */ /* 0x0001e60000100a00 */
[----:B0-----:R-:W4:Y:S02]  /*6ff50*/  LDL.LU.64 R24, [R1+0x150] ;  /* 0x0001500001187983 */ /* 0x001f240000300a00 */
        /* <DEDUP_REMOVED lines=10> */
[----:B------:R0:W-:Y:S01]  /*70000*/  STL.64 [R1+0x630], R12 ;  /* 0x0006300c01007387 */ /* 0x0001e20000100a00 */
[----:B------:R1:W-:Y:S03]  /*70010*/  STL.64 [R1+0x638], R14 ;  /* 0x0006380e01007387 */ /* 0x0003e60000100a00 */
[----:B0-----:R-:W3:Y:S01]  /*70020*/  LDL.LU.64 R12, [R1+0x3890] ;  /* 0x00389000010c7983 */ /* 0x001ee20000300a00 */
[----:B-1----:R-:W-:Y:S02]  /*70030*/  IMAD.MOV.U32 R14, RZ, RZ, R16 ;  /* 0x000000ffff0e7224 */ /* 0x002fe400078e0010 */
[----:B------:R-:W-:Y:S02]  /*70040*/  IMAD.MOV.U32 R15, RZ, RZ, R17 ;  /* 0x000000ffff0f7224 */ /* 0x000fe400078e0011 */
[----:B------:R-:W2:Y:S03]  /*70050*/  LDL.LU.64 R16, [R1+0x3888] ;  /* 0x0038880001107983 */ /* 0x000ea60000300a00 */
[----:B------:R-:W-:Y:S01]  /*70060*/  STL.64 [R1+0x36e8], R14 ;  /* 0x0036e80e01007387 */ /* 0x000fe20000100a00 */
[C---:B--2---:R-:W-:Y:S01]  /*70070*/  HMMA.16816.F32.BF16 R16, R20.reuse, R16, R8 ;  /* 0x000000101410723c */ /* 0x044fe20000041808 */
[----:B---3--:R0:W-:Y:S04]  /*70080*/  STL.64 [R1+0x36e0], R12 ;  /* 0x0036e00c01007387 */ /* 0x0081e80000100a00 */
[----:B0-----:R-:W4:Y:S01]  /*70090*/  LDL.LU R12, [R1+0x5e0] ;  /* 0x0005e000010c7983 */ /* 0x001f220000300800 */
[----:B------:R-:W4:Y:S02]  /*700a0*/  LDL.LU R13, [R1+0x5e4] ;  /* 0x0005e400010d7983 */ /* 0x000f240000300800 */
[----:B------:R-:W4:Y:S02]  /*700b0*/  LDL.LU R14, [R1+0x5e8] ;  /* 0x0005e800010e7983 */ /* 0x000f240000300800 */
[----:B------:R-:W4:Y:S01]  /*700c0*/  LDL.LU R15, [R1+0x5ec] ;  /* 0x0005ec00010f7983 */ /* 0x000f220000300800 */
[----:B------:R-:W2:Y:S01]  /*700d0*/  LDL.LU.64 R10, [R1+0x3880] ;  /* 0x00388000010a7983 */ /* 0x000ea20000300a00 */
[----:B------:R-:W2:Y:S11]  /*700e0*/  LDL.LU.64 R8, [R1+0x3878] ;  /* 0x0038780001087983 */ /* 0x000eb60000300a00 */
[----:B------:R0:W-:Y:S01]  /*700f0*/  STL.64 [R1+0x620], R16 ;  /* 0x0006201001007387 */ /* 0x0001e20000100a00 */
[----:B------:R-:W-:Y:S03]  /*70100*/  STL.64 [R1+0x628], R18 ;  /* 0x0006281201007387 */ /* 0x000fe60000100a00 */
[----:B0-----:R-:W2:Y:S02]  /*70110*/  LDL.LU.64 R16, [R1+0x3870] ;  /* 0x0038700001107983 */ /* 0x001ea40000300a00 */
        /* <DEDUP_REMOVED lines=8> */
[----:B------:R-:W3:Y:S02]  /*701a0*/  LDL.LU.64 R16, [R1+0x3858] ;  /* 0x0038580001107983 */ /* 0x000ee40000300a00 */
[----:B------:R-:W-:Y:S01]  /*701b0*/  STL.64 [R1+0x36b0], R6 ;  /* 0x0036b00601007387 */ /* 0x000fe20000100a00 */
[----:B------:R0:W-:Y:S04]  /*701c0*/  STL.64 [R1+0x36a8], R4 ;  /* 0x0036a80401007387 */ /* 0x0001e80000100a00 */
[----:B0-----:R-:W3:Y:S01]  /*701d0*/  LDL.LU R4, [R1+0x600] ;  /* 0x0006000001047983 */ /* 0x001ee20000300800 */
[----:B------:R-:W3:Y:S02]  /*701e0*/  LDL.LU R5, [R1+0x604] ;  /* 0x0006040001057983 */ /* 0x000ee40000300800 */
[----:B------:R-:W3:Y:S02]  /*701f0*/  LDL.LU R6, [R1+0x608] ;  /* 0x0006080001067983 */ /* 0x000ee40000300800 */
[----:B------:R-:W3:Y:S02]  /*70200*/  LDL.LU R7, [R1+0x60c] ;  /* 0x00060c0001077983 */ /* 0x000ee40000300800 */
[C---:B---3--:R-:W-:Y:S11]  /*70210*/  HMMA.16816.F32.BF16 R4, R20.reuse, R16, R4 ;  /* 0x000000101404723c */ /* 0x048ff60000041804 */
[----:B------:R-:W-:Y:S11]  /*70220*/  @!UPT UIADD3 URZ, URZ, URZ, URZ ;  /* 0x0000003f3f3ff290 */ /* 0x000ff6000fffe03f */
[----:B------:R-:W-:Y:S01]  /*70230*/  @!UPT UIADD3 URZ, URZ, URZ, URZ ;  /* 0x0000003f3f3ff290 */ /* 0x000fe2000fffe03f */
[----:B------:R0:W-:Y:S01]  /*70240*/  STL.64 [R1+0x600], R4 ;  /* 0x0006000401007387 */ /* 0x0001e20000100a00 */
[----:B------:R-:W-:Y:S02]  /*70250*/  STL.64 [R1+0x608], R6 ;  /* 0x0006080601007387 */ /* 0x000fe40000100a00 */
[----:B------:R-:W3:Y:S02]  /*70260*/  LDL.LU.64 R18, [R1+0x3850] ;  /* 0x0038500001127983 */ /* 0x000ee40000300a00 */
[----:B0-----:R-:W-:Y:S02]  /*70270*/  IMAD.MOV.U32 R5, RZ, RZ, R16 ;  /* 0x000000ffff057224 */ /* 0x001fe400078e0010 */
[----:B------:R-:W-:Y:S02]  /*70280*/  IMAD.MOV.U32 R4, RZ, RZ, R17 ;  /* 0x000000ffff047224 */ /* 0x000fe400078e0011 */
[----:B------:R-:W3:Y:S03]  /*70290*/  LDL.LU.64 R16, [R1+0x3848] ;  /* 0x0038480001107983 */ /* 0x000ee60000300a00 */
[----:B------:R0:W-:Y:S02]  /*702a0*/  STL.64 [R1+0x36f0], R4 ;  /* 0x0036f00401007387 */ /* 0x0001e40000100a00 */
[----:B0-----:R-:W3:Y:S02]  /*702b0*/  LDL.LU.64 R4, [R1+0x160] ;  /* 0x0001600001047983 */ /* 0x001ee40000300a00 */
[C---:B---3--:R-:W-:Y:S11]  /*702c0*/  HMMA.16816.F32.BF16 R16, R20.reuse, R4, R16 ;  /* 0x000000041410723c */ /* 0x048ff60000041810 */
[----:B------:R-:W-:Y:S11]  /*702d0*/  @!UPT UIADD3 URZ, URZ, URZ, URZ ;  /* 0x0000003f3f3ff290 */ /* 0x000ff6000fffe03f */
[----:B------:R-:W-:Y:S01]  /*702e0*/  @!UPT UIADD3 URZ, URZ, URZ, URZ ;  /* 0x0000003f3f3ff290 */ /* 0x000fe2000fffe03f */
[----:B------:R0:W-:Y:S01]  /*702f0*/  STL.64 [R1+0x5f0], R16 ;  /* 0x0005f01001007387 */ /* 0x0001e20000100a00 */
[----:B------:R-:W-:Y:S03]  /*70300*/  STL.64 [R1+0x5f8], R18 ;  /* 0x0005f81201007387 */ /* 0x000fe60000100a00 */
[----:B0-----:R-:W2:Y:S01]  /*70310*/  LDL.LU.64 R16, [R1+0x3840] ;  /* 0x0038400001107983 */ /* 0x001ea20000300a00 */
[----:B------:R-:W-:Y:S02]  /*70320*/  IMAD.MOV.U32 R2, RZ, RZ, R4 ;  /* 0x000000ffff027224 */ /* 0x000fe400078e0004 */
[----:B------:R-:W-:Y:S02]  /*70330*/  IMAD.MOV.U32 R0, RZ, RZ, R5 ;  /* 0x000000ffff007224 */ /* 0x000fe400078e0005 */
[C---:B----4-:R-:W-:Y:S03]  /*70340*/  HMMA.16816.F32.BF16 R4, R20.reuse, R24, R12 ;  /* 0x000000181404723c */ /* 0x050fe6000004180c */
[----:B------:R-:W-:Y:S01]  /*70350*/  STL [R1+0x35b0], R0 ;  /* 0x0035b00001007387 */ /* 0x000fe20000100800 */
[----:B------:R-:W-:Y:S02]  /*70360*/  STL [R1+0x35ac], R2 ;  /* 0x0035ac0201007387 */ /* 0x000fe40000100800 */
[----:B------:R-:W-:Y:S11]  /*70370*/  IMAD.MOV.U32 R28, RZ, RZ, R24 ;  /* 0x000000ffff1c7224 */ /* 0x000ff600078e0018 */
[----:B------:R-:W-:Y:S06]  /*70380*/  @!UPT UIADD3 URZ, URZ, URZ, URZ ;  /* 0x0000003f3f3ff290 */ /* 0x000fec000fffe03f */
[----:B------:R-:W-:Y:S01]  /*70390*/  STL.64 [R1+0x5e0], R4 ;  /* 0x0005e00401007387 */ /* 0x000fe20000100a00 */
[----:B------:R2:W-:Y:S02]  /*703a0*/  STL.64 [R1+0x5e8], R6 ;  /* 0x0005e80601007387 */ /* 0x0005e40000100a00 */
[----:B------:R-:W-:Y:S02]  /*703b0*/  IMAD.MOV.U32 R3, RZ, RZ, R25 ;  /* 0x000000ffff037224 */ /* 0x000fe400078e0019 */
[----:B------:R-:W-:Y:S03]  /*703c0*/  STL [R1+0x35b8], R28 ;  /* 0x0035b81c01007387 */ /* 0x000fe60000100800 */
[----:B------:R-:W-:Y:S01]  /*703d0*/  STL [R1+0x35b4], R3 ;  /* 0x0035b40301007387 */ /* 0x000fe20000100800 */
[----:B--2---:R-:W-:Y:S11]  /*703e0*/  HMMA.16816.F32.BF16 R4, R20, R16, R8 ;  /* 0x000000101404723c */ /* 0x004ff60000041808 */
[----:B------:R-:W-:Y:S11]  /*703f0*/  @!UPT UIADD3 URZ, URZ, URZ, URZ ;  /* 0x0000003f3f3ff290 */ /* 0x000ff6000fffe03f */
[----:B------:R-:W-:Y:S01]  /*70400*/  @!UPT UIADD3 URZ, URZ, URZ, URZ ;  /* 0x0000003f3f3ff290 */ /* 0x000fe2000fffe03f */
[----:B------:R0:W-:Y:S01]  /*70410*/  STL.64 [R1+0x5d0], R4 ;  /* 0x0005d00401007387 */ /* 0x0001e20000100a00 */
[----:B------:R-:W-:Y:S03]  /*70420*/  STL.64 [R1+0x5d8], R6 ;  /* 0x0005d80601007387 */ /* 0x000fe60000100a00 */
[----:B0-----:R-:W2:Y:S04]  /*70430*/  LDL.LU.64 R4, [R1+0xf0] ;  /* 0x0000f00001047983 */ /* 0x001ea80000300a00 */
[----:B--2---:R0:W-:Y:S04]  /*70440*/  STL.64 [R1+0x37e0], R4 ;  /* 0x0037e00401007387 */ /* 0x0041e80000100a00 */
[----:B0-----:R-:W2:Y:S04]  /*70450*/  LDL.LU.64 R4, [R1+0x100] ;  /* 0x0001000001047983 */ /* 0x001ea80000300a00 */
[----:B--2---:R0:W-:Y:S01]  /*70460*/  STL.64 [R1+0x37f8], R4 ;  /* 0x0037f80401007387 */ /* 0x0041e20000100a00 */
[----:B------:R-:W2:Y:S02]  /*70470*/  LDL.LU R12, [R1+0x570] ;  /* 0x00057000010c7983 */ /* 0x000ea40000300800 */
[----:B------:R-:W2:Y:S02]  /*70480*/  LDL.LU R13, [R1+0x574] ;  /* 0x00057400010d7983 */ /* 0x000ea40000300800 */
[----:B------:R-:W3:Y:S01]  /*70490*/  LDL.LU R14, [R1+0x578] ;  /* 0x00057800010e7983 */ /* 0x000ee20000300800 */
[----:B------:R-:W3:Y:S04]  /*704a0*/  LDL.LU R15, [R1+0x57c] ;  /* 0x00057c00010f7983 */ /* 0x000ee80000300800 */
[----:B0-----:R-:W4:Y:S04]  /*704b0*/  LDL.LU.64 R4, [R1+0x110] ;  /* 0x0001100001047983 */ /* 0x001f280000300a00 */
[----:B----4-:R0:W-:Y:S04]  /*704c0*/  STL.64 [R1+0x3810], R4 ;  /* 0x0038100401007387 */ /* 0x0101e80000100a00 */
[----:B0-----:R-:W4:Y:S04]  /*704d0*/  LDL.LU.64 R4, [R1+0x120] ;  /* 0x0001200001047983 */ /* 0x001f280000300a00 */
[----:B----4-:R0:W-:Y:S04]  /*704e0*/  STL.64 [R1+0x3828], R4 ;  /* 0x0038280401007387 */ /* 0x0101e80000100a00 */
[----:B0-----:R-:W4:Y:S01]  /*704f0*/  LDL.LU.64 R4, [R1+0x130] ;  /* 0x0001300001047983 */ /* 0x001f220000300a00 */
        /* <DEDUP_REMOVED lines=30> */
[----:B------:R-:W3:Y:S01]  /*706e0*/  LDL.LU.64 R24, [R1+0xe0] ;  /* 0x0000e00001187983 */ /* 0x000ee20000300a00 */
[----:B------:R-:W-:-:S02]  /*706f0*/  IMAD.MOV.U32 R29, RZ, RZ, R17 ;  /* 0x000000ffff1d7224 */ /* 0x000fc400078e0011 */
[----:B------:R-:W3:Y:S02]  /*70700*/  LDL.LU R8, [R1+0x560] ;  /* 0x0005600001087983 */ /* 0x000ee40000300800 */
[----:B------:R-:W-:Y:S01]  /*70710*/  IMAD.MOV.U32 R2, RZ, RZ, R16 ;  /* 0x000000ffff027224 */ /* 0x000fe200078e0010 */
[----:B------:R-:W3:Y:S01]  /*70720*/  LDL.LU R9, [R1+0x564] ;  /* 0x0005640001097983 */ /* 0x000ee20000300800 */
[----:B------:R-:W3:Y:S02]  /*70730*/  LDL.LU R10, [R1+0x568] ;  /* 0x00056800010a7983 */ /* 0x000ee40000300800 */
[----:B------:R-:W3:Y:S02]  /*70740*/  LDL.LU R11, [R1+0x56c] ;  /* 0x00056c00010b7983 */ /* 0x000ee40000300800 */
[----:B------:R-:W3:Y:S01]  /*70750*/  LDL.LU.64 R16, [R1+0xd0] ;  /* 0x0000d00001107983 */ /* 0x000ee20000300a00 */
[----:B------:R-:W-:Y:S01]  /*70760*/  STL [R1+0x35c0], R29 ;  /* 0x0035c01d01007387 */ /* 0x000fe20000100800 */
[----:B------:R-:W-:Y:S02]  /*70770*/  STL [R1+0x35bc], R2 ;  /* 0x0035bc0201007387 */ /* 0x000fe40000100800 */
[----:B----4-:R-:W-:-:S02]  /*70780*/  IMAD.MOV.U32 R3, RZ, RZ, R4 ;  /* 0x000000ffff037224 */ /* 0x010fc400078e0004 */
        /* <DEDUP_REMOVED lines=52> */
[----:B------:R-:W-:-:S05]  /*70ad0*/  IMAD.MOV.U32 R28, RZ, RZ, R5 ;  /* 0x000000ffff1c7224 */ /* 0x000fca00078e0005 */
[----:B------:R-:W-:Y:S01]  /*70ae0*/  STL [R1+0x35e8], R28 ;  /* 0x0035e81c01007387 */ /* 0x000fe20000100800 */
[----:B------:R-:W-:Y:S02]  /*70af0*/  STL [R1+0x35e4], R3 ;  /* 0x0035e40301007387 */ /* 0x000fe40000100800 */
[----:B---3--:R-:W-:Y:S02]  /*70b00*/  IMAD.MOV.U32 R29, RZ, RZ, R25 ;  /* 0x000000ffff1d7224 */ /* 0x008fe400078e0019 */
[----:B------:R-:W-:Y:S01]  /*70b10*/  IMAD.MOV.U32 R2, RZ, RZ, R24 ;  /* 0x000000ffff027224 */ /* 0x000fe200078e0018 */
[C---:B--2---:R-:W-:Y:S11]  /*70b20*/  HMMA.16816.F32.BF16 R4, R20.reuse, R24, R12 ;  /* 0x000000181404723c */ /* 0x044ff6000004180c */
[----:B------:R-:W-:Y:S11]  /*70b30*/  @!UPT UIADD3 URZ, URZ, URZ, URZ ;  /* 0x0000003f3f3ff290 */ /* 0x000ff6000fffe03f */
[----:B------:R-:W-:Y:S01]  /*70b40*/  @!UPT UIADD3 URZ, URZ, URZ, URZ ;  /* 0x0000003f3f3ff290 */ /* 0x000fe2000fffe03f */
[----:B------:R-:W-:Y:S01]  /*70b50*/  STL.64 [R1+0x570], R4 ;  /* 0x0005700401007387 */ /* 0x000fe20000100a00 */
[----:B------:R0:W-:Y:S02]  /*70b60*/  STL.64 [R1+0x578], R6 ;  /* 0x0005780601007387 */ /* 0x0001e40000100a00 */
[----:B0-----:R-:W-:Y:S01]  /*70b70*/  HMMA.16816.F32.BF16 R4, R20, R16, R8 ;  /* 0x000000101404723c */ /* 0x001fe20000041808 */
[----:B------:R-:W-:Y:S01]  /*70b80*/  STL [R1+0x35f0], R29 ;  /* 0x0035f01d01007387 */ /* 0x000fe20000100800 */
[----:B------:R-:W-:Y:S11]  /*70b90*/  STL [R1+0x35ec], R2 ;  /* 0x0035ec0201007387 */ /* 0x000ff60000100800 */
[----:B------:R-:W-:Y:S10]  /*70ba0*/  @!UPT UIADD3 URZ, URZ, URZ, URZ ;  /* 0x0000003f3f3ff290 */ /* 0x000ff4000fffe03f */
        /* <DEDUP_REMOVED lines=122> */
[----:B------:R-:W-:Y:S01]  /*71350*/  STL.64 [R1+0x4f0], R4 ;  /* 0x0004f00401007387 */ /* 0x000fe20000100a00 */
[----:B------:R-:W-:Y:S02]  /*71360*/  STL.64 [R1+0x4f8], R6 ;  /* 0x0004f80601007387 */ /* 0x000fe40000100a00 */
[----:B------:R-:W2:Y:S02]  /*71370*/  LDL.LU.64 R8, [R1+0x20] ;  /* 0x0000200001087983 */ /* 0x000ea40000300a00 */
        /* <DEDUP_REMOVED lines=40> */
[----:B------:R-:W-:-:S02]  /*71600*/  IMAD.MOV.U32 R2, RZ, RZ, R16 ;  /* 0x000000ffff027224 */ /* 0x000fc400078e0010 */
[----:B------:R-:W-:Y:S01]  /*71610*/  IMAD.MOV.U32 R28, RZ, RZ, R17 ;  /* 0x000000ffff1c7224 */ /* 0x000fe200078e0011 */
[----:B------:R-:W3:Y:S01]  /*71620*/  LDL.LU.64 R4, [R1+0x10] ;  /* 0x0000100001047983 */ /* 0x000ee20000300a00 */
[----:B------:R-:W3:Y:S02]  /*71630*/  LDL.LU.64 R16, [R1] ;  /* 0x0000000001107983 */ /* 0x000ee40000300a00 */
[----:B------:R-:W3:Y:S02]  /*71640*/  LDL.LU R24, [R1+0x480] ;  /* 0x0004800001187983 */ /* 0x000ee40000300800 */
[----:B------:R-:W3:Y:S01]  /*71650*/  LDL.LU R25, [R1+0x484] ;  /* 0x0004840001197983 */ /* 0x000ee20000300800 */
[----:B------:R-:W3:Y:S01]  /*71660*/  LDL.LU R26, [R1+0x488] ;  /* 0x00048800011a7983 */ /* 0x000ee20000300800 */
[----:B------:R-:W3:Y:S02]  /*71670*/  LDL.LU R27, [R1+0x48c] ;  /* 0x00048c00011b7983 */ /* 0x000ee40000300800 */
[----:B------:R-:W-:Y:S02]  /*71680*/  STL [R1+0x3630], R28 ;  /* 0x0036301c01007387 */ /* 0x000fe40000100800 */
        /* <DEDUP_REMOVED lines=40> */
[----:B0-----:R-:W3:Y:S01]  /*71910*/  LDL.LU.64 R14, [R1+0x3710] ;  /* 0x00371000010e7983 */ /* 0x001ee20000300a00 */
[----:B------:R-:W3:Y:S02]  /*71920*/  LDL.LU.64 R12, [R1+0x3708] ;  /* 0x00370800010c7983 */ /* 0x000ee40000300a00 */
[----:B------:R-:W-:Y:S02]  /*71930*/  IMAD.MOV.U32 R2, RZ, RZ, R8 ;  /* 0x000000ffff027224 */ /* 0x000fe400078e0008 */
[----:B------:R-:W-:Y:S01]  /*71940*/  IMAD.MOV.U32 R29, RZ, RZ, R9 ;  /* 0x000000ffff1d7224 */ /* 0x000fe200078e0009 */
[----:B------:R-:W2:Y:S01]  /*71950*/  LDL.LU R8, [R1+0x470] ;  /* 0x0004700001087983 */ /* 0x000ea20000300800 */
[----:B------:R-:W2:Y:S02]  /*71960*/  LDL.LU R9, [R1+0x474] ;  /* 0x0004740001097983 */ /* 0x000ea40000300800 */
[----:B------:R-:W2:Y:S02]  /*71970*/  LDL.LU R10, [R1+0x478] ;  /* 0x00047800010a7983 */ /* 0x000ea40000300800 */
[----:B------:R-:W2:Y:S01]  /*71980*/  LDL.LU R11, [R1+0x47c] ;  /* 0x00047c00010b7983 */ /* 0x000ea20000300800 */
[----:B------:R-:W-:Y:S01]  /*71990*/  STL [R1+0x364c], R2 ;  /* 0x00364c0201007387 */ /* 0x000fe20000100800 */
[----:B---3--:R-:W-:Y:S11]  /*719a0*/  HMMA.16816.F32.BF16 R12, R20, R4, R12 ;  /* 0x00000004140c723c */ /* 0x008ff6000004180c */
[----:B------:R-:W-:Y:S11]  /*719b0*/  @!UPT UIADD3 URZ, URZ, URZ, URZ ;  /* 0x0000003f3f3ff290 */ /* 0x000ff6000fffe03f */
[----:B------:R-:W-:Y:S01]  /*719c0*/  @!UPT UIADD3 URZ, URZ, URZ, URZ ;  /* 0x0000003f3f3ff290 */ /* 0x000fe2000fffe03f */
[----:B------:R-:W-:Y:S01]  /*719d0*/  STL.64 [R1+0x4a0], R12 ;  /* 0x0004a00c01007387 */ /* 0x000fe20000100a00 */
[----:B------:R0:W-:Y:S03]  /*719e0*/  STL.64 [R1+0x4a8], R14 ;  /* 0x0004a80e01007387 */ /* 0x0001e60000100a00 */
[----:B0-----:R-:W3:Y:S01]  /*719f0*/  LDL.LU.64 R14, [R1+0x3700] ;  /* 0x00370000010e7983 */ /* 0x001ee20000300a00 */
[----:B------:R-:W3:Y:S02]  /*71a00*/  LDL.LU.64 R12, [R1+0x36f8] ;  /* 0x0036f800010c7983 */ /* 0x000ee40000300a00 */
[----:B------:R-:W-:Y:S02]  /*71a10*/  IMAD.MOV.U32 R3, RZ, RZ, R4 ;  /* 0x000000ffff037224 */ /* 0x000fe400078e0004 */
[----:B------:R-:W-:Y:S02]  /*71a20*/  IMAD.MOV.U32 R0, RZ, RZ, R5 ;  /* 0x000000ffff007224 */ /* 0x000fe400078e0005 */
[----:B------:R-:W4:Y:S01]  /*71a30*/  LDL.LU.64 R4, [R1+0x36f0] ;  /* 0x0036f00001047983 */ /* 0x000f220000300a00 */
[----:B------:R-:W-:-:S02]  /*71a40*/  IMAD.MOV.U32 R2, RZ, RZ, R16 ;  /* 0x000000ffff027224 */ /* 0x000fc400078e0010 */
[----:B------:R-:W-:Y:S01]  /*71a50*/  IMAD.MOV.U32 R28, RZ, RZ, R17 ;  /* 0x000000ffff1c7224 */ /* 0x000fe200078e0011 */
[C---:B---3--:R-:W-:Y:S11]  /*71a60*/  HMMA.16816.F32.BF16 R12, R20.reuse, R16, R12 ;  /* 0x00000010140c723c */ /* 0x048ff6000004180c */
[----:B------:R-:W-:Y:S11]  /*71a70*/  @!UPT UIADD3 URZ, URZ, URZ, URZ ;  /* 0x0000003f3f3ff290 */ /* 0x000ff6000fffe03f */
[----:B------:R-:W-:Y:S01]  /*71a80*/  @!UPT UIADD3 URZ, URZ, URZ, URZ ;  /* 0x0000003f3f3ff290 */ /* 0x000fe2000fffe03f */
[----:B------:R-:W-:Y:S01]  /*71a90*/  STL.64 [R1+0x490], R12 ;  /* 0x0004900c01007387 */ /* 0x000fe20000100a00 */
[----:B------:R0:W-:Y:S03]  /*71aa0*/  STL.64 [R1+0x498], R14 ;  /* 0x0004980e01007387 */ /* 0x0001e60000100a00 */
[----:B0-----:R-:W3:Y:S01]  /*71ab0*/  LDL.LU.64 R14, [R1+0x36e8] ;  /* 0x0036e800010e7983 */ /* 0x001ee20000300a00 */
[----:B------:R-:W2:Y:S02]  /*71ac0*/  LDL.LU.64 R12, [R1+0x36e0] ;  /* 0x0036e000010c7983 */ /* 0x000ea40000300a00 */
[----:B------:R-:W2:Y:S02]  /*71ad0*/  LDL.LU.64 R18, [R1+0x36d8] ;  /* 0x0036d80001127983 */ /* 0x000ea40000300a00 */
[----:B------:R-:W2:Y:S02]  /*71ae0*/  LDL.LU.64 R16, [R1+0x36d0] ;  /* 0x0036d00001107983 */ /* 0x000ea40000300a00 */
[----:B--2---:R-:W-:Y:S01]  /*71af0*/  HMMA.16816.F32.BF16 R24, R20, R16, R24 ;  /* 0x000000101418723c */ /* 0x004fe20000041818 */
[----:B------:R-:W-:Y:S01]  /*71b00*/  STL.64 [R1+0x3390], R18 ;  /* 0x0033901201007387 */ /* 0x000fe20000100a00 */
[----:B------:R4:W-:Y:S05]  /*71b10*/  STL.64 [R1+0x3388], R16 ;  /* 0x0033881001007387 */ /* 0x0009ea0000100a00 */
[----:B----4-:R-:W-:-:S02]  /*71b20*/  IMAD.MOV.U32 R16, RZ, RZ, R5 ;  /* 0x000000ffff107224 */ /* 0x010fc400078e0005 */
[----:B------:R-:W-:Y:S11]  /*71b30*/  IMAD.MOV.U32 R17, RZ, RZ, R4 ;  /* 0x000000ffff117224 */ /* 0x000ff600078e0004 */
[----:B------:R-:W-:Y:S03]  /*71b40*/  @!UPT UIADD3 URZ, URZ, URZ, URZ ;  /* 0x0000003f3f3ff290 */ /* 0x000fe6000fffe03f */
[----:B------:R-:W-:Y:S01]  /*71b50*/  STL.64 [R1+0x480], R24 ;  /* 0x0004801801007387 */ /* 0x000fe20000100a00 */
[----:B------:R-:W-:Y:S02]  /*71b60*/  STL.64 [R1+0x488], R26 ;  /* 0x0004881a01007387 */ /* 0x000fe40000100a00 */
[----:B------:R0:W-:Y:S02]  /*71b70*/  STL.64 [R1+0x3650], R16 ;  /* 0x0036501001007387 */ /* 0x0001e40000100a00 */
[----:B0-----:R-:W2:Y:S01]  /*71b80*/  LDL.LU R16, [R1+0x390] ;  /* 0x0003900001107983 */ /* 0x001ea20000300800 */
[----:B------:R-:W2:Y:S02]  /*71b90*/  LDL.LU R17, [R1+0x394] ;  /* 0x0003940001117983 */ /* 0x000ea40000300800 */
[----:B------:R-:W4:Y:S02]  /*71ba0*/  LDL.LU R18, [R1+0x398] ;  /* 0x0003980001127983 */ /* 0x000f240000300800 */
[----:B------:R-:W4:Y:S01]  /*71bb0*/  LDL.LU R19, [R1+0x39c] ;  /* 0x00039c0001137983 */ /* 0x000f220000300800 */
[----:B------:R-:W2:Y:S01]  /*71bc0*/  LDL.LU R4, [R1+0x460] ;  /* 0x0004600001047983 */ /* 0x000ea20000300800 */
[----:B------:R-:W3:Y:S02]  /*71bd0*/  LDL.LU R5, [R1+0x464] ;  /* 0x0004640001057983 */ /* 0x000ee40000300800 */
[----:B------:R-:W3:Y:S02]  /*71be0*/  LDL.LU R6, [R1+0x468] ;  /* 0x0004680001067983 */ /* 0x000ee40000300800 */
[----:B------:R-:W3:Y:S01]  /*71bf0*/  LDL.LU R7, [R1+0x46c] ;  /* 0x00046c0001077983 */ /* 0x000ee20000300800 */
[----:B------:R-:W3:Y:S01]  /*71c00*/  LDL.LU R24, [R1+0x3c0] ;  /* 0x0003c00001187983 */ /* 0x000ee20000300800 */
[----:B------:R-:W3:Y:S02]  /*71c10*/  LDL.LU R25, [R1+0x3c4] ;  /* 0x0003c40001197983 */ /* 0x000ee40000300800 */
[----:B------:R-:W3:Y:S02]  /*71c20*/  LDL.LU R26, [R1+0x3c8] ;  /* 0x0003c800011a7983 */ /* 0x000ee40000300800 */
[----:B------:R-:W3:Y:S01]  /*71c30*/  LDL.LU R27, [R1+0x3cc] ;  /* 0x0003cc00011b7983 */ /* 0x000ee20000300800 */
[----:B------:R-:W-:Y:S01]  /*71c40*/  HMMA.16816.F32.BF16 R8, R20, R12, R8 ;  /* 0x0000000c1408723c */ /* 0x000fe20000041808 */
[----:B----4-:R-:W-:Y:S01]  /*71c50*/  STL.64 [R1+0x3660], R18 ;  /* 0x0036601201007387 */ /* 0x010fe20000100a00 */
[----:B--2---:R3:W-:Y:S02]  /*71c60*/  STL.64 [R1+0x3658], R16 ;  /* 0x0036581001007387 */ /* 0x0047e40000100a00 */
[----:B---3--:R-:W-:-:S02]  /*71c70*/  IMAD.MOV.U32 R16, RZ, RZ, R14 ;  /* 0x000000ffff107224 */ /* 0x008fc400078e000e */
[----:B------:R-:W-:Y:S01]  /*71c80*/  IMAD.MOV.U32 R17, RZ, RZ, R15 ;  /* 0x000000ffff117224 */ /* 0x000fe200078e000f */
[----:B------:R-:W2:Y:S01]  /*71c90*/  LDL.LU R14, [R1+0x36cc] ;  /* 0x0036cc00010e7983 */ /* 0x000ea20000300800 */
[----:B------:R-:W2:Y:S03]  /*71ca0*/  LDL.LU R15, [R1+0x36c8] ;  /* 0x0036c800010f7983 */ /* 0x000ea60000300800 */
[----:B------:R0:W-:Y:S04]  /*71cb0*/  STL.64 [R1+0x3678], R16 ;  /* 0x0036781001007387 */ /* 0x0001e80000100a00 */
[----:B0-----:R-:W3:Y:S01]  /*71cc0*/  LDL.LU R16, [R1+0x1b0] ;  /* 0x0001b00001107983 */ /* 0x001ee20000300800 */
[----:B------:R-:W3:Y:S07]  /*71cd0*/  LDL.LU R17, [R1+0x1b4] ;  /* 0x0001b40001117983 */ /* 0x000eee0000300800 */
[----:B------:R-:W-:Y:S02]  /*71ce0*/  STL.64 [R1+0x470], R8 ;  /* 0x0004700801007387 */ /* 0x000fe40000100a00 */
[----:B------:R0:W-:Y:S02]  /*71cf0*/  STL.64 [R1+0x478], R10 ;  /* 0x0004780a01007387 */ /* 0x0001e40000100a00 */
[----:B0-----:R-:W4:Y:S01]  /*71d00*/  LDL.LU.64 R10, [R1+0x36c0] ;  /* 0x0036c000010a7983 */ /* 0x001f220000300a00 */
[----:B------:R-:W3:Y:S03]  /*71d10*/  LDL.LU.64 R8, [R1+0x36b8] ;  /* 0x0036b80001087983 */ /* 0x000ee60000300a00 */
        /* <DEDUP_REMOVED lines=12> */
[----:B---3--:R-:W-:Y:S01]  /*71de0*/  HMMA.16816.F32.BF16 R4, R20, R8, R4 ;  /* 0x000000081404723c */ /* 0x008fe20000041804 */
[----:B--2---:R-:W-:Y:S01]  /*71df0*/  STL.64 [R1+0x3688], R14 ;  /* 0x0036880e01007387 */ /* 0x004fe20000100a00 */
[----:B------:R0:W-:Y:S03]  /*71e00*/  STL.64 [R1+0x3680], R12 ;  /* 0x0036800c01007387 */ /* 0x0001e60000100a00 */
        /* <DEDUP_REMOVED lines=8> */
[----:B------:R-:W2:Y:S02]  /*71e90*/  LDL.LU.64 R4, [R1+0x36a8] ;  /* 0x0036a80001047983 */ /* 0x000ea40000300a00 */
[----:B----4-:R-:W-:Y:S02]  /*71ea0*/  STL.64 [R1+0x3370], R10 ;  /* 0x0033700a01007387 */ /* 0x010fe40000100a00 */
[----:B------:R3:W-:Y:S02]  /*71eb0*/  STL.64 [R1+0x3368], R8 ;  /* 0x0033680801007387 */ /* 0x0007e40000100a00 */
[----:B---3--:R-:W-:-:S02]  /*71ec0*/  IMAD.MOV.U32 R8, RZ, RZ, R7 ;  /* 0x000000ffff087224 */ /* 0x008fc400078e0007 */
[----:B------:R-:W-:Y:S01]  /*71ed0*/  IMAD.MOV.U32 R9, RZ, RZ, R6 ;  /* 0x000000ffff097224 */ /* 0x000fe200078e0006 */
[----:B------:R-:W3:Y:S01]  /*71ee0*/  LDL.LU R7, [R1+0x36a4] ;  /* 0x0036a40001077983 */ /* 0x000ee20000300800 */
[----:B------:R-:W3:Y:S01]  /*71ef0*/  LDL.LU R6, [R1+0x36a0] ;  /* 0x0036a00001067983 */ /* 0x000ee20000300800 */
[----:B--2---:R-:W-:Y:S01]  /*71f00*/  HMMA.16816.F32.BF16 R20, R20, R4, R24 ;  /* 0x000000041414723c */ /* 0x004fe20000041818 */
[----:B------:R-:W2:Y:S01]  /*71f10*/  LDL.LU.64 R26, [R1+0x3698] ;  /* 0x00369800011a7983 */ /* 0x000ea20000300a00 */
[----:B------:R-:W2:Y:S11]  /*71f20*/  LDL.LU.64 R24, [R1+0x3690] ;  /* 0x0036900001187983 */ /* 0x000eb60000300a00 */
[----:B------:R-:W-:Y:S10]  /*71f30*/  @!UPT UIADD3 URZ, URZ, URZ, URZ ;  /* 0x0000003f3f3ff290 */ /* 0x000ff4000fffe03f */
[----:B------:R0:W-:Y:S01]  /*71f40*/  STL.64 [R1+0x3c0], R20 ;  /* 0x0003c01401007387 */ /* 0x0001e20000100a00 */
[----:B------:R1:W-:Y:S03]  /*71f50*/  STL.64 [R1+0x3c8], R22 ;  /* 0x0003c81601007387 */ /* 0x0003e60000100a00 */
[----:B0-----:R-:W4:Y:S01]  /*71f60*/  LDL.LU R20, [R1+0x380] ;  /* 0x0003800001147983 */ /* 0x001f220000300800 */
[----:B------:R-:W4:Y:S02]  /*71f70*/  LDL.LU R21, [R1+0x384] ;  /* 0x0003840001157983 */ /* 0x000f240000300800 */
[----:B-1----:R-:W4:Y:S02]  /*71f80*/  LDL.LU R22, [R1+0x388] ;  /* 0x0003880001167983 */ /* 0x002f240000300800 */
[----:B------:R-:W4:Y:S01]  /*71f90*/  LDL.LU R23, [R1+0x38c] ;  /* 0x00038c0001177983 */ /* 0x000f220000300800 */
[C---:B--2---:R-:W-:Y:S01]  /*71fa0*/  HMMA.16816.F32.BF16 R16, R24.reuse, R16, R12 ;  /* 0x000000101810723c */ /* 0x044fe2000004180c */
[----:B---3--:R-:W-:Y:S01]  /*71fb0*/  STL.64 [R1+0x33a0], R6 ;  /* 0x0033a00601007387 */ /* 0x008fe20000100a00 */
[----:B------:R0:W-:Y:S03]  /*71fc0*/  STL.64 [R1+0x3398], R4 ;  /* 0x0033980401007387 */ /* 0x0001e60000100a00 */
[----:B0-----:R-:W2:Y:S01]  /*71fd0*/  LDL.LU R4, [R1+0x190] ;  /* 0x0001900001047983 */ /* 0x001ea20000300800 */
[----:B------:R-:W2:Y:S02]  /*71fe0*/  LDL.LU R5, [R1+0x194] ;  /* 0x0001940001057983 */ /* 0x000ea40000300800 */
[----:B------:R-:W3:Y:S02]  /*71ff0*/  LDL.LU.64 R14, [R1+0x3688] ;  /* 0x00368800010e7983 */ /* 0x000ee40000300a00 */
[----:B------:R-:W3:Y:S11]  /*72000*/  LDL.LU.64 R12, [R1+0x3680] ;  /* 0x00368000010c7983 */ /* 0x000ef60000300a00 */
[----:B------:R-:W-:Y:S02]  /*72010*/  @!UPT UIADD3 URZ, URZ, URZ, URZ ;  /* 0x0000003f3f3ff290 */ /* 0x000fe4000fffe03f */
        /* <DEDUP_REMOVED lines=10> */
[----:B------:R-:W2:Y:S01]  /*720c0*/  LDL.LU.64 R16, [R1+0x3658] ;  /* 0x0036580001107983 */ /* 0x000ea20000300a00 */
[C---:B----4-:R-:W-:Y:S08]  /*720d0*/  HMMA.16816.F32.BF16 R8, R24.reuse, R8, R20 ;  /* 0x000000081808723c */ /* 0x050ff00000041814 */
[C---:B--2---:R-:W-:Y:S01]  /*720e0*/  HMMA.16816.F32.BF16 R4, R24.reuse, R4, R16 ;  /* 0x000000041804723c */ /* 0x044fe20000041810 */
[----:B------:R-:W3:Y:S11]  /*720f0*/  LDL.LU.64 R16, [R1+0x3650] ;  /* 0x0036500001107983 */ /* 0x000ef60000300a00 */
[----:B------:R-:W-:Y:S11]  /*72100*/  @!UPT UIADD3 URZ, URZ, URZ, URZ ;  /* 0x0000003f3f3ff290 */ /* 0x000ff6000fffe03f */
[----:B------:R-:W-:Y:S01]  /*72110*/  STL.64 [R1+0x390], R4 ;  /* 0x0003900401007387 */ /* 0x000fe20000100a00 */
[----:B------:R3:W-:Y:S02]  /*72120*/  STL.64 [R1+0x398], R6 ;  /* 0x0003980601007387 */ /* 0x0007e40000100a00 */
[----:B------:R-:W-:Y:S02]  /*72130*/  STL.64 [R1+0x380], R8 ;  /* 0x0003800801007387 */ /* 0x000fe40000100a00 */
[----:B------:R-:W-:Y:S01]  /*72140*/  STL.64 [R1+0x388], R10 ;  /* 0x0003880a01007387 */ /* 0x000fe20000100a00 */
[----:B---3--:R-:W-:Y:S07]  /*72150*/  HMMA.16816.F32.BF16 R4, R24, R16, R12 ;  /* 0x000000101804723c */ /* 0x008fee000004180c */
[----:B------:R-:W-:-:S02]  /*72160*/  IMAD.MOV.U32 R16, RZ, RZ, R2 ;  /* 0x000000ffff107224 */ /* 0x000fc400078e0002 */
[----:B------:R-:W-:Y:S01]  /*72170*/  IMAD.MOV.U32 R17, RZ, RZ, R28 ;  /* 0x000000ffff117224 */ /* 0x000fe200078e001c */
[----:B------:R-:W2:Y:S11]  /*72180*/  LDL.LU R2, [R1+0x364c] ;  /* 0x00364c0001027983 */ /* 0x000eb60000300800 */
[----:B------:R-:W-:Y:S02]  /*72190*/  @!UPT UIADD3 URZ, URZ, URZ, URZ ;  /* 0x0000003f3f3ff290 */ /* 0x000fe4000fffe03f */
[----:B------:R0:W-:Y:S01]  /*721a0*/  STL.64 [R1+0x370], R4 ;  /* 0x0003700401007387 */ /* 0x0001e20000100a00 */
[----:B------:R1:W-:Y:S02]  /*721b0*/  STL.64 [R1+0x378], R6 ;  /* 0x0003780601007387 */ /* 0x0003e40000100a00 */
[----:B------:R-:W3:Y:S02]  /*721c0*/  LDL.LU R28, [R1+0x3648] ;  /* 0x00364800011c7983 */ /* 0x000ee40000300800 */
[----:B------:R4:W-:Y:S01]  /*721d0*/  STL.64 [R1+0x33a8], R16 ;  /* 0x0033a81001007387 */ /* 0x0009e20000100a00 */
[----:B0-----:R-:W2:Y:S01]  /*721e0*/  LDL.LU R4, [R1+0x200] ;  /* 0x0002000001047983 */ /* 0x001ea20000300800 */
[----:B------:R-:W2:Y:S02]  /*721f0*/  LDL.LU R5, [R1+0x204] ;  /* 0x0002040001057983 */ /* 0x000ea40000300800 */
[----:B-1----:R-:W2:Y:S02]  /*72200*/  LDL.LU R6, [R1+0x208] ;  /* 0x0002080001067983 */ /* 0x002ea40000300800 */
[----:B------:R-:W2:Y:S02]  /*72210*/  LDL.LU R7, [R1+0x20c] ;  /* 0x00020c0001077983 */ /* 0x000ea40000300800 */
[----:B----4-:R-:W-:-:S02]  /*72220*/  IMAD.MOV.U32 R16, RZ, RZ, R3 ;  /* 0x000000ffff107224 */ /* 0x010fc400078e0003 */
[----:B------:R-:W-:Y:S01]  /*72230*/  IMAD.MOV.U32 R17, RZ, RZ, R0 ;  /* 0x000000ffff117224 */ /* 0x000fe200078e0000 */
[----:B--2---:R-:W-:Y:S01]  /*72240*/  STL.64 [R1+0x33b8], R6 ;  /* 0x0033b80601007387 */ /* 0x004fe20000100a00 */
[----:B------:R-:W-:Y:S02]  /*72250*/  STL.64 [R1+0x33b0], R4 ;  /* 0x0033b00401007387 */ /* 0x000fe40000100a00 */
[----:B------:R-:W2:Y:S02]  /*72260*/  LDL.LU R3, [R1+0x3644] ;  /* 0x0036440001037983 */ /* 0x000ea40000300800 */
[----:B------:R-:W4:Y:S01]  /*72270*/  LDL.LU R0, [R1+0x3640] ;  /* 0x0036400001007983 */ /* 0x000f220000300800 */
[----:B------:R0:W-:Y:S02]  /*72280*/  STL.64 [R1+0x33c0], R16 ;  /* 0x0033c01001007387 */ /* 0x0001e40000100a00 */
[----:B0-----:R-:W-:Y:S02]  /*72290*/  IMAD.MOV.U32 R16, RZ, RZ, R2 ;  /* 0x000000ffff107224 */ /* 0x001fe400078e0002 */
        /* <DEDUP_REMOVED lines=8> */
[----:B---3--:R-:W-:-:S02]  /*72320*/  IMAD.MOV.U32 R17, RZ, RZ, R28 ;  /* 0x000000ffff117224 */ /* 0x008fc400078e001c */
[----:B--2---:R-:W-:Y:S02]  /*72330*/  IMAD.MOV.U32 R16, RZ, RZ, R3 ;  /* 0x000000ffff107224 */ /* 0x004fe400078e0003 */
        /* <DEDUP_REMOVED lines=44> */
[----:B------:R-:W2:Y:S01]  /*72600*/  LDL.LU R3, [R1+0x3614] ;  /* 0x0036140001037983 */ /* 0x000ea20000300800 */
[----:B------:R-:W2:Y:S03]  /*72610*/  LDL.LU R0, [R1+0x3610] ;  /* 0x0036100001007983 */ /* 0x000ea60000300800 */
[----:B------:R3:W-:Y:S02]  /*72620*/  STL.64 [R1+0x3450], R16 ;  /* 0x0034501001007387 */ /* 0x0007e40000100a00 */
[----:B---3--:R-:W-:Y:S02]  /*72630*/  IMAD.MOV.U32 R16, RZ, RZ, R2 ;  /* 0x000000ffff107224 */ /* 0x008fe400078e0002 */
        /* <DEDUP_REMOVED lines=109> */
[----:B----4-:R-:W-:Y:S01]  /*72d10*/  STL.64 [R1+0x3508], R6 ;  /* 0x0035080601007387 */ /* 0x010fe20000100a00 */
[----:B--2---:R0:W-:Y:S03]  /*72d20*/  STL.64 [R1+0x3500], R4 ;  /* 0x0035000401007387 */ /* 0x0041e60000100a00 */
[----:B0-----:R-:W2:Y:S01]  /*72d30*/  LDL.LU R4, [R1+0x2f0] ;  /* 0x0002f00001047983 */ /* 0x001ea20000300800 */
[----:B------:R-:W2:Y:S02]  /*72d40*/  LDL.LU R5, [R1+0x2f4] ;  /* 0x0002f40001057983 */ /* 0x000ea40000300800 */
[----:B------:R-:W4:Y:S02]  /*72d50*/  LDL.LU R6, [R1+0x2f8] ;  /* 0x0002f80001067983 */ /* 0x000f240000300800 */
[----:B------:R-:W4:Y:S01]  /*72d60*/  LDL.LU R7, [R1+0x2fc] ;  /* 0x0002fc0001077983 */ /* 0x000f220000300800 */
[----:B------:R-:W2:Y:S01]  /*72d70*/  LDL.LU R3, [R1+0x35b4] ;  /* 0x0035b40001037983 */ /* 0x000ea20000300800 */
[----:B------:R-:W-:-:S02]  /*72d80*/  IMAD.MOV.U32 R17, RZ, RZ, R0 ;  /* 0x000000ffff117224 */ /* 0x000fc400078e0000 */
[----:B---3--:R-:W-:Y:S02]  /*72d90*/  IMAD.MOV.U32 R20, RZ, RZ, R2 ;  /* 0x000000ffff147224 */ /* 0x008fe400078e0002 */
[----:B------:R-:W-:Y:S01]  /*72da0*/  IMAD.MOV.U32 R21, RZ, RZ, R29 ;  /* 0x000000ffff157224 */ /* 0x000fe200078e001d */
[----:B------:R-:W3:Y:S01]  /*72db0*/  LDL.LU R0, [R1+0x35b0] ;  /* 0x0035b00001007983 */ /* 0x000ee20000300800 */
[----:B------:R-:W-:Y:S02]  /*72dc0*/  STL.64 [R1+0x3570], R16 ;  /* 0x0035701001007387 */ /* 0x000fe40000100a00 */
[----:B------:R-:W3:Y:S02]  /*72dd0*/  LDL.LU R2, [R1+0x35ac] ;  /* 0x0035ac0001027983 */ /* 0x000ee40000300800 */
[----:B------:R-:W-:Y:S01]  /*72de0*/  IMAD.MOV.U32 R8, RZ, RZ, R28 ;  /* 0x000000ffff087224 */ /* 0x000fe200078e001c */
[----:B------:R-:W3:Y:S01]  /*72df0*/  LDL.LU R29, [R1+0x35a8] ;  /* 0x0035a800011d7983 */ /* 0x000ee20000300800 */
[----:B------:R0:W-:Y:S02]  /*72e00*/  STL.64 [R1+0x3578], R20 ;  /* 0x0035781401007387 */ /* 0x0001e40000100a00 */
[----:B------:R-:W3:Y:S02]  /*72e10*/  LDL.LU R28, [R1+0x35a4] ;  /* 0x0035a400011c7983 */ /* 0x000ee40000300800 */
[----:B--2---:R-:W-:-:S02]  /*72e20*/  IMAD.MOV.U32 R9, RZ, RZ, R3 ;  /* 0x000000ffff097224 */ /* 0x004fc400078e0003 */
[----:B------:R-:W2:Y:S03]  /*72e30*/  LDL.LU R3, [R1+0x35a0] ;  /* 0x0035a00001037983 */ /* 0x000ea60000300800 */
[----:B------:R3:W-:Y:S02]  /*72e40*/  STL.64 [R1+0x3580], R8 ;  /* 0x0035800801007387 */ /* 0x0007e40000100a00 */
[----:B0-----:R-:W2:Y:S02]  /*72e50*/  LDL.LU R20, [R1+0x350] ;  /* 0x0003500001147983 */ /* 0x001ea40000300800 */
[----:B------:R-:W2:Y:S01]  /*72e60*/  LDL.LU R21, [R1+0x354] ;  /* 0x0003540001157983 */ /* 0x000ea20000300800 */
[----:B------:R-:W2:Y:S01]  /*72e70*/  LDL.LU R22, [R1+0x358] ;  /* 0x0003580001167983 */ /* 0x000ea20000300800 */
[----:B------:R-:W2:Y:S02]  /*72e80*/  LDL.LU R23, [R1+0x35c] ;  /* 0x00035c0001177983 */ /* 0x000ea40000300800 */
[----:B---3--:R-:W-:-:S02]  /*72e90*/  IMAD.MOV.U32 R8, RZ, RZ, R2 ;  /* 0x000000ffff087224 */ /* 0x008fc400078e0002 */
[----:B------:R-:W-:Y:S01]  /*72ea0*/  IMAD.MOV.U32 R9, RZ, RZ, R0 ;  /* 0x000000ffff097224 */ /* 0x000fe200078e0000 */
[----:B--2---:R-:W-:Y:S01]  /*72eb0*/  STL.64 [R1+0x3590], R22 ;  /* 0x0035901601007387 */ /* 0x004fe20000100a00 */
[----:B------:R0:W-:Y:S02]  /*72ec0*/  STL.64 [R1+0x3588], R20 ;  /* 0x0035881401007387 */ /* 0x0001e40000100a00 */
[----:B------:R-:W2:Y:S02]  /*72ed0*/  LDL.LU R2, [R1+0x359c] ;  /* 0x00359c0001027983 */ /* 0x000ea40000300800 */
[----:B------:R-:W3:Y:S01]  /*72ee0*/  LDL.LU R0, [R1+0x3598] ;  /* 0x0035980001007983 */ /* 0x000ee20000300800 */
        /* <DEDUP_REMOVED lines=20> */
[C---:B------:R-:W-:Y:S01]  /*73030*/  HMMA.16816.F32.BF16 R8, R24.reuse, R8, R20 ;  /* 0x000000081808723c */ /* 0x040fe20000041814 */
[----:B----4-:R-:W-:Y:S01]  /*73040*/  STL.64 [R1+0x3550], R6 ;  /* 0x0035500601007387 */ /* 0x010fe20000100a00 */
[----:B--2---:R0:W-:Y:S03]  /*73050*/  STL.64 [R1+0x3548], R4 ;  /* 0x0035480401007387 */ /* 0x0041e60000100a00 */
[----:B0-----:R-:W2:Y:S01]  /*73060*/  LDL.LU R4, [R1+0x320] ;  /* 0x0003200001047983 */ /* 0x001ea20000300800 */
[----:B------:R-:W2:Y:S02]  /*73070*/  LDL.LU R5, [R1+0x324] ;  /* 0x0003240001057983 */ /* 0x000ea40000300800 */
[----:B------:R-:W4:Y:S02]  /*73080*/  LDL.LU R6, [R1+0x328] ;  /* 0x0003280001067983 */ /* 0x000f240000300800 */
[----:B------:R-:W4:Y:S02]  /*73090*/  LDL.LU R7, [R1+0x32c] ;  /* 0x00032c0001077983 */ /* 0x000f240000300800 */
[----:B----4-:R-:W-:Y:S01]  /*730a0*/  STL.64 [R1+0x3568], R6 ;  /* 0x0035680601007387 */ /* 0x010fe20000100a00 */
[----:B--2---:R0:W-:Y:S03]  /*730b0*/  STL.64 [R1+0x3560], R4 ;  /* 0x0035600401007387 */ /* 0x0041e60000100a00 */
[----:B0-----:R-:W2:Y:S01]  /*730c0*/  LDL.LU R4, [R1+0x330] ;  /* 0x0003300001047983 */ /* 0x001ea20000300800 */
[----:B------:R-:W2:Y:S02]  /*730d0*/  LDL.LU R5, [R1+0x334] ;  /* 0x0003340001057983 */ /* 0x000ea40000300800 */
[----:B------:R-:W2:Y:S02]  /*730e0*/  LDL.LU R6, [R1+0x338] ;  /* 0x0003380001067983 */ /* 0x000ea40000300800 */
[----:B------:R-:W2:Y:S01]  /*730f0*/  LDL.LU R7, [R1+0x33c] ;  /* 0x00033c0001077983 */ /* 0x000ea20000300800 */
        /* <DEDUP_REMOVED lines=8> */
[----:B0-----:R-:W2:Y:S02]  /*73180*/  LDL.LU.64 R8, [R1+0x3580] ;  /* 0x0035800001087983 */ /* 0x001ea40000300a00 */
[C---:B--2---:R-:W-:Y:S02]  /*73190*/  HMMA.16816.F32.BF16 R8, R24.reuse, R8, R20 ;  /* 0x000000081808723c */ /* 0x044fe40000041814 */
[----:B------:R-:W2:Y:S11]  /*731a0*/  LDL.LU.64 R20, [R1+0x3578] ;  /* 0x0035780001147983 */ /* 0x000eb60000300a00 */
[----:B------:R-:W-:Y:S10]  /*731b0*/  @!UPT UIADD3 URZ, URZ, URZ, URZ ;  /* 0x0000003f3f3ff290 */ /* 0x000ff4000fffe03f */
[----:B------:R0:W-:Y:S01]  /*731c0*/  STL.64 [R1+0x350], R8 ;  /* 0x0003500801007387 */ /* 0x0001e20000100a00 */
[----:B------:R1:W-:Y:S03]  /*731d0*/  STL.64 [R1+0x358], R10 ;  /* 0x0003580a01007387 */ /* 0x0003e60000100a00 */
[----:B0-----:R-:W3:Y:S01]  /*731e0*/  LDL.LU R8, [R1+0x1e0] ;  /* 0x0001e00001087983 */ /* 0x001ee20000300800 */
[----:B------:R-:W3:Y:S02]  /*731f0*/  LDL.LU R9, [R1+0x1e4] ;  /* 0x0001e40001097983 */ /* 0x000ee40000300800 */
[----:B-1----:R-:W3:Y:S02]  /*73200*/  LDL.LU R10, [R1+0x1e8] ;  /* 0x0001e800010a7983 */ /* 0x002ee40000300800 */
[----:B------:R-:W3:Y:S01]  /*73210*/  LDL.LU R11, [R1+0x1ec] ;  /* 0x0001ec00010b7983 */ /* 0x000ee20000300800 */
[C---:B--2---:R-:W-:Y:S01]  /*73220*/  HMMA.16816.F32.BF16 R20, R24.reuse, R20, R16 ;  /* 0x000000141814723c */ /* 0x044fe20000041810 */
[----:B------:R-:W2:Y:S11]  /*73230*/  LDL.LU.64 R16, [R1+0x3570] ;  /* 0x0035700001107983 */ /* 0x000eb60000300a00 */
[----:B------:R-:W-:Y:S11]  /*73240*/  @!UPT UIADD3 URZ, URZ, URZ, URZ ;  /* 0x0000003f3f3ff290 */ /* 0x000ff6000fffe03f */
[----:B------:R-:W-:Y:S01]  /*73250*/  STL.64 [R1+0x340], R20 ;  /* 0x0003401401007387 */ /* 0x000fe20000100a00 */
[----:B------:R-:W-:Y:S02]  /*73260*/  STL.64 [R1+0x348], R22 ;  /* 0x0003481601007387 */ /* 0x000fe40000100a00 */
[----:B------:R-:W0:Y:S01]  /*73270*/  LDSM.16.MT88.4 R20, [R2+0x11800] ;  /* 0x011800000214783b */ /* 0x000e220000004200 */
[C---:B--2---:R-:W-:Y:S01]  /*73280*/  HMMA.16816.F32.BF16 R16, R24.reuse, R16, R4 ;  /* 0x000000101810723c */ /* 0x044fe20000041804 */
[----:B------:R-:W2:Y:S02]  /*73290*/  LDL.LU.64 R6, [R1+0x3568] ;  /* 0x0035680001067983 */ /* 0x000ea40000300a00 */
[----:B------:R-:W2:Y:S11]  /*732a0*/  LDL.LU.64 R4, [R1+0x3560] ;  /* 0x0035600001047983 */ /* 0x000eb60000300a00 */
[----:B------:R-:W-:Y:S09]  /*732b0*/  @!UPT UIADD3 URZ, URZ, URZ, URZ ;  /* 0x0000003f3f3ff290 */ /* 0x000ff2000fffe03f */
[----:B------:R1:W-:Y:S01]  /*732c0*/  STL.64 [R1+0x330], R16 ;  /* 0x0003301001007387 */ /* 0x0003e20000100a00 */
[----:B------:R2:W-:Y:S03]  /*732d0*/  STL.64 [R1+0x338], R18 ;  /* 0x0003381201007387 */ /* 0x0005e60000100a00 */
[----:B-1----:R-:W2:Y:S02]  /*732e0*/  LDL.LU.64 R16, [R1+0x3558] ;  /* 0x0035580001107983 */ /* 0x002ea40000300a00 */
[C---:B--2---:R-:W-:Y:S02]  /*732f0*/  HMMA.16816.F32.BF16 R16, R24.reuse, R16, R4 ;  /* 0x000000101810723c */ /* 0x044fe40000041804 */
[----:B------:R-:W2:Y:S01]  /*73300*/  LDL.LU.64 R6, [R1+0x3550] ;  /* 0x0035500001067983 */ /* 0x000ea20000300a00 */
        /* <DEDUP_REMOVED lines=128> */
[----:B------:R-:W-:Y:S01]  /*73b10*/  STL.64 [R1+0x200], R16 ;  /* 0x0002001001007387 */ /* 0x000fe20000100a00 */
[----:B------:R1:W-:Y:S02]  /*73b20*/  STL [R1+0x208], R18 ;  /* 0x0002081201007387 */ /* 0x0003e40000100800 */
[----:B------:R-:W-:Y:S02]  /*73b30*/  IMAD.MOV.U32 R2, RZ, RZ, R19 ;  /* 0x000000ffff027224 */ /* 0x000fe400078e0013 */
[----:B-1----:R-:W2:Y:S01]  /*73b40*/  LDL.LU.64 R18, [R1+0x3390] ;  /* 0x0033900001127983 */ /* 0x002ea20000300a00 */
[----:B------:R-:W4:Y:S02]  /*73b50*/  LDL.LU.64 R16, [R1+0x3388] ;  /* 0x0033880001107983 */ /* 0x000f240000300a00 */
[----:B------:R-:W-:Y:S01]  /*73b60*/  STL [R1+0x2af8], R2 ;  /* 0x002af80201007387 */ /* 0x000fe20000100800 */
[C---:B----4-:R-:W-:Y:S11]  /*73b70*/  HMMA.16816.F32.BF16 R12, R24.reuse, R16, R12 ;  /* 0x00000010180c723c */ /* 0x050ff6000004180c */
[----:B------:R-:W-:Y:S11]  /*73b80*/  @!UPT UIADD3 URZ, URZ, URZ, URZ ;  /* 0x0000003f3f3ff290 */ /* 0x000ff6000fffe03f */
[----:B------:R-:W-:Y:S01]  /*73b90*/  @!UPT UIADD3 URZ, URZ, URZ, URZ ;  /* 0x0000003f3f3ff290 */ /* 0x000fe2000fffe03f */
[----:B------:R-:W-:Y:S01]  /*73ba0*/  STL.64 [R1+0x1f0], R12 ;  /* 0x0001f00c01007387 */ /* 0x000fe20000100a00 */
[----:B------:R1:W-:Y:S03]  /*73bb0*/  STL.64 [R1+0x1f8], R14 ;  /* 0x0001f80e01007387 */ /* 0x0003e60000100a00 */
[----:B-1----:R-:W4:Y:S01]  /*73bc0*/  LDL.LU.64 R14, [R1+0x3380] ;  /* 0x00338000010e7983 */ /* 0x002f220000300a00 */
[----:B------:R-:W3:Y:S02]  /*73bd0*/  LDL.LU.64 R12, [R1+0x3378] ;  /* 0x00337800010c7983 */ /* 0x000ee40000300a00 */
[----:B--2---:R1:W-:Y:S02]  /*73be0*/  STL.64 [R1+0x3310], R18 ;  /* 0x0033101201007387 */ /* 0x0043e40000100a00 */
[----:B------:R-:W2:Y:S01]  /*73bf0*/  LDL.LU R16, [R1+0x1c0] ;  /* 0x0001c00001107983 */ /* 0x000ea20000300800 */
[----:B------:R-:W2:Y:S04]  /*73c00*/  LDL.LU R17, [R1+0x1c4] ;  /* 0x0001c40001117983 */ /* 0x000ea80000300800 */
[----:B-1----:R-:W2:Y:S01]  /*73c10*/  LDL.LU R18, [R1+0x1c8] ;  /* 0x0001c80001127983 */ /* 0x002ea20000300800 */
[----:B------:R-:W2:Y:S01]  /*73c20*/  LDL.LU R19, [R1+0x1cc] ;  /* 0x0001cc0001137983 */ /* 0x000ea20000300800 */
[----:B---3--:R-:W-:Y:S11]  /*73c30*/  HMMA.16816.F32.BF16 R8, R24, R12, R8 ;  /* 0x0000000c1808723c */ /* 0x008ff60000041808 */
[----:B------:R-:W-:Y:S11]  /*73c40*/  @!UPT UIADD3 URZ, URZ, URZ, URZ ;  /* 0x0000003f3f3ff290 */ /* 0x000ff6000fffe03f */
[----:B------:R-:W-:Y:S01]  /*73c50*/  @!UPT UIADD3 URZ, URZ, URZ, URZ ;  /* 0x0000003f3f3ff290 */ /* 0x000fe2000fffe03f */
[----:B------:R-:W-:Y:S01]  /*73c60*/  STL.64 [R1+0x1e0], R8 ;  /* 0x0001e00801007387 */ /* 0x000fe20000100a00 */
[----:B------:R1:W-:Y:S03]  /*73c70*/  STL.64 [R1+0x1e8], R10 ;  /* 0x0001e80a01007387 */ /* 0x0003e60000100a00 */
[----:B-1----:R-:W3:Y:S01]  /*73c80*/  LDL.LU.64 R10, [R1+0x3370] ;  /* 0x00337000010a7983 */ /* 0x002ee20000300a00 */
[----:B------:R-:W2:Y:S02]  /*73c90*/  LDL.LU.64 R8, [R1+0x3368] ;  /* 0x0033680001087983 */ /* 0x000ea40000300a00 */
[----:B----4-:R1:W-:Y:S02]  /*73ca0*/  STL.64 [R1+0x3338], R14 ;  /* 0x0033380e01007387 */ /* 0x0103e40000100a00 */
[----:B------:R-:W2:Y:S01]  /*73cb0*/  LDL.LU R12, [R1+0x1d0] ;  /* 0x0001d000010c7983 */ /* 0x000ea20000300800 */
[----:B------:R-:W2:Y:S04]  /*73cc0*/  LDL.LU R13, [R1+0x1d4] ;  /* 0x0001d400010d7983 */ /* 0x000ea80000300800 */
[----:B-1----:R-:W2:Y:S01]  /*73cd0*/  LDL.LU R14, [R1+0x1d8] ;  /* 0x0001d800010e7983 */ /* 0x002ea20000300800 */
[----:B------:R-:W-:-:S07]  /*73ce0*/  IMAD.MOV.U32 R15, RZ, RZ, R0 ;  /* 0x000000ffff0f7224 */ /* 0x000fce00078e0000 */
[C---:B--2---:R-:W-:Y:S11]  /*73cf0*/  HMMA.16816.F32.BF16 R12, R24.reuse, R8, R12 ;  /* 0x00000008180c723c */ /* 0x044ff6000004180c */
[----:B------:R-:W-:Y:S11]  /*73d00*/  @!UPT UIADD3 URZ, URZ, URZ, URZ ;  /* 0x0000003f3f3ff290 */ /* 0x000ff6000fffe03f */
[----:B------:R-:W-:Y:S01]  /*73d10*/  @!UPT UIADD3 URZ, URZ, URZ, URZ ;  /* 0x0000003f3f3ff290 */ /* 0x000fe2000fffe03f */
[----:B------:R-:W-:Y:S01]  /*73d20*/  STL.64 [R1+0x1d0], R12 ;  /* 0x0001d00c01007387 */ /* 0x000fe20000100a00 */
[----:B------:R1:W-:Y:S02]  /*73d30*/  STL [R1+0x1d8], R14 ;  /* 0x0001d80e01007387 */ /* 0x0003e40000100800 */
[----:B------:R-:W-:Y:S02]  /*73d40*/  IMAD.MOV.U32 R0, RZ, RZ, R15 ;  /* 0x000000ffff007224 */ /* 0x000fe400078e000f */
[----:B-1----:R-:W-:Y:S01]  /*73d50*/  HMMA.16816.F32.BF16 R12, R24, R4, R16 ;  /* 0x00000004180c723c */ /* 0x002fe20000041810 */
[----:B---3--:R1:W-:Y:S02]  /*73d60*/  STL.64 [R1+0x3278], R10 ;  /* 0x0032780a01007387 */ /* 0x0083e40000100a00 */
[----:B------:R-:W-:Y:S02]  /*73d70*/  STL [R1+0x2afc], R0 ;  /* 0x002afc0001007387 */ /* 0x000fe40000100800 */
[----:B-1----:R-:W2:Y:S11]  /*73d80*/  LDL R10, [R1+0x158] ;  /* 0x00015800010a7983 */ /* 0x002eb60000100800 */
[----:B------:R-:W-:Y:S07]  /*73d90*/  @!UPT UIADD3 URZ, URZ, URZ, URZ ;  /* 0x0000003f3f3ff290 */ /* 0x000fee000fffe03f */
[----:B------:R-:W-:Y:S01]  /*73da0*/  STL.64 [R1+0x1c0], R12 ;  /* 0x0001c00c01007387 */ /* 0x000fe20000100a00 */
[----:B------:R-:W-:Y:S02]  /*73db0*/  STL.64 [R1+0x1c8], R14 ;  /* 0x0001c80e01007387 */ /* 0x000fe40000100a00 */
[----:B------:R-:W2:Y:S02]  /*73dc0*/  LDL R11, [R1+0x15c] ;  /* 0x00015c00010b7983 */ /* 0x000ea40000100800 */
[----:B--2---:R1:W-:Y:S04]  /*73dd0*/  STL.64 [R1+0x32e0], R10 ;  /* 0x0032e00a01007387 */ /* 0x0043e80000100a00 */
[----:B-1----:R-:W2:Y:S04]  /*73de0*/  LDL.64 R10, [R1+0x178] ;  /* 0x00017800010a7983 */ /* 0x002ea80000100a00 */
[----:B--2---:R1:W-:Y:S04]  /*73df0*/  STL.64 [R1+0x32f8], R10 ;  /* 0x0032f80a01007387 */ /* 0x0043e80000100a00 */
[----:B-1----:R-:W2:Y:S04]  /*73e00*/  LDL R10, [R1+0x188] ;  /* 0x00018800010a7983 */ /* 0x002ea80000100800 */
[----:B------:R-:W2:Y:S04]  /*73e10*/  LDL R11, [R1+0x18c] ;  /* 0x00018c00010b7983 */ /* 0x000ea80000100800 */
[----:B--2---:R1:W-:Y:S01]  /*73e20*/  STL.64 [R1+0x3318], R10 ;  /* 0x0033180a01007387 */ /* 0x0043e20000100a00 */
[----:B------:R-:W2:Y:S02]  /*73e30*/  LDL.LU R8, [R1+0x990] ;  /* 0x0009900001087983 */ /* 0x000ea40000300800 */
[----:B------:R-:W2:Y:S01]  /*73e40*/  LDL.LU R9, [R1+0x994] ;  /* 0x0009940001097983 */ /* 0x000ea20000300800 */
[----:B-1----:R-:W3:Y:S01]  /*73e50*/  LDL.LU R10, [R1+0x998] ;  /* 0x00099800010a7983 */ /* 0x002ee20000300800 */
[----:B------:R-:W3:Y:S02]  /*73e60*/  LDL.LU R11, [R1+0x99c] ;  /* 0x00099c00010b7983 */ /* 0x000ee40000300800 */
[----:B------:R-:W0:Y:S02]  /*73e70*/  LDL R14, [R1+0x1b8] ;  /* 0x0001b800010e7983 */ /* 0x000e240000100800 */
[----:B------:R-:W0:Y:S01]  /*73e80*/  LDL R15, [R1+0x1bc] ;  /* 0x0001bc00010f7983 */ /* 0x000e220000100800 */
[----:B---3--:R-:W-:Y:S01]  /*73e90*/  STL.64 [R1+0x3328], R10 ;  /* 0x0033280a01007387 */ /* 0x008fe20000100a00 */
[----:B--2---:R1:W-:Y:S03]  /*73ea0*/  STL.64 [R1+0x3320], R8 ;  /* 0x0033200801007387 */ /* 0x0043e60000100a00 */
[----:B-1----:R-:W2:Y:S01]  /*73eb0*/  LDL.LU R8, [R1+0x9a0] ;  /* 0x0009a00001087983 */ /* 0x002ea20000300800 */
[----:B------:R-:W2:Y:S02]  /*73ec0*/  LDL.LU R9, [R1+0x9a4] ;  /* 0x0009a40001097983 */ /* 0x000ea40000300800 */
[----:B------:R-:W-:-:S02]  /*73ed0*/  IMAD.MOV.U32 R10, RZ, RZ, R6 ;  /* 0x000000ffff0a7224 */ /* 0x000fc400078e0006 */
[----:B------:R-:W-:Y:S01]  /*73ee0*/  IMAD.MOV.U32 R11, RZ, RZ, R7 ;  /* 0x000000ffff0b7224 */ /* 0x000fe200078e0007 */
[----:B------:R-:W3:Y:S01]  /*73ef0*/  LDL.LU R6, [R1+0x3364] ;  /* 0x0033640001067983 */ /* 0x000ee20000300800 */
[----:B------:R-:W3:Y:S03]  /*73f00*/  LDL.LU R7, [R1+0x3360] ;  /* 0x0033600001077983 */ /* 0x000ee60000300800 */
[----:B------:R-:W-:Y:S04]  /*73f10*/  STL.64 [R1+0x3348], R10 ;  /* 0x0033480a01007387 */ /* 0x000fe80000100a00 */
[----:B--2---:R1:W-:Y:S04]  /*73f20*/  STL.64 [R1+0x3340], R8 ;  /* 0x0033400801007387 */ /* 0x0043e80000100a00 */
[----:B-1----:R-:W0:Y:S01]  /*73f30*/  LDL.LU R8, [R1+0x9b0] ;  /* 0x0009b00001087983 */ /* 0x002e220000300800 */
[----:B------:R-:W0:Y:S02]  /*73f40*/  LDL.LU R9, [R1+0x9b4] ;  /* 0x0009b40001097983 */ /* 0x000e240000300800 */
[----:B------:R-:W0:Y:S02]  /*73f50*/  LDL.LU R10, [R1+0x9b8] ;  /* 0x0009b800010a7983 */ /* 0x000e240000300800 */
[----:B------:R-:W0:Y:S01]  /*73f60*/  LDL.LU R11, [R1+0x9bc] ;  /* 0x0009bc00010b7983 */ /* 0x000e220000300800 */
[----:B------:R-:W2:Y:S01]  /*73f70*/  LDL.64 R18, [R1+0x198] ;  /* 0x0001980001127983 */ /* 0x000ea20000100a00 */
[----:B------:R-:W-:-:S03]  /*73f80*/  IMAD.MOV.U32 R5, RZ, RZ, R3 ;  /* 0x000000ffff057224 */ /* 0x000fc600078e0003 */
[----:B--2---:R1:W-:Y:S04]  /*73f90*/  STL.64 [R1+0x3330], R18 ;  /* 0x0033301201007387 */ /* 0x0043e80000100a00 */
[----:B-1----:R-:W2:Y:S01]  /*73fa0*/  LDL.64 R18, [R1+0x1a8] ;  /* 0x0001a80001127983 */ /* 0x002ea20000100a00 */
[----:B---3--:R1:W-:Y:S02]  /*73fb0*/  STL.64 [R1+0x32d8], R6 ;  /* 0x0032d80601007387 */ /* 0x0083e40000100a00 */
[----:B------:R-:W3:Y:S02]  /*73fc0*/  LDL.LU R4, [R1+0x950] ;  /* 0x0009500001047983 */ /* 0x000ee40000300800 */
[----:B------:R-:W4:Y:S02]  /*73fd0*/  LDL.LU R3, [R1+0x335c] ;  /* 0x00335c0001037983 */ /* 0x000f240000300800 */
[----:B-1----:R-:W-:-:S02]  /*73fe0*/  IMAD.MOV.U32 R6, RZ, RZ, R28 ;  /* 0x000000ffff067224 */ /* 0x002fc400078e001c */
[----:B------:R-:W-:Y:S01]  /*73ff0*/  IMAD.MOV.U32 R7, RZ, RZ, R29 ;  /* 0x000000ffff077224 */ /* 0x000fe200078e001d */
[----:B------:R-:W2:Y:S01]  /*74000*/  LDL.LU R28, [R1+0x3358] ;  /* 0x00335800011c7983 */ /* 0x000ea20000300800 */
[----:B------:R-:W2:Y:S03]  /*74010*/  LDL.LU R29, [R1+0x3354] ;  /* 0x00335400011d7983 */ /* 0x000ea60000300800 */
[----:B------:R4:W-:Y:S04]  /*74020*/  STL.64 [R1+0x32f0], R6 ;  /* 0x0032f00601007387 */ /* 0x0009e80000100a00 */
[----:B---3--:R1:W-:Y:S01]  /*74030*/  STL.64 [R1+0x32e8], R4 ;  /* 0x0032e80401007387 */ /* 0x0083e20000100a00 */
[----:B----4-:R-:W-:-:S03]  /*74040*/  IMAD.MOV.U32 R6, RZ, RZ, R3 ;  /* 0x000000ffff067224 */ /* 0x010fc600078e0003 */
[----:B-1----:R-:W3:Y:S01]  /*74050*/  LDL.LU R4, [R1+0x970] ;  /* 0x0009700001047983 */ /* 0x002ee20000300800 */
[----:B------:R-:W3:Y:S02]  /*74060*/  LDL.LU R5, [R1+0x974] ;  /* 0x0009740001057983 */ /* 0x000ee40000300800 */
[----:B------:R-:W4:Y:S02]  /*74070*/  LDL.LU R3, [R1+0x3350] ;  /* 0x0033500001037983 */ /* 0x000f240000300800 */
[----:B------:R-:W2:Y:S01]  /*74080*/  LDL.LU R7, [R1+0x97c] ;  /* 0x00097c0001077983 */ /* 0x000ea20000300800 */
[----:B0-----:R-:W-:Y:S01]  /*74090*/  HMMA.16816.F32.BF16 R12, R20, R14, R8 ;  /* 0x0000000e140c723c */ /* 0x001fe20000041808 */
[----:B----4-:R-:W0:Y:S04]  /*740a0*/  LDSM.16.MT88.4 R24, [R3+0x11800] ;  /* 0x011800000318783b */ /* 0x010e280000004200 */
[----:B--2---:R-:W-:Y:S01]  /*740b0*/  STL.64 [R1+0x3308], R6 ;  /* 0x0033080601007387 */ /* 0x004fe20000100a00 */
[----:B---3--:R1:W-:Y:S03]  /*740c0*/  STL.64 [R1+0x3300], R4 ;  /* 0x0033000401007387 */ /* 0x0083e60000100a00 */
[----:B-1----:R-:W2:Y:S01]  /*740d0*/  LDL.LU R4, [R1+0x980] ;  /* 0x0009800001047983 */ /* 0x002ea20000300800 */
[----:B------:R-:W2:Y:S03]  /*740e0*/  LDL.LU R5, [R1+0x984] ;  /* 0x0009840001057983 */ /* 0x000ea60000300800 */
[----:B0-----:R0:W-:Y:S01]  /*740f0*/  STL.64 [R1+0x3108], R26 ;  /* 0x0031081a01007387 */ /* 0x0011e20000100a00 */
[----:B------:R-:W-:Y:S03]  /*74100*/  STL.64 [R1+0x3100], R24 ;  /* 0x0031001801007387 */ /* 0x000fe60000100a00 */
[----:B0-----:R-:W3:Y:S01]  /*74110*/  LDL.64 R26, [R1+0x168] ;  /* 0x00016800011a7983 */ /* 0x001ee20000100a00 */
[----:B------:R-:W4:Y:S02]  /*74120*/  LDL.LU.64 R10, [R1+0x3348] ;  /* 0x00334800010a7983 */ /* 0x000f240000300a00 */
[----:B------:R-:W4:Y:S02]  /*74130*/  LDL.LU.64 R8, [R1+0x3340] ;  /* 0x0033400001087983 */ /* 0x000f240000300a00 */
[----:B------:R-:W-:-:S02]  /*74140*/  IMAD.MOV.U32 R7, RZ, RZ, R28 ;  /* 0x000000ffff077224 */ /* 0x000fc400078e001c */
[----:B------:R-:W-:Y:S02]  /*74150*/  IMAD.MOV.U32 R3, RZ, RZ, R12 ;  /* 0x000000ffff037224 */ /* 0x000fe400078e000c */
[----:B------:R-:W-:Y:S01]  /*74160*/  IMAD.MOV.U32 R28, RZ, RZ, R13 ;  /* 0x000000ffff1c7224 */ /* 0x000fe200078e000d */
[----:B------:R-:W-:Y:S01]  /*74170*/  STL.64 [R1+0x9b0], R12 ;  /* 0x0009b00c01007387 */ /* 0x000fe20000100a00 */
[----:B------:R0:W-:Y:S02]  /*74180*/  STL.64 [R1+0x9b8], R14 ;  /* 0x0009b80e01007387 */ /* 0x0001e40000100a00 */
[----:B------:R-:W-:Y:S02]  /*74190*/  IMAD.MOV.U32 R2, RZ, RZ, R19 ;  /* 0x000000ffff027224 */ /* 0x000fe400078e0013 */
[----:B------:R-:W-:Y:S01]  /*741a0*/  IMAD.MOV.U32 R6, RZ, RZ, R29 ;  /* 0x000000ffff067224 */ /* 0x000fe200078e001d */
[----:B0-----:R-:W2:Y:S01]  /*741b0*/  LDL.LU.64 R14, [R1+0x3338] ;  /* 0x00333800010e7983 */ /* 0x001ea20000300a00 */
[----:B------:R-:W-:Y:S02]  /*741c0*/  STL [R1+0x27d4], R3 ;  /* 0x0027d40301007387 */ /* 0x000fe40000100800 */
[----:B------:R-:W-:Y:S02]  /*741d0*/  STL [R1+0x27d0], R28 ;  /* 0x0027d01c01007387 */ /* 0x000fe40000100800 */
[----:B------:R-:W-:Y:S01]  /*741e0*/  IMAD.MOV.U32 R13, RZ, RZ, R18 ;  /* 0x000000ffff0d7224 */ /* 0x000fe200078e0012 */
[C---:B----4-:R-:W-:Y:S01]  /*741f0*/  HMMA.16816.F32.BF16 R8, R20.reuse, R18, R8 ;  /* 0x000000121408723c */ /* 0x050fe20000041808 */
[----:B------:R-:W4:Y:S11]  /*74200*/  LDL.LU.64 R18, [R1+0x3330] ;  /* 0x0033300001127983 */ /* 0x000f360000300a00 */
[----:B------:R-:W-:Y:S11]  /*74210*/  @!UPT UIADD3 URZ, URZ, URZ, URZ ;  /* 0x0000003f3f3ff290 */ /* 0x000ff6000fffe03f */
[----:B------:R-:W-:Y:S01]  /*74220*/  STL.64 [R1+0x9a0], R8 ;  /* 0x0009a00801007387 */ /* 0x000fe20000100a00 */
[----:B------:R0:W-:Y:S02]  /*74230*/  STL.64 [R1+0x9a8], R10 ;  /* 0x0009a80a01007387 */ /* 0x0001e40000100a00 */
[----:B------:R-:W-:Y:S01]  /*74240*/  IMAD.MOV.U32 R29, RZ, RZ, R8 ;  /* 0x000000ffff1d7224 */ /* 0x000fe200078e0008 */
[----:B0-----:R-:W4:Y:S01]  /*74250*/  LDL.LU.64 R10, [R1+0x3328] ;  /* 0x00332800010a7983 */ /* 0x001f220000300a00 */
[----:B------:R-:W4:Y:S02]  /*74260*/  LDL.LU.64 R8, [R1+0x3320] ;  /* 0x0033200001087983 */ /* 0x000f240000300a00 */
[----:B------:R-:W-:Y:S02]  /*74270*/  STL [R1+0x30ec], R2 ;  /* 0x0030ec0201007387 */ /* 0x000fe40000100800 */
[----:B------:R-:W-:Y:S01]  /*74280*/  STL [R1+0x30e8], R13 ;  /* 0x0030e80d01007387 */ /* 0x000fe20000100800 */
[----:B------:R-:W-:Y:S01]  /*74290*/  STL [R1+0x27d8], R29 ;  /* 0x0027d81d01007387 */ /* 0x000fe20000100800 */
[C---:B----4-:R-:W-:Y:S11]  /*742a0*/  HMMA.16816.F32.BF16 R8, R20.reuse, R18, R8 ;  /* 0x000000121408723c */ /* 0x050ff60000041808 */
[----:B------:R-:W-:Y:S11]  /*742b0*/  @!UPT UIADD3 URZ, URZ, URZ, URZ ;  /* 0x0000003f3f3ff290 */ /* 0x000ff6000fffe03f */
[----:B------:R-:W-:Y:S01]  /*742c0*/  @!UPT UIADD3 URZ, URZ, URZ, URZ ;  /* 0x0000003f3f3ff290 */ /* 0x000fe2000fffe03f */
[----:B------:R-:W-:Y:S01]  /*742d0*/  STL.64 [R1+0x990], R8 ;  /* 0x0009900801007387 */ /* 0x000fe20000100a00 */
[----:B------:R0:W-:Y:S03]  /*742e0*/  STL.64 [R1+0x998], R10 ;  /* 0x0009980a01007387 */ /* 0x0001e60000100a00 */
[----:B0-----:R-:W2:Y:S01]  /*742f0*/  LDL.LU.64 R10, [R1+0x3318] ;  /* 0x00331800010a7983 */ /* 0x001ea20000300a00 */
[----:B------:R-:W-:Y:S02]  /*74300*/  IMAD.MOV.U32 R17, RZ, RZ, R19 ;  /* 0x000000ffff117224 */ /* 0x000fe400078e0013 */
[----:B------:R-:W4:Y:S03]  /*74310*/  LDL.LU.64 R18, [R1+0x3310] ;  /* 0x0033100001127983 */ /* 0x000f260000300a00 */
[----:B------:R-:W-:Y:S01]  /*74320*/  STL [R1+0x30f0], R17 ;  /* 0x0030f01101007387 */ /* 0x000fe20000100800 */
[C---:B--2---:R-:W-:Y:S03]  /*74330*/  HMMA.16816.F32.BF16 R8, R20.reuse, R10, R4 ;  /* 0x0000000a1408723c */ /* 0x044fe60000041804 */
[----:B------:R-:W2:Y:S01]  /*74340*/  LDL.LU.64 R6, [R1+0x3308] ;  /* 0x0033080001067983 */ /* 0x000ea20000300a00 */
[----:B------:R-:W2:Y:S11]  /*74350*/  LDL.LU.64 R4, [R1+0x3300] ;  /* 0x0033000001047983 */ /* 0x000eb60000300a00 */
[----:B------:R-:W-:Y:S08]  /*74360*/  @!UPT UIADD3 URZ, URZ, URZ, URZ ;  /* 0x0000003f3f3ff290 */ /* 0x000ff0000fffe03f */
[----:B------:R-:W-:Y:S01]  /*74370*/  STL.64 [R1+0x980], R8 ;  /* 0x0009800801007387 */ /* 0x000fe20000100a00 */
[----:B------:R0:W-:Y:S03]  /*74380*/  STL.64 [R1+0x988], R10 ;  /* 0x0009880a01007387 */ /* 0x0001e60000100a00 */
[----:B0-----:R-:W2:Y:S02]  /*74390*/  LDL.LU.64 R10, [R1+0x32f8] ;  /* 0x0032f800010a7983 */ /* 0x001ea40000300a00 */
[----:B--2---:R-:W-:Y:S01]  /*743a0*/  HMMA.16816.F32.BF16 R4, R20, R10, R4 ;  /* 0x0000000a1404723c */ /* 0x004fe20000041804 */
        /* <DEDUP_REMOVED lines=8> */
[----:B------:R0:W-:Y:S01]  /*74430*/  STL [R1+0x30f8], R13 ;  /* 0x0030f80d01007387 */ /* 0x0001e20000100800 */
[----:B------:R1:W-:Y:S01]  /*74440*/  STL.64 [R1+0x32c0], R14 ;  /* 0x0032c00e01007387 */ /* 0x0003e20000100a00 */
[----:B------:R-:W2:Y:S03]  /*74450*/  LDL.LU R12, [R1+0x960] ;  /* 0x00096000010c7983 */ /* 0x000ea60000300800 */
[----:B0-----:R-:W2:Y:S01]  /*74460*/  LDL.LU R13, [R1+0x964] ;  /* 0x00096400010d7983 */ /* 0x001ea20000300800 */
[----:B-1----:R-:W2:Y:S03]  /*74470*/  LDL.LU R14, [R1+0x968] ;  /* 0x00096800010e7983 */ /* 0x002ea60000300800 */
[----:B------:R-:W2:Y:S01]  /*74480*/  LDL.LU R15, [R1+0x96c] ;  /* 0x00096c00010f7983 */ /* 0x000ea20000300800 */
[----:B---3--:R-:W-:-:S03]  /*74490*/  IMAD.MOV.U32 R17, RZ, RZ, R27 ;  /* 0x000000ffff117224 */ /* 0x008fc600078e001b */
[----:B------:R-:W-:Y:S01]  /*744a0*/  STL [R1+0x30f4], R2 ;  /* 0x0030f40201007387 */ /* 0x000fe20000100800 */
[----:B----4-:R-:W-:Y:S01]  /*744b0*/  STL.64 [R1+0x3298], R18 ;  /* 0x0032981201007387 */ /* 0x010fe20000100a00 */
[C---:B--2---:R-:W-:Y:S08]  /*744c0*/  HMMA.16816.F32.BF16 R8, R20.reuse, R10, R4 ;  /* 0x0000000a1408723c */ /* 0x044ff00000041804 */
[C---:B------:R-:W-:Y:S11]  /*744d0*/  HMMA.16816.F32.BF16 R12, R20.reuse, R26, R12 ;  /* 0x0000001a140c723c */ /* 0x040ff6000004180c */
[----:B------:R-:W-:Y:S11]  /*744e0*/  @!UPT UIADD3 URZ, URZ, URZ, URZ ;  /* 0x0000003f3f3ff290 */ /* 0x000ff6000fffe03f */
[----:B------:R-:W-:Y:S01]  /*744f0*/  @!UPT UIADD3 URZ, URZ, URZ, URZ ;  /* 0x0000003f3f3ff290 */ /* 0x000fe2000fffe03f */
[----:B------:R-:W-:Y:S01]  /*74500*/  STL.64 [R1+0x960], R12 ;  /* 0x0009600c01007387 */ /* 0x000fe20000100a00 */
[----:B------:R-:W-:Y:S02]  /*74510*/  STL.64 [R1+0x968], R14 ;  /* 0x0009680e01007387 */ /* 0x000fe40000100a00 */
[----:B------:R0:W-:Y:S02]  /*74520*/  STL [R1+0x3290], R17 ;  /* 0x0032901101007387 */ /* 0x0001e40000100800 */
[----:B------:R-:W2:Y:S01]  /*74530*/  LDL.LU R4, [R1+0x940] ;  /* 0x0009400001047983 */ /* 0x000ea20000300800 */
[----:B------:R-:W-:Y:S01]  /*74540*/  STL.64 [R1+0x950], R8 ;  /* 0x0009500801007387 */ /* 0x000fe20000100a00 */
[----:B------:R-:W-:Y:S02]  /*74550*/  STL.64 [R1+0x958], R10 ;  /* 0x0009580a01007387 */ /* 0x000fe40000100a00 */
[----:B------:R-:W2:Y:S02]  /*74560*/  LDL.LU R5, [R1+0x944] ;  /* 0x0009440001057983 */ /* 0x000ea40000300800 */
[----:B------:R-:W2:Y:S01]  /*74570*/  LDL.LU R6, [R1+0x948] ;  /* 0x0009480001067983 */ /* 0x000ea20000300800 */
[----:B------:R-:W2:Y:S01]  /*74580*/  LDL.LU R7, [R1+0x94c] ;  /* 0x00094c0001077983 */ /* 0x000ea20000300800 */
[----:B------:R-:W3:Y:S03]  /*74590*/  LDL.LU R16, [R1+0x910] ;  /* 0x0009100001107983 */ /* 0x000ee60000300800 */
[----:B0-----:R-:W3:Y:S01]  /*745a0*/  LDL.LU R17, [R1+0x914] ;  /* 0x0009140001117983 */ /* 0x001ee20000300800 */
[----:B------:R-:W4:Y:S02]  /*745b0*/  LDL.LU R18, [R1+0x918] ;  /* 0x0009180001127983 */ /* 0x000f240000300800 */
[----:B------:R-:W4:Y:S02]  /*745c0*/  LDL.LU R19, [R1+0x91c] ;  /* 0x00091c0001137983 */ /* 0x000f240000300800 */
[----:B------:R-:W2:Y:S01]  /*745d0*/  LDL.LU R12, [R1+0x930] ;  /* 0x00093000010c7983 */ /* 0x000ea20000300800 */
[----:B------:R-:W2:Y:S01]  /*745e0*/  LDL.LU R13, [R1+0x934] ;  /* 0x00093400010d7983 */ /* 0x000ea20000300800 */
[----:B------:R-:W2:Y:S02]  /*745f0*/  LDL.LU R14, [R1+0x938] ;  /* 0x00093800010e7983 */ /* 0x000ea40000300800 */
[----:B------:R-:W2:Y:S02]  /*74600*/  LDL.LU R15, [R1+0x93c] ;  /* 0x00093c00010f7983 */ /* 0x000ea40000300800 */
[----:B--2---:R0:W-:Y:S01]  /*74610*/  STL.64 [R1+0x32d0], R14 ;  /* 0x0032d00e01007387 */ /* 0x0041e20000100a00 */
[----:B------:R-:W-:Y:S03]  /*74620*/  STL.64 [R1+0x32c8], R12 ;  /* 0x0032c80c01007387 */ /* 0x000fe60000100a00 */
[----:B0-----:R-:W2:Y:S01]  /*74630*/  LDL.64 R14, [R1+0x148] ;  /* 0x00014800010e7983 */ /* 0x001ea20000100a00 */
[----:B----4-:R0:W-:Y:S02]  /*74640*/  STL.64 [R1+0x32a8], R18 ;  /* 0x0032a81201007387 */ /* 0x0101e40000100a00 */
[----:B---3--:R-:W-:Y:S01]  /*74650*/  STL.64 [R1+0x32a0], R16 ;  /* 0x0032a01001007387 */ /* 0x008fe20000100a00 */
[----:B0-----:R-:W3:Y:S04]  /*74660*/  LDL.64 R18, [R1+0x128] ;  /* 0x0001280001127983 */ /* 0x001ee80000100a00 */
[----:B---3--:R0:W-:Y:S04]  /*74670*/  STL.64 [R1+0x32b8], R18 ;  /* 0x0032b81201007387 */ /* 0x0081e80000100a00 */
[----:B0-----:R-:W3:Y:S01]  /*74680*/  LDL.64 R18, [R1+0x138] ;  /* 0x0001380001127983 */ /* 0x001ee20000100a00 */
[----:B------:R-:W4:Y:S02]  /*74690*/  LDL.LU R8, [R1+0x900] ;  /* 0x0009000001087983 */ /* 0x000f240000300800 */
[----:B------:R-:W4:Y:S02]  /*746a0*/  LDL.LU R9, [R1+0x904] ;  /* 0x0009040001097983 */ /* 0x000f240000300800 */
[----:B------:R-:W2:Y:S01]  /*746b0*/  LDL.LU R10, [R1+0x908] ;  /* 0x00090800010a7983 */ /* 0x000ea20000300800 */
[----:B------:R-:W2:Y:S04]  /*746c0*/  LDL.LU R11, [R1+0x90c] ;  /* 0x00090c00010b7983 */ /* 0x000ea80000300800 */
[----:B--2---:R0:W-:Y:S01]  /*746d0*/  STL.64 [R1+0x3288], R10 ;  /* 0x0032880a01007387 */ /* 0x0041e20000100a00 */
[----:B----4-:R1:W-:Y:S03]  /*746e0*/  STL.64 [R1+0x3280], R8 ;  /* 0x0032800801007387 */ /* 0x0103e60000100a00 */
[----:B0-----:R-:W2:Y:S04]  /*746f0*/  LDL.64 R10, [R1+0x118] ;  /* 0x00011800010a7983 */ /* 0x001ea80000100a00 */
[----:B--2---:R0:W-:Y:S01]  /*74700*/  STL.64 [R1+0x32b0], R10 ;  /* 0x0032b00a01007387 */ /* 0x0041e20000100a00 */
[----:B-1----:R-:W2:Y:S02]  /*74710*/  LDL.LU R8, [R1+0x920] ;  /* 0x0009200001087983 */ /* 0x002ea40000300800 */
[----:B------:R-:W2:Y:S01]  /*74720*/  LDL.LU R9, [R1+0x924] ;  /* 0x0009240001097983 */ /* 0x000ea20000300800 */
[----:B0-----:R-:W2:Y:S01]  /*74730*/  LDL.LU R10, [R1+0x928] ;  /* 0x00092800010a7983 */ /* 0x001ea20000300800 */
[----:B------:R-:W2:Y:S02]  /*74740*/  LDL.LU R11, [R1+0x92c] ;  /* 0x00092c00010b7983 */ /* 0x000ea40000300800 */
[----:B------:R-:W4:Y:S01]  /*74750*/  LDL.64 R26, [R1+0xd8] ;  /* 0x0000d800011a7983 */ /* 0x000f220000100a00 */
[----:B------:R-:W-:Y:S01]  /*74760*/  HMMA.16816.F32.BF16 R4, R20, R14, R4 ;  /* 0x0000000e1404723c */ /* 0x000fe20000041804 */
[----:B----4-:R0:W-:Y:S04]  /*74770*/  STL.64 [R1+0x3258], R26 ;  /* 0x0032581a01007387 */ /* 0x0101e80000100a00 */
[----:B0-----:R-:W4:Y:S04]  /*74780*/  LDL.64 R26, [R1+0xf8] ;  /* 0x0000f800011a7983 */ /* 0x001f280000100a00 */
[----:B----4-:R0:W-:Y:S04]  /*74790*/  STL.64 [R1+0x3270], R26 ;  /* 0x0032701a01007387 */ /* 0x0101e80000100a00 */
[----:B0-----:R-:W4:Y:S10]  /*747a0*/  LDL.64 R26, [R1+0x108] ;  /* 0x00010800011a7983 */ /* 0x001f340000100a00 */
[----:B------:R-:W-:Y:S02]  /*747b0*/  STL.64 [R1+0x940], R4 ;  /* 0x0009400401007387 */ /* 0x000fe40000100a00 */
[----:B------:R0:W-:Y:S02]  /*747c0*/  STL.64 [R1+0x948], R6 ;  /* 0x0009480601007387 */ /* 0x0001e40000100a00 */
[----:B0-----:R-:W2:Y:S01]  /*747d0*/  LDL.LU.64 R6, [R1+0x32d8] ;  /* 0x0032d80001067983 */ /* 0x001ea20000300a00 */
[----:B------:R-:W-:-:S02]  /*747e0*/  IMAD.MOV.U32 R5, RZ, RZ, R14 ;  /* 0x000000ffff057224 */ /* 0x000fc400078e000e */
[----:B------:R-:W-:Y:S02]  /*747f0*/  IMAD.MOV.U32 R4, RZ, RZ, R15 ;  /* 0x000000ffff047224 */ /* 0x000fe400078e000f */
[----:B------:R-:W3:Y:S01]  /*74800*/  LDL.LU.64 R14, [R1+0x32d0] ;  /* 0x0032d000010e7983 */ /* 0x000ee20000300a00 */
[----:B------:R-:W3:Y:S03]  /*74810*/  LDL.LU.64 R12, [R1+0x32c8] ;  /* 0x0032c800010c7983 */ /* 0x000ee60000300a00 */
[----:B--2---:R-:W-:Y:S01]  /*74820*/  STL.64 [R1+0x3118], R6 ;  /* 0x0031180601007387 */ /* 0x004fe20000100a00 */
[----:B------:R0:W-:Y:S03]  /*74830*/  STL.64 [R1+0x3110], R4 ;  /* 0x0031100401007387 */ /* 0x0001e60000100a00 */
[----:B0-----:R-:W2:Y:S01]  /*74840*/  LDL.LU R4, [R1+0x8d0] ;  /* 0x0008d00001047983 */ /* 0x001ea20000300800 */
[----:B------:R-:W2:Y:S02]  /*74850*/  LDL.LU R5, [R1+0x8d4] ;  /* 0x0008d40001057983 */ /* 0x000ea40000300800 */
[----:B------:R-:W2:Y:S02]  /*74860*/  LDL.LU R6, [R1+0x8d8] ;  /* 0x0008d80001067983 */ /* 0x000ea40000300800 */
[----:B------:R-:W2:Y:S01]  /*74870*/  LDL.LU R7, [R1+0x8dc] ;  /* 0x0008dc0001077983 */ /* 0x000ea20000300800 */
[C---:B---3--:R-:W-:Y:S01]  /*74880*/  HMMA.16816.F32.BF16 R12, R20.reuse, R18, R12 ;  /* 0x00000012140c723c */ /* 0x048fe2000004180c */
[----:B------:R-:W-:Y:S01]  /*74890*/  IMAD.MOV.U32 R2, RZ, RZ, R19 ;  /* 0x000000ffff027224 */ /* 0x000fe200078e0013 */
[----:B--2---:R-:W-:Y:S01]  /*748a0*/  STL.64 [R1+0x3268], R6 ;  /* 0x0032680601007387 */ /* 0x004fe20000100a00 */
[----:B------:R0:W-:Y:S03]  /*748b0*/  STL.64 [R1+0x3260], R4 ;  /* 0x0032600401007387 */ /* 0x0001e60000100a00 */
[----:B0-----:R-:W2:Y:S01]  /*748c0*/  LDL.LU R4, [R1+0x8f0] ;  /* 0x0008f00001047983 */ /* 0x001ea20000300800 */
[----:B------:R-:W2:Y:S02]  /*748d0*/  LDL.LU R5, [R1+0x8f4] ;  /* 0x0008f40001057983 */ /* 0x000ea40000300800 */
[----:B------:R-:W2:Y:S02]  /*748e0*/  LDL.LU R6, [R1+0x8f8] ;  /* 0x0008f80001067983 */ /* 0x000ea40000300800 */
[----:B------:R-:W2:Y:S11]  /*748f0*/  LDL.LU R7, [R1+0x8fc] ;  /* 0x0008fc0001077983 */ /* 0x000eb60000300800 */
[----:B------:R-:W-:Y:S01]  /*74900*/  @!UPT UIADD3 URZ, URZ, URZ, URZ ;  /* 0x0000003f3f3ff290 */ /* 0x000fe2000fffe03f */
[----:B------:R0:W-:Y:S01]  /*74910*/  STL.64 [R1+0x930], R12 ;  /* 0x0009300c01007387 */ /* 0x0001e20000100a00 */
[----:B------:R1:W-:Y:S02]  /*74920*/  STL.64 [R1+0x938], R14 ;  /* 0x0009380e01007387 */ /* 0x0003e40000100a00 */
[----:B0-----:R-:W-:Y:S01]  /*74930*/  IMAD.MOV.U32 R13, RZ, RZ, R18 ;  /* 0x000000ffff0d7224 */ /* 0x001fe200078e0012 */
[----:B-1----:R-:W3:Y:S01]  /*74940*/  LDL.LU.64 R14, [R1+0x32c0] ;  /* 0x0032c000010e7983 */ /* 0x002ee20000300a00 */
[----:B------:R-:W2:Y:S02]  /*74950*/  LDL.LU.64 R18, [R1+0x32b8] ;  /* 0x0032b80001127983 */ /* 0x000ea40000300a00 */
        /* <DEDUP_REMOVED lines=8> */
[C---:B--2---:R-:W-:Y:S01]  /*749e0*/  HMMA.16816.F32.BF16 R16, R20.reuse, R10, R16 ;  /* 0x0000000a1410723c */ /* 0x044fe20000041810 */
[----:B------:R-:W-:Y:S11]  /*749f0*/  IMAD.MOV.U32 R12, RZ, RZ, R11 ;  /* 0x000000ffff0c7224 */ /* 0x000ff600078e000b */
[----:B------:R-:W-:Y:S11]  /*74a00*/  @!UPT UIADD3 URZ, URZ, URZ, URZ ;  /* 0x0000003f3f3ff290 */ /* 0x000ff6000fffe03f */
[----:B------:R0:W-:Y:S01]  /*74a10*/  STL.64 [R1+0x910], R16 ;  /* 0x0009101001007387 */ /* 0x0001e20000100a00 */
[----:B------:R1:W-:Y:S02]  /*74a20*/  STL.64 [R1+0x918], R18 ;  /* 0x0009181201007387 */ /* 0x0003e40000100a00 */
[----:B0-----:R-:W-:Y:S01]  /*74a30*/  IMAD.MOV.U32 R16, RZ, RZ, R10 ;  /* 0x000000ffff107224 */ /* 0x001fe200078e000a */
[----:B-1----:R-:W2:Y:S01]  /*74a40*/  LDL.LU.64 R18, [R1+0x3298] ;  /* 0x0032980001127983 */ /* 0x002ea20000300a00 */
[----:B------:R-:W2:Y:S02]  /*74a50*/  LDL.LU R17, [R1+0x3290] ;  /* 0x0032900001117983 */ /* 0x000ea40000300800 */
[----:B------:R-:W2:Y:S02]  /*74a60*/  LDL.LU.64 R10, [R1+0x3288] ;  /* 0x00328800010a7983 */ /* 0x000ea40000300a00 */
[----:B------:R-:W2:Y:S02]  /*74a70*/  LDL.LU.64 R8, [R1+0x3280] ;  /* 0x0032800001087983 */ /* 0x000ea40000300a00 */
[----:B----4-:R-:W-:Y:S01]  /*74a80*/  IMAD.MOV.U32 R3, RZ, RZ, R27 ;  /* 0x000000ffff037224 */ /* 0x010fe200078e001b */
[C---:B--2---:R-:W-:Y:S01]  /*74a90*/  HMMA.16816.F32.BF16 R8, R20.reuse, R26, R8 ;  /* 0x0000001a1408723c */ /* 0x044fe20000041808 */
[----:B------:R0:W-:Y:S01]  /*74aa0*/  STL.64 [R1+0x3148], R18 ;  /* 0x0031481201007387 */ /* 0x0001e20000100a00 */
[----:B------:R-:W-:Y:S03]  /*74ab0*/  STL.64 [R1+0x3140], R16 ;  /* 0x0031401001007387 */ /* 0x000fe60000100a00 */
[----:B0-----:R-:W2:Y:S01]  /*74ac0*/  LDL.64 R18, [R1+0xe8] ;  /* 0x0000e80001127983 */ /* 0x001ea20000100a00 */
[----:B---3--:R-:W-:Y:S02]  /*74ad0*/  STL.64 [R1+0x3138], R14 ;  /* 0x0031380e01007387 */ /* 0x008fe40000100a00 */
[----:B------:R0:W-:Y:S02]  /*74ae0*/  STL.64 [R1+0x3130], R12 ;  /* 0x0031300c01007387 */ /* 0x0001e40000100a00 */
[----:B0-----:R-:W2:Y:S01]  /*74af0*/  LDL.LU R12, [R1+0x8e0] ;  /* 0x0008e000010c7983 */ /* 0x001ea20000300800 */
[----:B------:R-:W2:Y:S02]  /*74b00*/  LDL.LU R13, [R1+0x8e4] ;  /* 0x0008e400010d7983 */ /* 0x000ea40000300800 */
[----:B------:R-:W2:Y:S02]  /*74b10*/  LDL.LU R14, [R1+0x8e8] ;  /* 0x0008e800010e7983 */ /* 0x000ea40000300800 */
[----:B------:R-:W2:Y:S08]  /*74b20*/  LDL.LU R15, [R1+0x8ec] ;  /* 0x0008ec00010f7983 */ /* 0x000eb00000300800 */
[----:B------:R0:W-:Y:S01]  /*74b30*/  STL.64 [R1+0x900], R8 ;  /* 0x0009000801007387 */ /* 0x0001e20000100a00 */
[----:B------:R1:W-:Y:S02]  /*74b40*/  STL.64 [R1+0x908], R10 ;  /* 0x0009080a01007387 */ /* 0x0003e40000100a00 */
[----:B0-----:R-:W-:Y:S01]  /*74b50*/  IMAD.MOV.U32 R8, RZ, RZ, R26 ;  /* 0x000000ffff087224 */ /* 0x001fe200078e001a */
[----:B-1----:R-:W3:Y:S01]  /*74b60*/  LDL.LU.64 R10, [R1+0x3278] ;  /* 0x00327800010a7983 */ /* 0x002ee20000300a00 */
[----:B------:R-:W4:Y:S02]  /*74b70*/  LDL.LU.64 R26, [R1+0x3270] ;  /* 0x00327000011a7983 */ /* 0x000f240000300a00 */
[----:B------:R-:W-:Y:S01]  /*74b80*/  STL [R1+0x2fd4], R3 ;  /* 0x002fd40301007387 */ /* 0x000fe20000100800 */
[----:B------:R-:W-:Y:S01]  /*74b90*/  STL [R1+0x2fd0], R8 ;  /* 0x002fd00801007387 */ /* 0x000fe20000100800 */
[----:B----4-:R-:W-:Y:S01]  /*74ba0*/  HMMA.16816.F32.BF16 R4, R20, R26, R4 ;  /* 0x0000001a1404723c */ /* 0x010fe20000041804 */
[----:B------:R-:W-:-:S02]  /*74bb0*/  IMAD.MOV.U32 R28, RZ, RZ, R26 ;  /* 0x000000ffff1c7224 */ /* 0x000fc400078e001a */
[----:B------:R-:W-:Y:S11]  /*74bc0*/  IMAD.MOV.U32 R9, RZ, RZ, R27 ;  /* 0x000000ffff097224 */ /* 0x000ff600078e001b */
[----:B------:R-:W-:Y:S09]  /*74bd0*/  @!UPT UIADD3 URZ, URZ, URZ, URZ ;  /* 0x0000003f3f3ff290 */ /* 0x000ff2000fffe03f */
[----:B------:R-:W-:Y:S01]  /*74be0*/  STL.64 [R1+0x8f0], R4 ;  /* 0x0008f00401007387 */ /* 0x000fe20000100a00 */
[----:B------:R0:W-:Y:S03]  /*74bf0*/  STL.64 [R1+0x8f8], R6 ;  /* 0x0008f80601007387 */ /* 0x0001e60000100a00 */
[----:B0-----:R-:W4:Y:S01]  /*74c00*/  LDL.LU.64 R6, [R1+0x3268] ;  /* 0x0032680001067983 */ /* 0x001f220000300a00 */
[----:B------:R-:W4:Y:S02]  /*74c10*/  LDL.LU.64 R4, [R1+0x3260] ;  /* 0x0032600001047983 */ /* 0x000f240000300a00 */
[----:B------:R-:W4:Y:S01]  /*74c20*/  LDL.LU.64 R26, [R1+0x3258] ;  /* 0x00325800011a7983 */ /* 0x000f220000300a00 */
[C---:B--2---:R-:W-:Y:S01]  /*74c30*/  HMMA.16816.F32.BF16 R12, R20.reuse, R18, R12 ;  /* 0x00000012140c723c */ /* 0x044fe2000004180c */
[----:B------:R-:W-:Y:S01]  /*74c40*/  IMAD.MOV.U32 R3, RZ, RZ, R19 ;  /* 0x000000ffff037224 */ /* 0x000fe200078e0013 */
[----:B------:R-:W-:Y:S01]  /*74c50*/  STL [R1+0x2fdc], R9 ;  /* 0x002fdc0901007387 */ /* 0x000fe20000100800 */
[----:B------:R-:W-:Y:S03]  /*74c60*/  STL [R1+0x2fd8], R28 ;  /* 0x002fd81c01007387 */ /* 0x000fe60000100800 */
[----:B------:R-:W-:Y:S11]  /*74c70*/  STL [R1+0x2fe0], R3 ;  /* 0x002fe00301007387 */ /* 0x000ff60000100800 */
[----:B------:R-:W-:Y:S06]  /*74c80*/  @!UPT UIADD3 URZ, URZ, URZ, URZ ;  /* 0x0000003f3f3ff290 */ /* 0x000fec000fffe03f */
[----:B------:R0:W-:Y:S01]  /*74c90*/  STL.64 [R1+0x8e0], R12 ;  /* 0x0008e00c01007387 */ /* 0x0001e20000100a00 */
[----:B------:R1:W-:Y:S01]  /*74ca0*/  STL.64 [R1+0x8e8], R14 ;  /* 0x0008e80e01007387 */ /* 0x0003e20000100a00 */
[----:B----4-:R-:W-:Y:S11]  /*74cb0*/  HMMA.16816.F32.BF16 R4, R20, R26, R4 ;  /* 0x0000001a1404723c */ /* 0x010ff60000041804 */
[----:B------:R-:W-:Y:S11]  /*74cc0*/  @!UPT UIADD3 URZ, URZ, URZ, URZ ;  /* 0x0000003f3f3ff290 */ /* 0x000ff6000fffe03f */
[----:B------:R-:W-:Y:S01]  /*74cd0*/  @!UPT UIADD3 URZ, URZ, URZ, URZ ;  /* 0x0000003f3f3ff290 */ /* 0x000fe2000fffe03f */
[----:B------:R-:W-:Y:S01]  /*74ce0*/  STL.64 [R1+0x8d0], R4 ;  /* 0x0008d00401007387 */ /* 0x000fe20000100a00 */
[----:B------:R-:W-:Y:S02]  /*74cf0*/  STL.64 [R1+0x8d8], R6 ;  /* 0x0008d80601007387 */ /* 0x000fe40000100a00 */
[----:B0-----:R-:W2:Y:S02]  /*74d00*/  LDL.LU R12, [R1+0x870] ;  /* 0x00087000010c7983 */ /* 0x001ea40000300800 */
[----:B------:R-:W2:Y:S01]  /*74d10*/  LDL.LU R13, [R1+0x874] ;  /* 0x00087400010d7983 */ /* 0x000ea20000300800 */
[----:B-1----:R-:W4:Y:S01]  /*74d20*/  LDL.LU R14, [R1+0x878] ;  /* 0x00087800010e7983 */ /* 0x002f220000300800 */
[----:B------:R-:W4:Y:S03]  /*74d30*/  LDL.LU R15, [R1+0x87c] ;  /* 0x00087c00010f7983 */ /* 0x000f260000300800 */
        /* <DEDUP_REMOVED lines=47> */
[----:B------:R-:W3:Y:S02]  /*75030*/  LDL.64 R26, [R1+0x68] ;  /* 0x00006800011a7983 */ /* 0x000ee40000100a00 */
        /* <DEDUP_REMOVED lines=63> */
[----:B------:R-:W-:Y:S01]  /*75430*/  STL.64 [R1+0x870], R12 ;  /* 0x0008700c01007387 */ /* 0x000fe20000100a00 */
[----:B------:R-:W-:Y:S02]  /*75440*/  STL.64 [R1+0x878], R14 ;  /* 0x0008780e01007387 */ /* 0x000fe40000100a00 */
[----:B------:R-:W-:Y:S02]  /*75450*/  STL [R1+0x3018], R29 ;  /* 0x0030181d01007387 */ /* 0x000fe40000100800 */
[----:B------:R-:W-:Y:S01]  /*75460*/  STL [R1+0x3014], R8 ;  /* 0x0030140801007387 */ /* 0x000fe20000100800 */
[----:B------:R0:W-:Y:S01]  /*75470*/  STL.64 [R1+0x860], R4 ;  /* 0x0008600401007387 */ /* 0x0001e20000100a00 */
[----:B------:R1:W-:Y:S03]  /*75480*/  STL.64 [R1+0x868], R6 ;  /* 0x0008680601007387 */ /* 0x0003e60000100a00 */
[----:B0-----:R-:W2:Y:S01]  /*75490*/  LDL.LU R4, [R1+0x7d0] ;  /* 0x0007d00001047983 */ /* 0x001ea20000300800 */
[----:B------:R-:W2:Y:S02]  /*754a0*/  LDL.LU R5, [R1+0x7d4] ;  /* 0x0007d40001057983 */ /* 0x000ea40000300800 */
[----:B-1----:R-:W3:Y:S02]  /*754b0*/  LDL.LU R6, [R1+0x7d8] ;  /* 0x0007d80001067983 */ /* 0x002ee40000300800 */
        /* <DEDUP_REMOVED lines=13> */
[----:B---3--:R0:W-:Y:S01]  /*75590*/  STL.64 [R1+0x3168], R6 ;  /* 0x0031680601007387 */ /* 0x0081e20000100a00 */
        /* <DEDUP_REMOVED lines=11> */
[----:B--2---:R0:W-:Y:S01]  /*75650*/  STL.64 [R1+0x3170], R18 ;  /* 0x0031701201007387 */ /* 0x0041e20000100a00 */
[----:B------:R-:W2:Y:S02]  /*75660*/  LDL.LU R16, [R1+0x810] ;  /* 0x0008100001107983 */ /* 0x000ea40000300800 */
[----:B------:R-:W2:Y:S01]  /*75670*/  LDL.LU R17, [R1+0x814] ;  /* 0x0008140001117983 */ /* 0x000ea20000300800 */
[----:B0-----:R-:W4:Y:S01]  /*75680*/  LDL.LU R18, [R1+0x818] ;  /* 0x0008180001127983 */ /* 0x001f220000300800 */
[----:B------:R-:W4:Y:S03]  /*75690*/  LDL.LU R19, [R1+0x81c] ;  /* 0x00081c0001137983 */ /* 0x000f260000300800 */
        /* <DEDUP_REMOVED lines=27> */
[----:B------:R-:W-:Y:S01]  /*75850*/  IMAD.MOV.U32 R28, RZ, RZ, R27 ;  /* 0x000000ffff1c7224 */ /* 0x000fe200078e001b */
[----:B------:R-:W4:Y:S01]  /*75860*/  LDL.LU R15, [R1+0x7fc] ;  /* 0x0007fc00010f7983 */ /* 0x000f220000300800 */
[----:B------:R-:W-:-:S02]  /*75870*/  IMAD.MOV.U32 R9, RZ, RZ, R26 ;  /* 0x000000ffff097224 */ /* 0x000fc400078e001a */
[----:B------:R-:W4:Y:S02]  /*75880*/  LDL.LU R24, [R1+0x450] ;  /* 0x0004500001187983 */ /* 0x000f240000300800 */
[----:B------:R-:W4:Y:S02]  /*75890*/  LDL.LU R25, [R1+0x454] ;  /* 0x0004540001197983 */ /* 0x000f240000300800 */
[----:B------:R-:W-:Y:S02]  /*758a0*/  IMAD.MOV.U32 R26, RZ, RZ, R10 ;  /* 0x000000ffff1a7224 */ /* 0x000fe400078e000a */
[----:B------:R-:W-:Y:S01]  /*758b0*/  IMAD.MOV.U32 R27, RZ, RZ, R11 ;  /* 0x000000ffff1b7224 */ /* 0x000fe200078e000b */
[----:B------:R-:W4:Y:S01]  /*758c0*/  LDL.LU R10, [R1+0x31dc] ;  /* 0x0031dc00010a7983 */ /* 0x000f220000300800 */
[----:B------:R-:W4:Y:S02]  /*758d0*/  LDL.LU R11, [R1+0x31d8] ;  /* 0x0031d800010b7983 */ /* 0x000f240000300800 */
        /* <DEDUP_REMOVED lines=63> */
[----:B------:R-:W4:Y:S02]  /*75cd0*/  LDL.LU.64 R18, [R1+0x3148] ;  /* 0x0031480001127983 */ /* 0x000f240000300a00 */
[----:B------:R-:W3:Y:S01]  /*75ce0*/  LDL.LU.64 R16, [R1+0x3140] ;  /* 0x0031400001107983 */ /* 0x000ee20000300a00 */
[C---:B----4-:R-:W-:Y:S11]  /*75cf0*/  HMMA.16816.F32.BF16 R12, R20.reuse, R18, R12 ;  /* 0x00000012140c723c */ /* 0x050ff6000004180c */
[----:B------:R-:W-:Y:S11]  /*75d00*/  @!UPT UIADD3 URZ, URZ, URZ, URZ ;  /* 0x0000003f3f3ff290 */ /* 0x000ff6000fffe03f */
[----:B------:R-:W-:Y:S01]  /*75d10*/  @!UPT UIADD3 URZ, URZ, URZ, URZ ;  /* 0x0000003f3f3ff290 */ /* 0x000fe2000fffe03f */
[----:B------:R-:W-:Y:S01]  /*75d20*/  STL.64 [R1+0x7f0], R12 ;  /* 0x0007f00c01007387 */ /* 0x000fe20000100a00 */
[----:B------:R0:W-:Y:S03]  /*75d30*/  STL.64 [R1+0x7f8], R14 ;  /* 0x0007f80e01007387 */ /* 0x0001e60000100a00 */
[----:B0-----:R-:W2:Y:S01]  /*75d40*/  LDL.LU.64 R14, [R1+0x3138] ;  /* 0x00313800010e7983 */ /* 0x001ea20000300a00 */
[----:B------:R-:W4:Y:S01]  /*75d50*/  LDL.LU.64 R12, [R1+0x3130] ;  /* 0x00313000010c7983 */ /* 0x000f220000300a00 */
[C---:B--2---:R-:W-:Y:S11]  /*75d60*/  HMMA.16816.F32.BF16 R4, R20.reuse, R14, R4 ;  /* 0x0000000e1404723c */ /* 0x044ff60000041804 */
[----:B------:R-:W-:Y:S11]  /*75d70*/  @!UPT UIADD3 URZ, URZ, URZ, URZ ;  /* 0x0000003f3f3ff290 */ /* 0x000ff6000fffe03f */
[----:B------:R-:W-:Y:S01]  /*75d80*/  @!UPT UIADD3 URZ, URZ, URZ, URZ ;  /* 0x0000003f3f3ff290 */ /* 0x000fe2000fffe03f */
        /* <DEDUP_REMOVED lines=10> */
[----:B------:R-:W3:Y:S02]  /*75e30*/  LDL.LU.64 R4, [R1+0x3110] ;  /* 0x0031100001047983 */ /* 0x000ee40000300a00 */
[----:B------:R0:W-:Y:S02]  /*75e40*/  STL.64 [R1+0x2e40], R10 ;  /* 0x002e400a01007387 */ /* 0x0001e40000100a00 */
[----:B------:R-:W-:Y:S01]  /*75e50*/  STL.64 [R1+0x3040], R8 ;  /* 0x0030400801007387 */ /* 0x000fe20000100a00 */
[----:B0-----:R-:W3:Y:S04]  /*75e60*/  LDL R10, [R1+0x1b8] ;  /* 0x0001b800010a7983 */ /* 0x001ee80000100800 */
[----:B------:R-:W3:Y:S01]  /*75e70*/  LDL R11, [R1+0x1bc] ;  /* 0x0001bc00010b7983 */ /* 0x000ee20000100800 */
[----:B--2---:R-:W-:Y:S03]  /*75e80*/  HMMA.16816.F32.BF16 R20, R20, R6, R24 ;  /* 0x000000061414723c */ /* 0x004fe60000041818 */
[----:B------:R-:W2:Y:S01]  /*75e90*/  LDL.LU.64 R26, [R1+0x3108] ;  /* 0x00310800011a7983 */ /* 0x000ea20000300a00 */
[----:B------:R-:W2:Y:S11]  /*75ea0*/  LDL.LU.64 R24, [R1+0x3100] ;  /* 0x0031000001187983 */ /* 0x000eb60000300a00 */
[----:B------:R-:W-:Y:S08]  /*75eb0*/  @!UPT UIADD3 URZ, URZ, URZ, URZ ;  /* 0x0000003f3f3ff290 */ /* 0x000ff0000fffe03f */
[----:B------:R0:W-:Y:S01]  /*75ec0*/  STL.64 [R1+0x450], R20 ;  /* 0x0004501401007387 */ /* 0x0001e20000100a00 */
[----:B------:R1:W-:Y:S03]  /*75ed0*/  STL.64 [R1+0x458], R22 ;  /* 0x0004581601007387 */ /* 0x0003e60000100a00 */
[----:B0-----:R-:W2:Y:S01]  /*75ee0*/  LDL.LU R20, [R1+0x440] ;  /* 0x0004400001147983 */ /* 0x001ea20000300800 */
[----:B------:R-:W2:Y:S02]  /*75ef0*/  LDL.LU R21, [R1+0x444] ;  /* 0x0004440001157983 */ /* 0x000ea40000300800 */
[----:B-1----:R-:W2:Y:S02]  /*75f00*/  LDL.LU R22, [R1+0x448] ;  /* 0x0004480001167983 */ /* 0x002ea40000300800 */
[----:B------:R-:W2:Y:S01]  /*75f10*/  LDL.LU R23, [R1+0x44c] ;  /* 0x00044c0001177983 */ /* 0x000ea20000300800 */
[----:B------:R3:W-:Y:S02]  /*75f20*/  STL.64 [R1+0x2e48], R6 ;  /* 0x002e480601007387 */ /* 0x0007e40000100a00 */
[----:B---3--:R-:W-:-:S02]  /*75f30*/  IMAD.MOV.U32 R6, RZ, RZ, R16 ;  /* 0x000000ffff067224 */ /* 0x008fc400078e0010 */
[----:B----4-:R-:W-:-:S05]  /*75f40*/  IMAD.MOV.U32 R7, RZ, RZ, R12 ;  /* 0x000000ffff077224 */ /* 0x010fca00078e000c */
[----:B------:R-:W-:Y:S01]  /*75f50*/  STL.64 [R1+0x3048], R6 ;  /* 0x0030480601007387 */ /* 0x000fe20000100a00 */
[----:B--2---:R-:W-:Y:S11]  /*75f60*/  HMMA.16816.F32.BF16 R8, R24, R10, R20 ;  /* 0x0000000a1808723c */ /* 0x004ff60000041814 */
[----:B------:R-:W-:Y:S11]  /*75f70*/  @!UPT UIADD3 URZ, URZ, URZ, URZ ;  /* 0x0000003f3f3ff290 */ /* 0x000ff6000fffe03f */
[----:B------:R-:W-:Y:S01]  /*75f80*/  @!UPT UIADD3 URZ, URZ, URZ, URZ ;  /* 0x0000003f3f3ff290 */ /* 0x000fe2000fffe03f */
[----:B------:R-:W-:Y:S01]  /*75f90*/  STL.64 [R1+0x440], R8 ;  /* 0x0004400801007387 */ /* 0x000fe20000100a00 */
[----:B------:R-:W-:Y:S02]  /*75fa0*/  IMAD.MOV.U32 R12, RZ, RZ, R10 ;  /* 0x000000ffff0c7224 */ /* 0x000fe400078e000a */
[----:B------:R0:W-:Y:S02]  /*75fb0*/  STL.64 [R1+0x448], R10 ;  /* 0x0004480a01007387 */ /* 0x0001e40000100a00 */
[----:B0-----:R-:W-:Y:S02]  /*75fc0*/  IMAD.MOV.U32 R10, RZ, RZ, R13 ;  /* 0x000000ffff0a7224 */ /* 0x001fe400078e000d */
[----:B------:R-:W-:Y:S01]  /*75fd0*/  IMAD.MOV.U32 R11, RZ, RZ, R2 ;  /* 0x000000ffff0b7224 */ /* 0x000fe200078e0002 */
[----:B------:R-:W2:Y:S01]  /*75fe0*/  LDL.LU R13, [R1+0x30f8] ;  /* 0x0030f800010d7983 */ /* 0x000ea20000300800 */
[----:B------:R-:W3:Y:S03]  /*75ff0*/  LDL.LU R2, [R1+0x30f4] ;  /* 0x0030f40001027983 */ /* 0x000ee60000300800 */
[----:B------:R0:W-:Y:S02]  /*76000*/  STL.64 [R1+0x3050], R10 ;  /* 0x0030500a01007387 */ /* 0x0001e40000100a00 */
[----:B0-----:R-:W-:-:S02]  /*76010*/  IMAD.MOV.U32 R10, RZ, RZ, R5 ;  /* 0x000000ffff0a7224 */ /* 0x001fc400078e0005 */
[----:B------:R-:W-:-:S05]  /*76020*/  IMAD.MOV.U32 R11, RZ, RZ, R4 ;  /* 0x000000ffff0b7224 */ /* 0x000fca00078e0004 */
[----:B------:R-:W-:Y:S01]  /*76030*/  STL.64 [R1+0x30a8], R10 ;  /* 0x0030a80a01007387 */ /* 0x000fe20000100a00 */
[----:B------:R-:W4:Y:S03]  /*76040*/  LDL.64 R22, [R1+0x158] ;  /* 0x0001580001167983 */ /* 0x000f260000100a00 */
[----:B----4-:R0:W-:Y:S01]  /*76050*/  STL.64 [R1+0x3078], R22 ;  /* 0x0030781601007387 */ /* 0x0101e20000100a00 */
[----:B------:R-:W4:Y:S02]  /*76060*/  LDL.LU R4, [R1+0x7b0] ;  /* 0x0007b00001047983 */ /* 0x000f240000300800 */
[----:B------:R-:W4:Y:S02]  /*76070*/  LDL.LU R5, [R1+0x7b4] ;  /* 0x0007b40001057983 */ /* 0x000f240000300800 */
[----:B------:R-:W2:Y:S01]  /*76080*/  LDL.LU R6, [R1+0x7b8] ;  /* 0x0007b80001067983 */ /* 0x000ea20000300800 */
[----:B------:R-:W2:Y:S04]  /*76090*/  LDL.LU R7, [R1+0x7bc] ;  /* 0x0007bc0001077983 */ /* 0x000ea80000300800 */
[----:B0-----:R-:W2:Y:S01]  /*760a0*/  LDL R22, [R1+0x168] ;  /* 0x0001680001167983 */ /* 0x001ea20000100800 */
[----:B------:R-:W-:-:S02]  /*760b0*/  IMAD.MOV.U32 R23, RZ, RZ, R17 ;  /* 0x000000ffff177224 */ /* 0x000fc400078e0011 */
[----:B------:R-:W3:Y:S03]  /*760c0*/  LDL.LU R17, [R1+0x30f0] ;  /* 0x0030f00001117983 */ /* 0x000ee60000300800 */
[----:B--2---:R-:W-:Y:S01]  /*760d0*/  STL.64 [R1+0x3090], R22 ;  /* 0x0030901601007387 */ /* 0x004fe20000100a00 */
[----:B------:R-:W-:Y:S02]  /*760e0*/  STL.64 [R1+0x3060], R6 ;  /* 0x0030600601007387 */ /* 0x000fe40000100a00 */
[----:B----4-:R0:W-:Y:S02]  /*760f0*/  STL.64 [R1+0x3058], R4 ;  /* 0x0030580401007387 */ /* 0x0101e40000100a00 */
        /* <DEDUP_REMOVED lines=17> */
[----:B--2---:R0:W-:Y:S04]  /*76210*/  STL.64 [R1+0x30b8], R10 ;  /* 0x0030b80a01007387 */ /* 0x0041e80000100a00 */
[----:B0-----:R-:W2:Y:S01]  /*76220*/  LDL R10, [R1+0x198] ;  /* 0x00019800010a7983 */ /* 0x001ea20000100800 */
[----:B------:R-:W-:-:S05]  /*76230*/  IMAD.MOV.U32 R11, RZ, RZ, R17 ;  /* 0x000000ffff0b7224 */ /* 0x000fca00078e0011 */
        /* <DEDUP_REMOVED lines=21> */
[----:B0-----:R-:W3:Y:S01]  /*76390*/  LDL.LU R4, [R1+0x3f0] ;  /* 0x0003f00001047983 */ /* 0x001ee20000300800 */
[----:B------:R-:W3:Y:S02]  /*763a0*/  LDL.LU R5, [R1+0x3f4] ;  /* 0x0003f40001057983 */ /* 0x000ee40000300800 */
[----:B------:R-:W4:Y:S02]  /*763b0*/  LDL.LU R6, [R1+0x3f8] ;  /* 0x0003f80001067983 */ /* 0x000f240000300800 */
[----:B------:R-:W4:Y:S02]  /*763c0*/  LDL.LU R7, [R1+0x3fc] ;  /* 0x0003fc0001077983 */ /* 0x000f240000300800 */
[----:B------:R-:W-:-:S02]  /*763d0*/  IMAD.MOV.U32 R16, RZ, RZ, R8 ;  /* 0x000000ffff107224 */ /* 0x000fc400078e0008 */
[----:B--2---:R-:W-:Y:S01]  /*763e0*/  HMMA.16816.F32.BF16 R8, R24, R10, R20 ;  /* 0x0000000a1808723c */ /* 0x004fe20000041814 */
[----:B----4-:R-:W-:Y:S01]  /*763f0*/  STL.64 [R1+0x30a0], R6 ;  /* 0x0030a00601007387 */ /* 0x010fe20000100a00 */
[----:B---3--:R0:W-:Y:S03]  /*76400*/  STL.64 [R1+0x3098], R4 ;  /* 0x0030980401007387 */ /* 0x0081e60000100a00 */
[----:B0-----:R-:W2:Y:S01]  /*76410*/  LDL.LU R4, [R1+0x400] ;  /* 0x0004000001047983 */ /* 0x001ea20000300800 */
[----:B------:R-:W2:Y:S02]  /*76420*/  LDL.LU R5, [R1+0x404] ;  /* 0x0004040001057983 */ /* 0x000ea40000300800 */
[----:B------:R-:W2:Y:S02]  /*76430*/  LDL.LU R6, [R1+0x408] ;  /* 0x0004080001067983 */ /* 0x000ea40000300800 */
[----:B------:R-:W2:Y:S01]  /*76440*/  LDL.LU R7, [R1+0x40c] ;  /* 0x00040c0001077983 */ /* 0x000ea20000300800 */
[----:B------:R-:W-:Y:S01]  /*76450*/  STL [R1+0x27e0], R16 ;  /* 0x0027e01001007387 */ /* 0x000fe20000100800 */
[----:B------:R-:W-:Y:S02]  /*76460*/  STL [R1+0x27dc], R12 ;  /* 0x0027dc0c01007387 */ /* 0x000fe40000100800 */
[----:B------:R-:W3:Y:S02]  /*76470*/  LDL.LU.64 R22, [R1+0x30e0] ;  /* 0x0030e00001167983 */ /* 0x000ee40000300a00 */
[----:B------:R-:W3:Y:S07]  /*76480*/  LDL.LU.64 R20, [R1+0x30d8] ;  /* 0x0030d80001147983 */ /* 0x000eee0000300a00 */
[----:B------:R-:W-:Y:S01]  /*76490*/  STL.64 [R1+0x430], R8 ;  /* 0x0004300801007387 */ /* 0x000fe20000100a00 */
[----:B------:R-:W-:-:S02]  /*764a0*/  IMAD.MOV.U32 R13, RZ, RZ, R10 ;  /* 0x000000ffff0d7224 */ /* 0x000fc400078e000a */
[----:B------:R0:W-:Y:S02]  /*764b0*/  STL.64 [R1+0x438], R10 ;  /* 0x0004380a01007387 */ /* 0x0001e40000100a00 */
[----:B0-----:R-:W3:Y:S01]  /*764c0*/  LDL.LU.64 R10, [R1+0x30d0] ;  /* 0x0030d000010a7983 */ /* 0x001ee20000300a00 */
[----:B------:R-:W-:-:S05]  /*764d0*/  IMAD.MOV.U32 R17, RZ, RZ, R8 ;  /* 0x000000ffff117224 */ /* 0x000fca00078e0008 */
[----:B------:R0:W-:Y:S01]  /*764e0*/  STL [R1+0x27e8], R17 ;  /* 0x0027e81101007387 */ /* 0x0001e20000100800 */
[----:B------:R1:W-:Y:S02]  /*764f0*/  STL.64 [R1+0x2e50], R18 ;  /* 0x002e501201007387 */ /* 0x0003e40000100a00 */
[----:B------:R-:W4:Y:S01]  /*76500*/  LDL.LU R16, [R1+0x790] ;  /* 0x0007900001107983 */ /* 0x000f220000300800 */
[----:B0-----:R-:W4:Y:S01]  /*76510*/  LDL.LU R17, [R1+0x794] ;  /* 0x0007940001117983 */ /* 0x001f220000300800 */
[----:B-1----:R-:W4:Y:S02]  /*76520*/  LDL.LU R18, [R1+0x798] ;  /* 0x0007980001127983 */ /* 0x002f240000300800 */
[----:B------:R-:W4:Y:S02]  /*76530*/  LDL.LU R19, [R1+0x79c] ;  /* 0x00079c0001137983 */ /* 0x000f240000300800 */
[----:B------:R-:W-:Y:S01]  /*76540*/  STL [R1+0x27e4], R13 ;  /* 0x0027e40d01007387 */ /* 0x000fe20000100800 */
[----:B------:R0:W-:Y:S04]  /*76550*/  STL.64 [R1+0x2e58], R14 ;  /* 0x002e580e01007387 */ /* 0x0001e80000100a00 */
[----:B0-----:R-:W2:Y:S01]  /*76560*/  LDL R14, [R1+0x128] ;  /* 0x00012800010e7983 */ /* 0x001ea20000100800 */
[C---:B---3--:R-:W-:Y:S03]  /*76570*/  HMMA.16816.F32.BF16 R8, R24.reuse, R10, R20 ;  /* 0x0000000a1808723c */ /* 0x048fe60000041814 */
[----:B------:R-:W3:Y:S01]  /*76580*/  LDL.LU.64 R22, [R1+0x30c8] ;  /* 0x0030c80001167983 */ /* 0x000ee20000300a00 */
[----:B------:R-:W3:Y:S11]  /*76590*/  LDL.LU.64 R20, [R1+0x30c0] ;  /* 0x0030c00001147983 */ /* 0x000ef60000300a00 */
[----:B------:R-:W-:Y:S08]  /*765a0*/  @!UPT UIADD3 URZ, URZ, URZ, URZ ;  /* 0x0000003f3f3ff290 */ /* 0x000ff0000fffe03f */
[----:B------:R-:W-:Y:S01]  /*765b0*/  STL.64 [R1+0x420], R8 ;  /* 0x0004200801007387 */ /* 0x000fe20000100a00 */
[----:B------:R0:W-:Y:S03]  /*765c0*/  STL.64 [R1+0x428], R10 ;  /* 0x0004280a01007387 */ /* 0x0001e60000100a00 */
[----:B0-----:R-:W3:Y:S02]  /*765d0*/  LDL.LU.64 R10, [R1+0x30b8] ;  /* 0x0030b800010a7983 */ /* 0x001ee40000300a00 */
[C---:B---3--:R-:W-:Y:S02]  /*765e0*/  HMMA.16816.F32.BF16 R8, R24.reuse, R10, R20 ;  /* 0x0000000a1808723c */ /* 0x048fe40000041814 */
[----:B------:R-:W2:Y:S11]  /*765f0*/  LDL.LU.64 R22, [R1+0x30b0] ;  /* 0x0030b00001167983 */ /* 0x000eb60000300a00 */
[----:B------:R-:W-:Y:S10]  /*76600*/  @!UPT UIADD3 URZ, URZ, URZ, URZ ;  /* 0x0000003f3f3ff290 */ /* 0x000ff4000fffe03f */
[----:B------:R-:W-:Y:S01]  /*76610*/  STL.64 [R1+0x410], R8 ;  /* 0x0004100801007387 */ /* 0x000fe20000100a00 */
[----:B------:R0:W-:Y:S03]  /*76620*/  STL.64 [R1+0x418], R10 ;  /* 0x0004180a01007387 */ /* 0x0001e60000100a00 */
[----:B0-----:R-:W3:Y:S01]  /*76630*/  LDL.LU.64 R10, [R1+0x30a8] ;  /* 0x0030a800010a7983 */ /* 0x001ee20000300a00 */
        /* <DEDUP_REMOVED lines=13> */
[----:B0-----:R-:W2:Y:S04]  /*76710*/  LDL.LU.64 R22, [R1+0x3078] ;  /* 0x0030780001167983 */ /* 0x001ea80000300a00 */
[----:B------:R-:W0:Y:S01]  /*76720*/  S2R R2, SR_TID.X ;  /* 0x0000000000027919 */ /* 0x000e220000002100 */
[----:B------:R-:W-:Y:S01]  /*76730*/  IMAD.MOV.U32 R15, RZ, RZ, R0 ;  /* 0x000000ffff0f7224 */ /* 0x000fe200078e0000 */
[----:B--2---:R-:W-:Y:S11]  /*76740*/  HMMA.16816.F32.BF16 R4, R24, R22, R4 ;  /* 0x000000161804723c */ /* 0x004ff60000041804 */
[----:B------:R-:W-:Y:S11]  /*76750*/  @!UPT UIADD3 URZ, URZ, URZ, URZ ;  /* 0x0000003f3f3ff290 */ /* 0x000ff6000fffe03f */
[----:B------:R-:W-:Y:S01]  /*76760*/  @!UPT UIADD3 URZ, URZ, URZ, URZ ;  /* 0x0000003f3f3ff290 */ /* 0x000fe2000fffe03f */
[----:B------:R-:W-:Y:S01]  /*76770*/  STL.64 [R1+0x3e0], R4 ;  /* 0x0003e00401007387 */ /* 0x000fe20000100a00 */
[----:B------:R1:W-:Y:S03]  /*76780*/  STL.64 [R1+0x3e8], R6 ;  /* 0x0003e80601007387 */ /* 0x0003e60000100a00 */
[----:B-1----:R-:W3:Y:S01]  /*76790*/  LDL.LU.64 R6, [R1+0x3070] ;  /* 0x0030700001067983 */ /* 0x002ee20000300a00 */
[----:B------:R-:W3:Y:S01]  /*767a0*/  LDL.LU.64 R4, [R1+0x3068] ;  /* 0x0030680001047983 */ /* 0x000ee20000300a00 */
[C---:B0-----:R-:W-:Y:S01]  /*767b0*/  LOP3.LUT R0, R2.reuse, 0x7, RZ, 0xc0, !PT ;  /* 0x0000000702007812 */ /* 0x041fe200078ec0ff */
[----:B------:R-:W-:-:S04]  /*767c0*/  IMAD.SHL.U32 R9, R2, 0x2, RZ ;  /* 0x0000000202097824 */ /* 0x000fc800078e00ff */
[----:B------:R-:W-:Y:S02]  /*767d0*/  IMAD R0, R0, 0x90, RZ ;  /* 0x0000009000007824 */ /* 0x000fe400078e02ff */
[----:B------:R-:W-:-:S03]  /*767e0*/  IMAD.SHL.U32 R2, R2, 0x40, RZ ;  /* 0x0000004002027824 */ /* 0x000fc600078e00ff */
[----:B------:R-:W-:-:S04]  /*767f0*/  LOP3.LUT R9, R0, 0x10, R9, 0x78, !PT ;  /* 0x0000001000097812 */ /* 0x000fc800078e7809 */
[----:B------:R-:W-:-:S04]  /*76800*/  LOP3.LUT R9, R9, 0x400, R2, 0xf8, !PT ;  /* 0x0000040009097812 */ /* 0x000fc800078ef802 */
[----:B------:R-:W-:Y:S01]  /*76810*/  LOP3.LUT R9, R9, 0x40, RZ, 0x3c, !PT ;  /* 0x0000004009097812 */ /* 0x000fe200078e3cff */
[----:B------:R-:W-:Y:S02]  /*76820*/  IMAD.MOV.U32 R2, RZ, RZ, R22 ;  /* 0x000000ffff027224 */ /* 0x000fe400078e0016 */
[----:B------:R-:W-:Y:S02]  /*76830*/  IMAD.MOV.U32 R0, RZ, RZ, R23 ;  /* 0x000000ffff007224 */ /* 0x000fe400078e0017 */
[----:B------:R-:W0:Y:S04]  /*76840*/  LDSM.16.MT88.4 R20, [R9+0x11800] ;  /* 0x011800000914783b */ /* 0x000e280000004200 */
[----:B0-----:R-:W-:Y:S01]  /*76850*/  STL.64 [R1+0x2e28], R22 ;  /* 0x002e281601007387 */ /* 0x001fe20000100a00 */
[----:B------:R0:W-:Y:S03]  /*76860*/  STL.64 [R1+0x2e20], R20 ;  /* 0x002e201401007387 */ /* 0x0001e60000100a00 */
[----:B0-----:R-:W2:Y:S01]  /*76870*/  LDL.LU R20, [R1+0x7a0] ;  /* 0x0007a00001147983 */ /* 0x001ea20000300800 */
[----:B------:R-:W2:Y:S02]  /*76880*/  LDL.LU R21, [R1+0x7a4] ;  /* 0x0007a40001157983 */ /* 0x000ea40000300800 */
[----:B------:R-:W2:Y:S02]  /*76890*/  LDL.LU R22, [R1+0x7a8] ;  /* 0x0007a80001167983 */ /* 0x000ea40000300800 */
[----:B------:R-:W2:Y:S01]  /*768a0*/  LDL.LU R23, [R1+0x7ac] ;  /* 0x0007ac0001177983 */ /* 0x000ea20000300800 */
[C---:B---3--:R-:W-:Y:S01]  /*768b0*/  HMMA.16816.F32.BF16 R8, R24.reuse, R10, R4 ;  /* 0x0000000a1808723c */ /* 0x048fe20000041804 */
[----:B------:R-:W3:Y:S01]  /*768c0*/  LDL.LU.64 R6, [R1+0x3060] ;  /* 0x0030600001067983 */ /* 0x000ee20000300a00 */
[----:B------:R-:W3:Y:S11]  /*768d0*/  LDL.LU.64 R4, [R1+0x3058] ;  /* 0x0030580001047983 */ /* 0x000ef60000300a00 */
[----:B------:R-:W-:Y:S10]  /*768e0*/  @!UPT UIADD3 URZ, URZ, URZ, URZ ;  /* 0x0000003f3f3ff290 */ /* 0x000ff4000fffe03f */
[----:B------:R-:W-:Y:S01]  /*768f0*/  STL.64 [R1+0x7c0], R8 ;  /* 0x0007c00801007387 */ /* 0x000fe20000100a00 */
[----:B------:R0:W-:Y:S03]  /*76900*/  STL.64 [R1+0x7c8], R10 ;  /* 0x0007c80a01007387 */ /* 0x0001e60000100a00 */
[----:B0-----:R-:W3:Y:S02]  /*76910*/  LDL.LU.64 R10, [R1+0x3050] ;  /* 0x00305000010a7983 */ /* 0x001ee40000300a00 */
[C---:B---3--:R-:W-:Y:S02]  /*76920*/  HMMA.16816.F32.BF16 R8, R24.reuse, R10, R4 ;  /* 0x0000000a1808723c */ /* 0x048fe40000041804 */
[----:B------:R-:W4:Y:S06]  /*76930*/  LDL.LU.64 R6, [R1+0x3048] ;  /* 0x0030480001067983 */ /* 0x000f2c0000300a00 */
[C---:B--2---:R-:W-:Y:S11]  /*76940*/  HMMA.16816.F32.BF16 R20, R24.reuse, R14, R20 ;  /* 0x0000000e1814723c */ /* 0x044ff60000041814 */
[----:B------:R-:W-:Y:S04]  /*76950*/  @!UPT UIADD3 URZ, URZ, URZ, URZ ;  /* 0x0000003f3f3ff290 */ /* 0x000fe8000fffe03f */
[----:B------:R0:W-:Y:S01]  /*76960*/  STL.64 [R1+0x7b0], R8 ;  /* 0x0007b00801007387 */ /* 0x0001e20000100a00 */
[----:B------:R-:W-:Y:S03]  /*76970*/  STL.64 [R1+0x7b8], R10 ;  /* 0x0007b80a01007387 */ /* 0x000fe60000100a00 */
[----:B0-----:R-:W2:Y:S01]  /*76980*/  LDL.LU.64 R8, [R1+0x3040] ;  /* 0x0030400001087983 */ /* 0x001ea20000300a00 */
[----:B------:R-:W3:Y:S03]  /*76990*/  LDL.LU R4, [R1+0x670] ;  /* 0x0006700001047983 */ /* 0x000ee60000300800 */
[----:B------:R-:W-:Y:S02]  /*769a0*/  STL.64 [R1+0x7a0], R20 ;  /* 0x0007a01401007387 */ /* 0x000fe40000100a00 */
[----:B------:R-:W-:Y:S01]  /*769b0*/  STL.64 [R1+0x7a8], R22 ;  /* 0x0007a81601007387 */ /* 0x000fe20000100a00 */
[----:B----4-:R-:W-:Y:S11]  /*769c0*/  HMMA.16816.F32.BF16 R12, R24, R6, R16 ;  /* 0x00000006180c723c */ /* 0x010ff60000041810 */
[----:B------:R-:W-:Y:S11]  /*769d0*/  @!UPT UIADD3 URZ, URZ, URZ, URZ ;  /* 0x0000003f3f3ff290 */ /* 0x000ff6000fffe03f */
[----:B------:R-:W-:Y:S01]  /*769e0*/  @!UPT UIADD3 URZ, URZ, URZ, URZ ;  /* 0x0000003f3f3ff290 */ /* 0x000fe2000fffe03f */
[----:B------:R-:W-:Y:S01]  /*769f0*/  STL.64 [R1+0x790], R12 ;  /* 0x0007900c01007387 */ /* 0x000fe20000100a00 */
[----:B------:R-:W-:Y:S02]  /*76a00*/  STL.64 [R1+0x798], R14 ;  /* 0x0007980e01007387 */ /* 0x000fe40000100a00 */
[----:B------:R-:W3:Y:S02]  /*76a10*/  LDL.LU R5, [R1+0x674] ;  /* 0x0006740001057983 */ /* 0x000ee40000300800 */
[----:B------:R-:W4:Y:S01]  /*76a20*/  LDL.LU R6, [R1+0x678] ;  /* 0x0006780001067983 */ /* 0x000f220000300800 */
[----:B------:R-:W4:Y:S01]  /*76a30*/  LDL.LU R7, [R1+0x67c] ;  /* 0x00067c0001077983 */ /* 0x000f220000300800 */
[----:B------:R-:W-:Y:S02]  /*76a40*/  IMAD.MOV.U32 R19, RZ, RZ, R28 ;  /* 0x000000ffff137224 */ /* 0x000fe400078e001c */
[----:B--2---:R-:W-:Y:S01]  /*76a50*/  IMAD.MOV.U32 R18, RZ, RZ, R9 ;  /* 0x000000ffff127224 */ /* 0x004fe200078e0009 */
[----:B----4-:R0:W-:Y:S01]  /*76a60*/  STL.64 [R1+0x2e68], R6 ;  /* 0x002e680601007387 */ /* 0x0101e20000100a00 */
[----:B---3--:R-:W-:Y:S02]  /*76a70*/  STL.64 [R1+0x2e60], R4 ;  /* 0x002e600401007387 */ /* 0x008fe40000100a00 */
[----:B------:R-:W2:Y:S02]  /*76a80*/  LDL.LU R9, [R1+0x303c] ;  /* 0x00303c0001097983 */ /* 0x000ea40000300800 */
[----:B------:R-:W3:Y:S01]  /*76a90*/  LDL.LU R28, [R1+0x3038] ;  /* 0x00303800011c7983 */ /* 0x000ee20000300800 */
[----:B------:R1:W-:Y:S01]  /*76aa0*/  STL.64 [R1+0x2e70], R18 ;  /* 0x002e701201007387 */ /* 0x0003e20000100a00 */
[----:B0-----:R-:W-:-:S02]  /*76ab0*/  IMAD.MOV.U32 R6, RZ, RZ, R8 ;  /* 0x000000ffff067224 */ /* 0x001fc400078e0008 */
[----:B------:R-:W-:Y:S01]  /*76ac0*/  IMAD.MOV.U32 R7, RZ, RZ, R29 ;  /* 0x000000ffff077224 */ /* 0x000fe200078e001d */
[----:B------:R-:W4:Y:S01]  /*76ad0*/  LDL.LU R8, [R1+0x3034] ;  /* 0x0030340001087983 */ /* 0x000f220000300800 */
[----:B------:R-:W3:Y:S03]  /*76ae0*/  LDL.LU R29, [R1+0x3030] ;  /* 0x00303000011d7983 */ /* 0x000ee60000300800 */
[----:B------:R0:W-:Y:S01]  /*76af0*/  STL.64 [R1+0x2e78], R6 ;  /* 0x002e780601007387 */ /* 0x0001e20000100a00 */
[----:B------:R-:W3:Y:S02]  /*76b00*/  LDL.LU R16, [R1+0x690] ;  /* 0x0006900001107983 */ /* 0x000ee40000300800 */
[----:B------:R-:W3:Y:S02]  /*76b10*/  LDL.LU R17, [R1+0x694] ;  /* 0x0006940001117983 */ /* 0x000ee40000300800 */
[----:B-1----:R-:W3:Y:S01]  /*76b20*/  LDL.LU R18, [R1+0x698] ;  /* 0x0006980001127983 */ /* 0x002ee20000300800 */
[----:B------:R-:W3:Y:S01]  /*76b30*/  LDL.LU R19, [R1+0x69c] ;  /* 0x00069c0001137983 */ /* 0x000ee20000300800 */
[----:B0-----:R-:W-:-:S02]  /*76b40*/  IMAD.MOV.U32 R7, RZ, RZ, R3 ;  /* 0x000000ffff077224 */ /* 0x001fc400078e0003 */
[----:B--2---:R-:W-:Y:S01]  /*76b50*/  IMAD.MOV.U32 R6, RZ, RZ, R9 ;  /* 0x000000ffff067224 */ /* 0x004fe200078e0009 */
[----:B---3--:R-:W-:Y:S01]  /*76b60*/  STL.64 [R1+0x2e88], R18 ;  /* 0x002e881201007387 */ /* 0x008fe20000100a00 */
        /* <DEDUP_REMOVED lines=27> */
[----:B---3--:R-:W-:Y:S01]  /*76d20*/  IMAD.MOV.U32 R7, RZ, RZ, R3 ;  /* 0x000000ffff077224 */ /* 0x008fe200078e0003 */
[----:B------:R-:W3:Y:S01]  /*76d30*/  LDL.LU R8, [R1+0x3014] ;  /* 0x0030140001087983 */ /* 0x000ee20000300800 */
[----:B------:R-:W3:Y:S03]  /*76d40*/  LDL.LU R3, [R1+0x3010] ;  /* 0x0030100001037983 */ /* 0x000ee60000300800 */
[----:B------:R4:W-:Y:S01]  /*76d50*/  STL.64 [R1+0x2ed8], R6 ;  /* 0x002ed80601007387 */ /* 0x0009e20000100a00 */
[----:B------:R-:W3:Y:S02]  /*76d60*/  LDL.LU R16, [R1+0x6c0] ;  /* 0x0006c00001107983 */ /* 0x000ee40000300800 */
[----:B------:R-:W3:Y:S02]  /*76d70*/  LDL.LU R17, [R1+0x6c4] ;  /* 0x0006c40001117983 */ /* 0x000ee40000300800 */
[----:B------:R-:W3:Y:S01]  /*76d80*/  LDL.LU R18, [R1+0x6c8] ;  /* 0x0006c80001127983 */ /* 0x000ee20000300800 */
[----:B------:R-:W3:Y:S01]  /*76d90*/  LDL.LU R19, [R1+0x6cc] ;  /* 0x0006cc0001137983 */ /* 0x000ee20000300800 */
[----:B----4-:R-:W-:-:S02]  /*76da0*/  IMAD.MOV.U32 R7, RZ, RZ, R28 ;  /* 0x000000ffff077224 */ /* 0x010fc400078e001c */
[----:B--2---:R-:W-:Y:S02]  /*76db0*/  IMAD.MOV.U32 R6, RZ, RZ, R9 ;  /* 0x000000ffff067224 */ /* 0x004fe400078e0009 */
[----:B------:R-:W2:Y:S01]  /*76dc0*/  LDL.LU R9, [R1+0x300c] ;  /* 0x00300c0001097983 */ /* 0x000ea20000300800 */
[----:B------:R-:W4:Y:S02]  /*76dd0*/  LDL.LU R28, [R1+0x3008] ;  /* 0x00300800011c7983 */ /* 0x000f240000300800 */
[----:B------:R-:W-:Y:S01]  /*76de0*/  STL.64 [R1+0x2ef0], R6 ;  /* 0x002ef00601007387 */ /* 0x000fe20000100a00 */
[----:B---3--:R-:W-:Y:S01]  /*76df0*/  STL.64 [R1+0x2ed0], R18 ;  /* 0x002ed01201007387 */ /* 0x008fe20000100a00 */
[----:B------:R0:W-:Y:S03]  /*76e00*/  STL.64 [R1+0x2ec8], R16 ;  /* 0x002ec81001007387 */ /* 0x0001e60000100a00 */
[----:B0-----:R-:W3:Y:S01]  /*76e10*/  LDL.LU R16, [R1+0x6d0] ;  /* 0x0006d00001107983 */ /* 0x001ee20000300800 */
[----:B------:R-:W3:Y:S02]  /*76e20*/  LDL.LU R17, [R1+0x6d4] ;  /* 0x0006d40001117983 */ /* 0x000ee40000300800 */
[----:B------:R-:W2:Y:S02]  /*76e30*/  LDL.LU R18, [R1+0x6d8] ;  /* 0x0006d80001127983 */ /* 0x000ea40000300800 */
[----:B------:R-:W2:Y:S02]  /*76e40*/  LDL.LU R19, [R1+0x6dc] ;  /* 0x0006dc0001137983 */ /* 0x000ea40000300800 */
[----:B------:R-:W-:-:S02]  /*76e50*/  IMAD.MOV.U32 R6, RZ, RZ, R8 ;  /* 0x000000ffff067224 */ /* 0x000fc400078e0008 */
[----:B------:R-:W-:Y:S01]  /*76e60*/  IMAD.MOV.U32 R7, RZ, RZ, R29 ;  /* 0x000000ffff077224 */ /* 0x000fe200078e001d */
[----:B------:R-:W4:Y:S01]  /*76e70*/  LDL.LU R8, [R1+0x3004] ;  /* 0x0030040001087983 */ /* 0x000f220000300800 */
[----:B------:R-:W4:Y:S03]  /*76e80*/  LDL.LU R29, [R1+0x3000] ;  /* 0x00300000011d7983 */ /* 0x000f260000300800 */
[----:B------:R-:W-:Y:S04]  /*76e90*/  STL.64 [R1+0x2f08], R6 ;  /* 0x002f080601007387 */ /* 0x000fe80000100a00 */
[----:B--2---:R-:W-:Y:S01]  /*76ea0*/  STL.64 [R1+0x2ee8], R18 ;  /* 0x002ee81201007387 */ /* 0x004fe20000100a00 */
[----:B---3--:R0:W-:Y:S03]  /*76eb0*/  STL.64 [R1+0x2ee0], R16 ;  /* 0x002ee01001007387 */ /* 0x0081e60000100a00 */
[----:B0-----:R-:W2:Y:S01]  /*76ec0*/  LDL.LU R16, [R1+0x6e0] ;  /* 0x0006e00001107983 */ /* 0x001ea20000300800 */
[----:B------:R-:W2:Y:S02]  /*76ed0*/  LDL.LU R17, [R1+0x6e4] ;  /* 0x0006e40001117983 */ /* 0x000ea40000300800 */
[----:B------:R-:W3:Y:S02]  /*76ee0*/  LDL.LU R18, [R1+0x6e8] ;  /* 0x0006e80001127983 */ /* 0x000ee40000300800 */
[----:B------:R-:W3:Y:S02]  /*76ef0*/  LDL.LU R19, [R1+0x6ec] ;  /* 0x0006ec0001137983 */ /* 0x000ee40000300800 */
[----:B------:R-:W-:-:S02]  /*76f00*/  IMAD.MOV.U32 R6, RZ, RZ, R9 ;  /* 0x000000ffff067224 */ /* 0x000fc400078e0009 */
[----:B------:R-:W-:Y:S01]  /*76f10*/  IMAD.MOV.U32 R7, RZ, RZ, R3 ;  /* 0x000000ffff077224 */ /* 0x000fe200078e0003 */
[----:B------:R-:W4:Y:S01]  /*76f20*/  LDL.LU R9, [R1+0x2ffc] ;  /* 0x002ffc0001097983 */ /* 0x000f220000300800 */
[----:B------:R-:W4:Y:S03]  /*76f30*/  LDL.LU R3, [R1+0x2ff8] ;  /* 0x002ff80001037983 */ /* 0x000f260000300800 */
[----:B------:R-:W-:Y:S04]  /*76f40*/  STL.64 [R1+0x2f20], R6 ;  /* 0x002f200601007387 */ /* 0x000fe80000100a00 */
[----:B---3--:R-:W-:Y:S01]  /*76f50*/  STL.64 [R1+0x2f00], R18 ;  /* 0x002f001201007387 */ /* 0x008fe20000100a00 */
[----:B--2---:R0:W-:Y:S03]  /*76f60*/  STL.64 [R1+0x2ef8], R16 ;  /* 0x002ef81001007387 */ /* 0x0041e60000100a00 */
[----:B0-----:R-:W2:Y:S01]  /*76f70*/  LDL.LU R16, [R1+0x6f0] ;  /* 0x0006f00001107983 */ /* 0x001ea20000300800 */
[----:B------:R-:W2:Y:S02]  /*76f80*/  LDL.LU R17, [R1+0x6f4] ;  /* 0x0006f40001117983 */ /* 0x000ea40000300800 */
[----:B------:R-:W3:Y:S02]  /*76f90*/  LDL.LU R18, [R1+0x6f8] ;  /* 0x0006f80001127983 */ /* 0x000ee40000300800 */
[----:B------:R-:W3:Y:S02]  /*76fa0*/  LDL.LU R19, [R1+0x6fc] ;  /* 0x0006fc0001137983 */ /* 0x000ee40000300800 */
[----:B----4-:R-:W-:-:S02]  /*76fb0*/  IMAD.MOV.U32 R6, RZ, RZ, R8 ;  /* 0x000000ffff067224 */ /* 0x010fc400078e0008 */
        /* <DEDUP_REMOVED lines=12> */
[----:B------:R-:W2:Y:S01]  /*77080*/  LDL.LU R9, [R1+0x2fec] ;  /* 0x002fec0001097983 */ /* 0x000ea20000300800 */
[----:B------:R-:W2:Y:S03]  /*77090*/  LDL.LU R29, [R1+0x2fe8] ;  /* 0x002fe800011d7983 */ /* 0x000ea60000300800 */
[----:B------:R4:W-:Y:S02]  /*770a0*/  STL.64 [R1+0x2f50], R6 ;  /* 0x002f500601007387 */ /* 0x0009e40000100a00 */
[----:B----4-:R-:W-:Y:S02]  /*770b0*/  IMAD.MOV.U32 R6, RZ, RZ, R8 ;  /* 0x000000ffff067224 */ /* 0x010fe400078e0008 */
        /* <DEDUP_REMOVED lines=20> */
[----:B------:R-:W3:Y:S01]  /*77200*/  LDL.LU R19, [R1+0x72c] ;  /* 0x00072c0001137983 */ /* 0x000ee20000300800 */
[----:B------:R-:W2:Y:S01]  /*77210*/  LDL R22, [R1+0xe8] ;  /* 0x0000e80001167983 */ /* 0x000ea20000100800 */
[----:B----4-:R-:W-:-:S02]  /*77220*/  IMAD.MOV.U32 R23, RZ, RZ, R3 ;  /* 0x000000ffff177224 */ /* 0x010fc400078e0003 */
[----:B------:R-:W4:Y:S02]  /*77230*/  LDL.LU R3, [R1+0x2fd4] ;  /* 0x002fd40001037983 */ /* 0x000f240000300800 */
[----:B------:R-:W-:Y:S02]  /*77240*/  IMAD.MOV.U32 R6, RZ, RZ, R8 ;  /* 0x000000ffff067224 */ /* 0x000fe400078e0008 */
[----:B------:R-:W-:Y:S01]  /*77250*/  IMAD.MOV.U32 R7, RZ, RZ, R29 ;  /* 0x000000ffff077224 */ /* 0x000fe200078e001d */
[----:B--2---:R0:W-:Y:S01]  /*77260*/  STL.64 [R1+0x2fa0], R22 ;  /* 0x002fa01601007387 */ /* 0x0041e20000100a00 */
[----:B------:R-:W2:Y:S02]  /*77270*/  LDL.LU R8, [R1+0x2fd0] ;  /* 0x002fd00001087983 */ /* 0x000ea40000300800 */
[----:B0-----:R-:W-:Y:S02]  /*77280*/  IMAD.MOV.U32 R22, RZ, RZ, R28 ;  /* 0x000000ffff167224 */ /* 0x001fe400078e001c */
[----:B------:R-:W-:-:S05]  /*77290*/  IMAD.MOV.U32 R23, RZ, RZ, R9 ;  /* 0x000000ffff177224 */ /* 0x000fca00078e0009 */
[----:B------:R-:W-:Y:S01]  /*772a0*/  STL.64 [R1+0x2fb8], R22 ;  /* 0x002fb81601007387 */ /* 0x000fe20000100a00 */
[----:B------:R0:W-:Y:S02]  /*772b0*/  STL.64 [R1+0x2f98], R6 ;  /* 0x002f980601007387 */ /* 0x0001e40000100a00 */
        /* <DEDUP_REMOVED lines=16> */
[----:B---3--:R-:W-:Y:S01]  /*773c0*/  STL.64 [R1+0x2f60], R18 ;  /* 0x002f601201007387 */ /* 0x008fe20000100a00 */
[----:B------:R0:W-:Y:S03]  /*773d0*/  STL.64 [R1+0x2f58], R16 ;  /* 0x002f581001007387 */ /* 0x0001e60000100a00 */
[----:B0-----:R-:W3:Y:S01]  /*773e0*/  LDL.LU R16, [R1+0x730] ;  /* 0x0007300001107983 */ /* 0x001ee20000300800 */
[----:B------:R-:W3:Y:S02]  /*773f0*/  LDL.LU R17, [R1+0x734] ;  /* 0x0007340001117983 */ /* 0x000ee40000300800 */
[----:B------:R-:W2:Y:S02]  /*77400*/  LDL.LU R18, [R1+0x738] ;  /* 0x0007380001127983 */ /* 0x000ea40000300800 */
[----:B------:R-:W2:Y:S02]  /*77410*/  LDL.LU R19, [R1+0x73c] ;  /* 0x00073c0001137983 */ /* 0x000ea40000300800 */
[----:B------:R-:W-:-:S02]  /*77420*/  IMAD.MOV.U32 R22, RZ, RZ, R8 ;  /* 0x000000ffff167224 */ /* 0x000fc400078e0008 */
[----:B----4-:R-:W-:Y:S01]  /*77430*/  IMAD.MOV.U32 R23, RZ, RZ, R3 ;  /* 0x000000ffff177224 */ /* 0x010fe200078e0003 */
[----:B--2---:R-:W-:Y:S01]  /*77440*/  STL.64 [R1+0x2f78], R18 ;  /* 0x002f781201007387 */ /* 0x004fe20000100a00 */
[----:B---3--:R0:W-:Y:S03]  /*77450*/  STL.64 [R1+0x2f70], R16 ;  /* 0x002f701001007387 */ /* 0x0081e60000100a00 */
[----:B0-----:R-:W2:Y:S01]  /*77460*/  LDL.LU R16, [R1+0x740] ;  /* 0x0007400001107983 */ /* 0x001ea20000300800 */
[----:B------:R-:W2:Y:S02]  /*77470*/  LDL.LU R17, [R1+0x744] ;  /* 0x0007440001117983 */ /* 0x000ea40000300800 */
[----:B------:R-:W3:Y:S02]  /*77480*/  LDL.LU R18, [R1+0x748] ;  /* 0x0007480001127983 */ /* 0x000ee40000300800 */
[----:B------:R-:W3:Y:S01]  /*77490*/  LDL.LU R19, [R1+0x74c] ;  /* 0x00074c0001137983 */ /* 0x000ee20000300800 */
[C---:B------:R-:W-:Y:S01]  /*774a0*/  HMMA.16816.F32.BF16 R20, R24.reuse, R22, R4 ;  /* 0x000000161814723c */ /* 0x040fe20000041804 */
        /* <DEDUP_REMOVED lines=16> */
[----:B------:R-:W-:Y:S02]  /*775b0*/  STL.64 [R1+0x780], R20 ;  /* 0x0007801401007387 */ /* 0x000fe40000100a00 */
[----:B------:R0:W-:Y:S02]  /*775c0*/  STL.64 [R1+0x788], R22 ;  /* 0x0007881601007387 */ /* 0x0001e40000100a00 */
        /* <DEDUP_REMOVED lines=18> */
[----:B---3--:R-:W-:Y:S01]  /*776f0*/  STL.64 [R1+0x2e38], R22 ;  /* 0x002e381601007387 */ /* 0x008fe20000100a00 */
[----:B------:R0:W-:Y:S03]  /*77700*/  STL.64 [R1+0x2e30], R20 ;  /* 0x002e301401007387 */ /* 0x0001e60000100a00 */
[----:B0-----:R-:W2:Y:S01]  /*77710*/  LDL.LU R20, [R1+0x650] ;  /* 0x0006500001147983 */ /* 0x001ea20000300800 */
[----:B------:R-:W2:Y:S02]  /*77720*/  LDL.LU R21, [R1+0x654] ;  /* 0x0006540001157983 */ /* 0x000ea40000300800 */
[----:B------:R-:W2:Y:S02]  /*77730*/  LDL.LU R22, [R1+0x658] ;  /* 0x0006580001167983 */ /* 0x000ea40000300800 */
[----:B------:R-:W2:Y:S01]  /*77740*/  LDL.LU R23, [R1+0x65c] ;  /* 0x00065c0001177983 */ /* 0x000ea20000300800 */
[----:B------:R-:W3:Y:S01]  /*77750*/  LDL.LU.64 R18, [R1+0x2f90] ;  /* 0x002f900001127983 */ /* 0x000ee20000300a00 */
[----:B------:R-:W3:Y:S11]  /*77760*/  LDL.LU.64 R16, [R1+0x2f88] ;  /* 0x002f880001107983 */ /* 0x000ef60000300a00 */
[----:B------:R-:W-:Y:S02]  /*77770*/  STL.64 [R1+0x750], R4 ;  /* 0x0007500401007387 */ /* 0x000fe40000100a00 */
[----:B------:R0:W-:Y:S02]  /*77780*/  STL.64 [R1+0x758], R6 ;  /* 0x0007580601007387 */ /* 0x0001e40000100a00 */
        /* <DEDUP_REMOVED lines=79> */
[----:B------:R-:W3:Y:S11]  /*77c80*/  LDL.LU.64 R18, [R1+0x2e70] ;  /* 0x002e700001127983 */ /* 0x000ef60000300a00 */
[----:B------:R-:W-:Y:S10]  /*77c90*/  @!UPT UIADD3 URZ, URZ, URZ, URZ ;  /* 0x0000003f3f3ff290 */ /* 0x000ff4000fffe03f */
[----:B------:R-:W-:Y:S01]  /*77ca0*/  STL.64 [R1+0x690], R4 ;  /* 0x0006900401007387 */ /* 0x000fe20000100a00 */
[----:B------:R0:W-:Y:S03]  /*77cb0*/  STL.64 [R1+0x698], R6 ;  /* 0x0006980601007387 */ /* 0x0001e60000100a00 */
[----:B0-----:R-:W2:Y:S01]  /*77cc0*/  LDL.LU.64 R6, [R1+0x2e68] ;  /* 0x002e680001067983 */ /* 0x001ea20000300a00 */
[----:B------:R-:W2:Y:S01]  /*77cd0*/  LDL.LU.64 R4, [R1+0x2e60] ;  /* 0x002e600001047983 */ /* 0x000ea20000300a00 */
[C---:B---3--:R-:W-:Y:S02]  /*77ce0*/  HMMA.16816.F32.BF16 R16, R24.reuse, R18, R12 ;  /* 0x000000121810723c */ /* 0x048fe4000004180c */
[----:B------:R-:W4:Y:S11]  /*77cf0*/  LDL.LU.64 R14, [R1+0x2e58] ;  /* 0x002e5800010e7983 */ /* 0x000f360000300a00 */
[----:B------:R-:W-:Y:S10]  /*77d00*/  @!UPT UIADD3 URZ, URZ, URZ, URZ ;  /* 0x0000003f3f3ff290 */ /* 0x000ff4000fffe03f */
[----:B------:R-:W-:Y:S01]  /*77d10*/  STL.64 [R1+0x680], R16 ;  /* 0x0006801001007387 */ /* 0x000fe20000100a00 */
[----:B------:R0:W-:Y:S03]  /*77d20*/  STL.64 [R1+0x688], R18 ;  /* 0x0006881201007387 */ /* 0x0001e60000100a00 */
[----:B0-----:R-:W2:Y:S01]  /*77d30*/  LDL.LU.64 R18, [R1+0x2e50] ;  /* 0x002e500001127983 */ /* 0x001ea20000300a00 */
[C---:B----4-:R-:W-:Y:S08]  /*77d40*/  HMMA.16816.F32.BF16 R8, R24.reuse, R14, R8 ;  /* 0x0000000e1808723c */ /* 0x050ff00000041808 */
[C---:B--2---:R-:W-:Y:S11]  /*77d50*/  HMMA.16816.F32.BF16 R4, R24.reuse, R18, R4 ;  /* 0x000000121804723c */ /* 0x044ff60000041804 */
[----:B------:R-:W-:Y:S11]  /*77d60*/  @!UPT UIADD3 URZ, URZ, URZ, URZ ;  /* 0x0000003f3f3ff290 */ /* 0x000ff6000fffe03f */
[----:B------:R-:W-:Y:S01]  /*77d70*/  @!UPT UIADD3 URZ, URZ, URZ, URZ ;  /* 0x0000003f3f3ff290 */ /* 0x000fe2000fffe03f */
[----:B------:R-:W-:Y:S01]  /*77d80*/  STL.64 [R1+0x670], R4 ;  /* 0x0006700401007387 */ /* 0x000fe20000100a00 */
[----:B------:R0:W-:Y:S03]  /*77d90*/  STL.64 [R1+0x678], R6 ;  /* 0x0006780601007387 */ /* 0x0001e60000100a00 */
[----:B0-----:R-:W2:Y:S01]  /*77da0*/  LDL.LU.64 R6, [R1+0x2e48] ;  /* 0x002e480001067983 */ /* 0x001ea20000300a00 */
[----:B------:R0:W-:Y:S03]  /*77db0*/  STL.64 [R1+0x2c88], R18 ;  /* 0x002c881201007387 */ /* 0x0001e60000100a00 */
[----:B0-----:R-:W3:Y:S01]  /*77dc0*/  LDL.LU.64 R18, [R1+0x1b8] ;  /* 0x0001b80001127983 */ /* 0x001ee20000300a00 */
[----:B------:R-:W-:Y:S02]  /*77dd0*/  STL.64 [R1+0x660], R8 ;  /* 0x0006600801007387 */ /* 0x000fe40000100a00 */
[----:B------:R0:W-:Y:S02]  /*77de0*/  STL.64 [R1+0x668], R10 ;  /* 0x0006680a01007387 */ /* 0x0001e40000100a00 */
[----:B0-----:R-:W4:Y:S01]  /*77df0*/  LDL.LU.64 R10, [R1+0x2e40] ;  /* 0x002e4000010a7983 */ /* 0x001f220000300a00 */
[----:B------:R0:W-:Y:S02]  /*77e00*/  STL [R1+0x2c44], R14 ;  /* 0x002c440e01007387 */ /* 0x0001e40000100800 */
[----:B------:R1:W-:Y:S02]  /*77e10*/  STL [R1+0x2c40], R15 ;  /* 0x002c400f01007387 */ /* 0x0003e40000100800 */
[----:B------:R-:W3:Y:S01]  /*77e20*/  LDL.LU R12, [R1+0x640] ;  /* 0x00064000010c7983 */ /* 0x000ee20000300800 */
[----:B------:R-:W3:Y:S04]  /*77e30*/  LDL.LU R13, [R1+0x644] ;  /* 0x00064400010d7983 */ /* 0x000ee80000300800 */
[----:B0-----:R-:W3:Y:S01]  /*77e40*/  LDL.LU R14, [R1+0x648] ;  /* 0x00064800010e7983 */ /* 0x001ee20000300800 */
[----:B-1----:R-:W3:Y:S01]  /*77e50*/  LDL.LU R15, [R1+0x64c] ;  /* 0x00064c00010f7983 */ /* 0x002ee20000300800 */
[----:B----4-:R-:W-:Y:S11]  /*77e60*/  HMMA.16816.F32.BF16 R20, R24, R10, R20 ;  /* 0x0000000a1814723c */ /* 0x010ff60000041814 */
[----:B------:R-:W-:Y:S11]  /*77e70*/  @!UPT UIADD3 URZ, URZ, URZ, URZ ;  /* 0x0000003f3f3ff290 */ /* 0x000ff6000fffe03f */
[----:B------:R-:W-:Y:S01]  /*77e80*/  @!UPT UIADD3 URZ, URZ, URZ, URZ ;  /* 0x0000003f3f3ff290 */ /* 0x000fe2000fffe03f */
[----:B------:R-:W-:Y:S01]  /*77e90*/  STL.64 [R1+0x650], R20 ;  /* 0x0006501401007387 */ /* 0x000fe20000100a00 */
[----:B------:R0:W-:Y:S03]  /*77ea0*/  STL.64 [R1+0x658], R22 ;  /* 0x0006581601007387 */ /* 0x0001e60000100a00 */
[----:B0-----:R-:W2:Y:S01]  /*77eb0*/  LDL.LU.64 R22, [R1+0x2e38] ;  /* 0x002e380001167983 */ /* 0x001ea20000300a00 */
[----:B------:R-:W2:Y:S02]  /*77ec0*/  LDL.LU.64 R20, [R1+0x2e30] ;  /* 0x002e300001147983 */ /* 0x000ea40000300a00 */
[----:B------:R-:W-:Y:S02]  /*77ed0*/  STL [R1+0x2c34], R10 ;  /* 0x002c340a01007387 */ /* 0x000fe40000100800 */
[----:B------:R-:W-:Y:S01]  /*77ee0*/  STL [R1+0x2c30], R11 ;  /* 0x002c300b01007387 */ /* 0x000fe20000100800 */
[----:B------:R-:W0:Y:S04]  /*77ef0*/  S2R R9, SR_TID.X ;  /* 0x0000000000097919 */ /* 0x000e280000002100 */
[----:B------:R-:W1:Y:S01]  /*77f00*/  S2R R8, SR_TID.X ;  /* 0x0000000000087919 */ /* 0x000e620000002100 */
[----:B0-----:R-:W-:Y:S01]  /*77f10*/  LOP3.LUT R9, R9, 0x7, RZ, 0xc0, !PT ;  /* 0x0000000709097812 */ /* 0x001fe200078ec0ff */
[----:B-1----:R-:W-:-:S04]  /*77f20*/  IMAD.SHL.U32 R5, R8, 0x2, RZ ;  /* 0x0000000208057824 */ /* 0x002fc800078e00ff */
[----:B------:R-:W-:Y:S01]  /*77f30*/  IMAD R9, R9, 0x90, RZ ;  /* 0x0000009009097824 */ /* 0x000fe200078e02ff */
[----:B--2---:R-:W-:Y:S01]  /*77f40*/  HMMA.16816.F32.BF16 R24, R24, R6, R20 ;  /* 0x000000061818723c */ /* 0x004fe20000041814 */
[----:B------:R-:W3:Y:S01]  /*77f50*/  LDL.LU.64 R22, [R1+0x2e28] ;  /* 0x002e280001167983 */ /* 0x000ee20000300a00 */
[----:B------:R-:W3:Y:S02]  /*77f60*/  LDL.LU.64 R20, [R1+0x2e20] ;  /* 0x002e200001147983 */ /* 0x000ee40000300a00 */
[----:B------:R-:W-:Y:S01]  /*77f70*/  IMAD.SHL.U32 R8, R8, 0x40, RZ ;  /* 0x0000004008087824 */ /* 0x000fe200078e00ff */
[----:B------:R-:W-:-:S04]  /*77f80*/  LOP3.LUT R9, R9, 0x10, R5, 0x78, !PT ;  /* 0x0000001009097812 */ /* 0x000fc800078e7805 */
[----:B------:R-:W-:-:S04]  /*77f90*/  LOP3.LUT R9, R9, 0x400, R8, 0xf8, !PT ;  /* 0x0000040009097812 */ /* 0x000fc800078ef808 */
[----:B------:R-:W-:-:S10]  /*77fa0*/  LOP3.LUT R9, R9, 0x60, RZ, 0x3c, !PT ;  /* 0x0000006009097812 */ /* 0x000fd400078e3cff */
[----:B------:R-:W-:Y:S01]  /*77fb0*/  STL.64 [R1+0x3d0], R24 ;  /* 0x0003d01801007387 */ /* 0x000fe20000100a00 */
[----:B------:R-:W-:Y:S02]  /*77fc0*/  STL.64 [R1+0x3d8], R26 ;  /* 0x0003d81a01007387 */ /* 0x000fe40000100a00 */
[----:B------:R-:W0:Y:S02]  /*77fd0*/  LDSM.16.MT88.4 R24, [R9+0x11800] ;  /* 0x011800000918783b */ /* 0x000e240000004200 */
[----:B0-----:R-:W-:Y:S02]  /*77fe0*/  STL.64 [R1+0x2c18], R26 ;  /* 0x002c181a01007387 */ /* 0x001fe40000100a00 */
[----:B------:R-:W-:Y:S01]  /*77ff0*/  STL.64 [R1+0x2c10], R24 ;  /* 0x002c101801007387 */ /* 0x000fe20000100a00 */
[----:B---3--:R-:W-:Y:S11]  /*78000*/  HMMA.16816.F32.BF16 R8, R20, R18, R12 ;  /* 0x000000121408723c */ /* 0x008ff6000004180c */
[----:B------:R-:W-:Y:S11]  /*78010*/  @!UPT UIADD3 URZ, URZ, URZ, URZ ;  /* 0x0000003f3f3ff290 */ /* 0x000ff6000fffe03f */
[----:B------:R-:W-:Y:S01]  /*78020*/  @!UPT UIADD3 URZ, URZ, URZ, URZ ;  /* 0x0000003f3f3ff290 */ /* 0x000fe2000fffe03f */
[----:B------:R-:W-:Y:S01]  /*78030*/  STL.64 [R1+0x640], R8 ;  /* 0x0006400801007387 */ /* 0x000fe20000100a00 */
[----:B------:R-:W-:Y:S02]  /*78040*/  STL.64 [R1+0x648], R10 ;  /* 0x0006480a01007387 */ /* 0x000fe40000100a00 */
[----:B------:R-:W2:Y:S02]  /*78050*/  LDL.LU R12, [R1+0x600] ;  /* 0x00060000010c7983 */ /* 0x000ea40000300800 */
[----:B------:R-:W2:Y:S01]  /*78060*/  LDL.LU R13, [R1+0x604] ;  /* 0x00060400010d7983 */ /* 0x000ea20000300800 */
[----:B------:R-:W3:Y:S01]  /*78070*/  LDL.LU R14, [R1+0x608] ;  /* 0x00060800010e7983 */ /* 0x000ee20000300800 */
[----:B------:R-:W3:Y:S03]  /*78080*/  LDL.LU R15, [R1+0x60c] ;  /* 0x00060c00010f7983 */ /* 0x000ee60000300800 */
[----:B---3--:R0:W-:Y:S01]  /*78090*/  STL.64 [R1+0x2e08], R14 ;  /* 0x002e080e01007387 */ /* 0x0081e20000100a00 */
[----:B--2---:R-:W-:Y:S03]  /*780a0*/  STL.64 [R1+0x2e00], R12 ;  /* 0x002e000c01007387 */ /* 0x004fe60000100a00 */
[----:B0-----:R-:W2:Y:S01]  /*780b0*/  LDL.LU.64 R14, [R1+0x188] ;  /* 0x00018800010e7983 */ /* 0x001ea20000300a00 */
[----:B------:R-:W-:-:S02]  /*780c0*/  IMAD.MOV.U32 R25, RZ, RZ, R18 ;  /* 0x000000ffff197224 */ /* 0x000fc400078e0012 */
[----:B------:R-:W-:Y:S01]  /*780d0*/  IMAD.MOV.U32 R24, RZ, RZ, R19 ;  /* 0x000000ffff187224 */ /* 0x000fe200078e0013 */
[----:B--2---:R0:W-:Y:S04]  /*780e0*/  STL.64 [R1+0x2e10], R14 ;  /* 0x002e100e01007387 */ /* 0x0041e80000100a00 */
[----:B0-----:R-:W2:Y:S01]  /*780f0*/  LDL.LU.64 R14, [R1+0x198] ;  /* 0x00019800010e7983 */ /* 0x001ea20000300a00 */
[----:B------:R-:W-:Y:S02]  /*78100*/  IMAD.MOV.U32 R18, RZ, RZ, R2 ;  /* 0x000000ffff127224 */ /* 0x000fe400078e0002 */
[----:B------:R-:W-:Y:S01]  /*78110*/  IMAD.MOV.U32 R19, RZ, RZ, R0 ;  /* 0x000000ffff137224 */ /* 0x000fe200078e0000 */
[----:B--2---:R0:W-:Y:S04]  /*78120*/  STL.64 [R1+0x2e18], R14 ;  /* 0x002e180e01007387 */ /* 0x0041e80000100a00 */
[----:B0-----:R-:W2:Y:S01]  /*78130*/  LDL.LU.64 R14, [R1+0x1a8] ;  /* 0x0001a800010e7983 */ /* 0x001ea20000300a00 */
[----:B------:R0:W-:Y:S03]  /*78140*/  STL.64 [R1+0x2df8], R18 ;  /* 0x002df81201007387 */ /* 0x0001e60000100a00 */
[----:B0-----:R-:W3:Y:S01]  /*78150*/  LDL.LU.64 R18, [R1+0x178] ;  /* 0x0001780001127983 */ /* 0x001ee20000300a00 */
[----:B------:R0:W-:Y:S02]  /*78160*/  STL [R1+0x2c3c], R24 ;  /* 0x002c3c1801007387 */ /* 0x0001e40000100800 */
[----:B------:R1:W-:Y:S01]  /*78170*/  STL [R1+0x2c38], R25 ;  /* 0x002c381901007387 */ /* 0x0003e20000100800 */
[----:B0-----:R-:W2:Y:S01]  /*78180*/  LDL.LU R24, [R1+0x630] ;  /* 0x0006300001187983 */ /* 0x001ea20000300800 */
[----:B-1----:R-:W2:Y:S02]  /*78190*/  LDL.LU R25, [R1+0x634] ;  /* 0x0006340001197983 */ /* 0x002ea40000300800 */
[----:B------:R-:W2:Y:S02]  /*781a0*/  LDL.LU R26, [R1+0x638] ;  /* 0x00063800011a7983 */ /* 0x000ea40000300800 */
[----:B------:R-:W2:Y:S02]  /*781b0*/  LDL.LU R27, [R1+0x63c] ;  /* 0x00063c00011b7983 */ /* 0x000ea40000300800 */
[----:B------:R-:W-:Y:S01]  /*781c0*/  IMAD.MOV.U32 R4, RZ, RZ, R10 ;  /* 0x000000ffff047224 */ /* 0x000fe200078e000a */
[----:B------:R2:W-:Y:S04]  /*781d0*/  STL [R1+0x27f0], R8 ;  /* 0x0027f00801007387 */ /* 0x0005e80000100800 */
[----:B------:R-:W-:Y:S01]  /*781e0*/  STL [R1+0x27ec], R4 ;  /* 0x0027ec0401007387 */ /* 0x000fe20000100800 */
[----:B--2---:R-:W-:Y:S07]  /*781f0*/  HMMA.16816.F32.BF16 R8, R20, R14, R24 ;  /* 0x0000000e1408723c */ /* 0x004fee0000041818 */
[----:B------:R-:W-:-:S02]  /*78200*/  IMAD.MOV.U32 R26, RZ, RZ, R15 ;  /* 0x000000ffff1a7224 */ /* 0x000fc400078e000f */
[----:B------:R-:W-:Y:S02]  /*78210*/  IMAD.MOV.U32 R27, RZ, RZ, R14 ;  /* 0x000000ffff1b7224 */ /* 0x000fe400078e000e */
[----:B------:R-:W2:Y:S11]  /*78220*/  LDL.LU.64 R14, [R1+0x2e18] ;  /* 0x002e1800010e7983 */ /* 0x000eb60000300a00 */
[----:B------:R-:W-:Y:S01]  /*78230*/  @!UPT UIADD3 URZ, URZ, URZ, URZ ;  /* 0x0000003f3f3ff290 */ /* 0x000fe2000fffe03f */
[----:B------:R0:W-:Y:S01]  /*78240*/  STL.64 [R1+0x630], R8 ;  /* 0x0006300801007387 */ /* 0x0001e20000100a00 */
[----:B------:R-:W-:Y:S02]  /*78250*/  STL.64 [R1+0x638], R10 ;  /* 0x0006380a01007387 */ /* 0x000fe40000100a00 */
[----:B------:R1:W-:Y:S02]  /*78260*/  STL [R1+0x2c4c], R26 ;  /* 0x002c4c1a01007387 */ /* 0x0003e40000100800 */
[----:B------:R4:W-:Y:S01]  /*78270*/  STL [R1+0x2c48], R27 ;  /* 0x002c481b01007387 */ /* 0x0009e20000100800 */
[----:B------:R-:W2:Y:S01]  /*78280*/  LDL.LU R24, [R1+0x610] ;  /* 0x0006100001187983 */ /* 0x000ea20000300800 */
[----:B------:R-:W2:Y:S02]  /*78290*/  LDL.LU R25, [R1+0x614] ;  /* 0x0006140001197983 */ /* 0x000ea40000300800 */
[----:B0-----:R-:W-:Y:S01]  /*782a0*/  IMAD.MOV.U32 R9, RZ, RZ, R8 ;  /* 0x000000ffff097224 */ /* 0x001fe200078e0008 */
[----:B-1----:R-:W2:Y:S01]  /*782b0*/  LDL.LU R26, [R1+0x618] ;  /* 0x00061800011a7983 */ /* 0x002ea20000300800 */
[----:B----4-:R-:W4:Y:S02]  /*782c0*/  LDL.LU R27, [R1+0x61c] ;  /* 0x00061c00011b7983 */ /* 0x010f240000300800 */
[----:B------:R-:W-:Y:S01]  /*782d0*/  IMAD.MOV.U32 R5, RZ, RZ, R10 ;  /* 0x000000ffff057224 */ /* 0x000fe200078e000a */
[----:B------:R0:W-:Y:S01]  /*782e0*/  STL [R1+0x27f8], R9 ;  /* 0x0027f80901007387 */ /* 0x0001e20000100800 */
[----:B------:R-:W2:Y:S03]  /*782f0*/  LDL.LU R8, [R1+0x620] ;  /* 0x0006200001087983 */ /* 0x000ea60000300800 */
[----:B0-----:R-:W2:Y:S01]  /*78300*/  LDL.LU R9, [R1+0x624] ;  /* 0x0006240001097983 */ /* 0x001ea20000300800 */
[----:B------:R-:W2:Y:S02]  /*78310*/  LDL.LU R10, [R1+0x628] ;  /* 0x00062800010a7983 */ /* 0x000ea40000300800 */
[----:B------:R-:W2:Y:S02]  /*78320*/  LDL.LU R11, [R1+0x62c] ;  /* 0x00062c00010b7983 */ /* 0x000ea40000300800 */
[----:B------:R0:W-:Y:S01]  /*78330*/  STL [R1+0x27f4], R5 ;  /* 0x0027f40501007387 */ /* 0x0001e20000100800 */
[----:B------:R1:W-:Y:S01]  /*78340*/  STL.64 [R1+0x2df0], R6 ;  /* 0x002df00601007387 */ /* 0x0003e20000100a00 */
[----:B------:R-:W3:Y:S03]  /*78350*/  LDL.LU R4, [R1+0x5e0] ;  /* 0x0005e00001047983 */ /* 0x000ee60000300800 */
[----:B0-----:R-:W3:Y:S01]  /*78360*/  LDL.LU R5, [R1+0x5e4] ;  /* 0x0005e40001057983 */ /* 0x001ee20000300800 */
[----:B-1----:R-:W3:Y:S03]  /*78370*/  LDL.LU R6, [R1+0x5e8] ;  /* 0x0005e80001067983 */ /* 0x002ee60000300800 */
[----:B------:R-:W3:Y:S01]  /*78380*/  LDL.LU R7, [R1+0x5ec] ;  /* 0x0005ec0001077983 */ /* 0x000ee20000300800 */
[C---:B--2---:R-:W-:Y:S11]  /*78390*/  HMMA.16816.F32.BF16 R8, R20.reuse, R14, R8 ;  /* 0x0000000e1408723c */ /* 0x044ff60000041808 */
[----:B------:R-:W-:Y:S11]  /*783a0*/  @!UPT UIADD3 URZ, URZ, URZ, URZ ;  /* 0x0000003f3f3ff290 */ /* 0x000ff6000fffe03f */
[----:B------:R-:W-:Y:S01]  /*783b0*/  @!UPT UIADD3 URZ, URZ, URZ, URZ ;  /* 0x0000003f3f3ff290 */ /* 0x000fe2000fffe03f */
[----:B------:R-:W-:Y:S01]  /*783c0*/  STL.64 [R1+0x620], R8 ;  /* 0x0006200801007387 */ /* 0x000fe20000100a00 */
[----:B------:R0:W-:Y:S02]  /*783d0*/  STL.64 [R1+0x628], R10 ;  /* 0x0006280a01007387 */ /* 0x0001e40000100a00 */
[----:B0-----:R-:W-:Y:S02]  /*783e0*/  IMAD.MOV.U32 R10, RZ, RZ, R14 ;  /* 0x000000ffff0a7224 */ /* 0x001fe400078e000e */
[----:B------:R-:W-:Y:S02]  /*783f0*/  IMAD.MOV.U32 R11, RZ, RZ, R15 ;  /* 0x000000ffff0b7224 */ /* 0x000fe400078e000f */
[----:B------:R-:W4:Y:S03]  /*78400*/  LDL.LU.64 R14, [R1+0x2e10] ;  /* 0x002e1000010e7983 */ /* 0x000f260000300a00 */
[----:B------:R0:W-:Y:S02]  /*78410*/  STL.64 [R1+0x2dc0], R10 ;  /* 0x002dc00a01007387 */ /* 0x0001e40000100a00 */
[----:B0-----:R-:W2:Y:S01]  /*78420*/  LDL.LU.64 R10, [R1+0x168] ;  /* 0x00016800010a7983 */ /* 0x001ea20000300a00 */
[C---:B----4-:R-:W-:Y:S11]  /*78430*/  HMMA.16816.F32.BF16 R24, R20.reuse, R14, R24 ;  /* 0x0000000e1418723c */ /* 0x050ff60000041818 */
[----:B------:R-:W-:Y:S11]  /*78440*/  @!UPT UIADD3 URZ, URZ, URZ, URZ ;  /* 0x0000003f3f3ff290 */ /* 0x000ff6000fffe03f */
[----:B------:R-:W-:Y:S01]  /*78450*/  @!UPT UIADD3 URZ, URZ, URZ, URZ ;  /* 0x0000003f3f3ff290 */ /* 0x000fe2000fffe03f */
[----:B------:R0:W-:Y:S01]  /*78460*/  STL.64 [R1+0x610], R24 ;  /* 0x0006101801007387 */ /* 0x0001e20000100a00 */
[----:B------:R-:W-:Y:S02]  /*78470*/  STL.64 [R1+0x618], R26 ;  /* 0x0006181a01007387 */ /* 0x000fe40000100a00 */
[----:B0-----:R-:W-:Y:S02]  /*78480*/  IMAD.MOV.U32 R24, RZ, RZ, R14 ;  /* 0x000000ffff187224 */ /* 0x001fe400078e000e */
[----:B------:R-:W-:Y:S02]  /*78490*/  IMAD.MOV.U32 R25, RZ, RZ, R15 ;  /* 0x000000ffff197224 */ /* 0x000fe400078e000f */
[----:B------:R-:W3:Y:S01]  /*784a0*/  LDL.LU.64 R14, [R1+0x2e08] ;  /* 0x002e0800010e7983 */ /* 0x000ee20000300a00 */
[----:B------:R-:W3:Y:S02]  /*784b0*/  LDL.LU.64 R12, [R1+0x2e00] ;  /* 0x002e0000010c7983 */ /* 0x000ee40000300a00 */
[----:B---3--:R-:W-:Y:S11]  /*784c0*/  HMMA.16816.F32.BF16 R12, R20, R18, R12 ;  /* 0x00000012140c723c */ /* 0x008ff6000004180c */
[----:B------:R-:W-:Y:S11]  /*784d0*/  @!UPT UIADD3 URZ, URZ, URZ, URZ ;  /* 0x0000003f3f3ff290 */ /* 0x000ff6000fffe03f */
[----:B------:R-:W-:Y:S01]  /*784e0*/  @!UPT UIADD3 URZ, URZ, URZ, URZ ;  /* 0x0000003f3f3ff290 */ /* 0x000fe2000fffe03f */
[----:B------:R-:W-:Y:S01]  /*784f0*/  STL.64 [R1+0x600], R12 ;  /* 0x0006000c01007387 */ /* 0x000fe20000100a00 */
[----:B------:R0:W-:Y:S02]  /*78500*/  STL.64 [R1+0x608], R14 ;  /* 0x0006080e01007387 */ /* 0x0001e40000100a00 */
[----:B0-----:R-:W-:Y:S02]  /*78510*/  IMAD.MOV.U32 R14, RZ, RZ, R18 ;  /* 0x000000ffff0e7224 */ /* 0x001fe400078e0012 */
[----:B------:R-:W-:Y:S02]  /*78520*/  IMAD.MOV.U32 R15, RZ, RZ, R19 ;  /* 0x000000ffff0f7224 */ /* 0x000fe400078e0013 */
[----:B------:R-:W3:Y:S03]  /*78530*/  LDL.LU.64 R18, [R1+0x2df8] ;  /* 0x002df80001127983 */ /* 0x000ee60000300a00 */
[----:B------:R0:W-:Y:S02]  /*78540*/  STL.64 [R1+0x2dd8], R14 ;  /* 0x002dd80e01007387 */ /* 0x0001e40000100a00 */
[----:B------:R-:W4:Y:S02]  /*78550*/  LDL.LU R12, [R1+0x5f0] ;  /* 0x0005f000010c7983 */ /* 0x000f240000300800 */
[----:B------:R-:W4:Y:S01]  /*78560*/  LDL.LU R13, [R1+0x5f4] ;  /* 0x0005f400010d7983 */ /* 0x000f220000300800 */
[----:B0-----:R-:W4:Y:S01]  /*78570*/  LDL.LU R14, [R1+0x5f8] ;  /* 0x0005f800010e7983 */ /* 0x001f220000300800 */
[----:B------:R-:W4:Y:S02]  /*78580*/  LDL.LU R15, [R1+0x5fc] ;  /* 0x0005fc00010f7983 */ /* 0x000f240000300800 */
[----:B--2---:R-:W-:-:S02]  /*78590*/  IMAD.MOV.U32 R26, RZ, RZ, R10 ;  /* 0x000000ffff1a7224 */ /* 0x004fc400078e000a */
[----:B------:R-:W-:Y:S01]  /*785a0*/  IMAD.MOV.U32 R27, RZ, RZ, R11 ;  /* 0x000000ffff1b7224 */ /* 0x000fe200078e000b */
[C---:B---3--:R-:W-:Y:S08]  /*785b0*/  HMMA.16816.F32.BF16 R4, R20.reuse, R18, R4 ;  /* 0x000000121404723c */ /* 0x048ff00000041804 */
[C---:B----4-:R-:W-:Y:S11]  /*785c0*/  HMMA.16816.F32.BF16 R12, R20.reuse, R10, R12 ;  /* 0x0000000a140c723c */ /* 0x050ff6000004180c */
[----:B------:R-:W-:Y:S11]  /*785d0*/  @!UPT UIADD3 URZ, URZ, URZ, URZ ;  /* 0x0000003f3f3ff290 */ /* 0x000ff6000fffe03f */
[----:B------:R-:W-:Y:S01]  /*785e0*/  @!UPT UIADD3 URZ, URZ, URZ, URZ ;  /* 0x0000003f3f3ff290 */ /* 0x000fe2000fffe03f */
[----:B------:R-:W-:Y:S01]  /*785f0*/  STL.64 [R1+0x5f0], R12 ;  /* 0x0005f00c01007387 */ /* 0x000fe20000100a00 */
[----:B------:R-:W-:Y:S02]  /*78600*/  STL.64 [R1+0x5f8], R14 ;  /* 0x0005f80e01007387 */ /* 0x000fe40000100a00 */
[----:B------:R-:W-:Y:S02]  /*78610*/  STL.64 [R1+0x2c58], R26 ;  /* 0x002c581a01007387 */ /* 0x000fe40000100a00 */
[----:B------:R0:W-:Y:S02]  /*78620*/  STL.64 [R1+0x2c50], R24 ;  /* 0x002c501801007387 */ /* 0x0001e40000100a00 */
[----:B0-----:R-:W2:Y:S01]  /*78630*/  LDL.LU R24, [R1+0x570] ;  /* 0x0005700001187983 */ /* 0x001ea20000300800 */
[----:B------:R0:W-:Y:S02]  /*78640*/  STL.64 [R1+0x5e0], R4 ;  /* 0x0005e00401007387 */ /* 0x0001e40000100a00 */
[----:B------:R1:W-:Y:S02]  /*78650*/  STL.64 [R1+0x5e8], R6 ;  /* 0x0005e80601007387 */ /* 0x0003e40000100a00 */
[----:B------:R-:W2:Y:S01]  /*78660*/  LDL.LU R25, [R1+0x574] ;  /* 0x0005740001197983 */ /* 0x000ea20000300800 */
[----:B------:R-:W3:Y:S01]  /*78670*/  LDL.LU R26, [R1+0x578] ;  /* 0x00057800011a7983 */ /* 0x000ee20000300800 */
[----:B------:R-:W3:Y:S02]  /*78680*/  LDL.LU R27, [R1+0x57c] ;  /* 0x00057c00011b7983 */ /* 0x000ee40000300800 */
[----:B------:R-:W4:Y:S02]  /*78690*/  LDL.LU R8, [R1+0x5b0] ;  /* 0x0005b00001087983 */ /* 0x000f240000300800 */
[----:B------:R-:W4:Y:S01]  /*786a0*/  LDL.LU R9, [R1+0x5b4] ;  /* 0x0005b40001097983 */ /* 0x000f220000300800 */
[----:B------:R-:W2:Y:S01]  /*786b0*/  LDL.LU R10, [R1+0x5b8] ;  /* 0x0005b800010a7983 */ /* 0x000ea20000300800 */
[----:B------:R-:W2:Y:S02]  /*786c0*/  LDL.LU R11, [R1+0x5bc] ;  /* 0x0005bc00010b7983 */ /* 0x000ea40000300800 */
[----:B------:R-:W2:Y:S02]  /*786d0*/  LDL.LU R12, [R1+0x5c0] ;  /* 0x0005c000010c7983 */ /* 0x000ea40000300800 */
[----:B------:R-:W2:Y:S01]  /*786e0*/  LDL.LU R13, [R1+0x5c4] ;  /* 0x0005c400010d7983 */ /* 0x000ea20000300800 */
[----:B------:R-:W2:Y:S01]  /*786f0*/  LDL.LU R14, [R1+0x5c8] ;  /* 0x0005c800010e7983 */ /* 0x000ea20000300800 */
[----:B------:R-:W2:Y:S02]  /*78700*/  LDL.LU R15, [R1+0x5cc] ;  /* 0x0005cc00010f7983 */ /* 0x000ea40000300800 */
[----:B0-----:R-:W3:Y:S02]  /*78710*/  LDL.LU R4, [R1+0x5d0] ;  /* 0x0005d00001047983 */ /* 0x001ee40000300800 */
[----:B------:R-:W3:Y:S01]  /*78720*/  LDL.LU R5, [R1+0x5d4] ;  /* 0x0005d40001057983 */ /* 0x000ee20000300800 */
[----:B-1----:R-:W3:Y:S01]  /*78730*/  LDL.LU R6, [R1+0x5d8] ;  /* 0x0005d80001067983 */ /* 0x002ee20000300800 */
[----:B------:R-:W3:Y:S03]  /*78740*/  LDL.LU R7, [R1+0x5dc] ;  /* 0x0005dc0001077983 */ /* 0x000ee60000300800 */
[----:B--2---:R0:W-:Y:S01]  /*78750*/  STL.64 [R1+0x2de8], R14 ;  /* 0x002de80e01007387 */ /* 0x0041e20000100a00 */
[----:B------:R-:W-:Y:S03]  /*78760*/  STL.64 [R1+0x2de0], R12 ;  /* 0x002de00c01007387 */ /* 0x000fe60000100a00 */
[----:B0-----:R-:W2:Y:S01]  /*78770*/  LDL.LU.64 R14, [R1+0x148] ;  /* 0x00014800010e7983 */ /* 0x001ea20000300a00 */
[----:B------:R0:W-:Y:S02]  /*78780*/  STL.64 [R1+0x2dd0], R10 ;  /* 0x002dd00a01007387 */ /* 0x0001e40000100a00 */
[----:B----4-:R-:W-:Y:S01]  /*78790*/  STL.64 [R1+0x2dc8], R8 ;  /* 0x002dc80801007387 */ /* 0x010fe20000100a00 */
[----:B0-----:R-:W4:Y:S01]  /*787a0*/  LDL.LU.64 R10, [R1+0x138] ;  /* 0x00013800010a7983 */ /* 0x001f220000300a00 */
[----:B---3--:R-:W-:Y:S02]  /*787b0*/  STL.64 [R1+0x2d80], R26 ;  /* 0x002d801a01007387 */ /* 0x008fe40000100a00 */
[----:B------:R0:W-:Y:S02]  /*787c0*/  STL.64 [R1+0x2d78], R24 ;  /* 0x002d781801007387 */ /* 0x0001e40000100a00 */
[----:B0-----:R-:W3:Y:S01]  /*787d0*/  LDL.LU R24, [R1+0x580] ;  /* 0x0005800001187983 */ /* 0x001ee20000300800 */
[----:B------:R-:W3:Y:S02]  /*787e0*/  LDL.LU R25, [R1+0x584] ;  /* 0x0005840001197983 */ /* 0x000ee40000300800 */
[----:B------:R-:W2:Y:S02]  /*787f0*/  LDL.LU R26, [R1+0x588] ;  /* 0x00058800011a7983 */ /* 0x000ea40000300800 */
[----:B------:R-:W2:Y:S02]  /*78800*/  LDL.LU R27, [R1+0x58c] ;  /* 0x00058c00011b7983 */ /* 0x000ea40000300800 */
[----:B--2---:R0:W-:Y:S01]  /*78810*/  STL.64 [R1+0x2d90], R26 ;  /* 0x002d901a01007387 */ /* 0x0041e20000100a00 */
[----:B---3--:R-:W-:Y:S03]  /*78820*/  STL.64 [R1+0x2d88], R24 ;  /* 0x002d881801007387 */ /* 0x008fe60000100a00 */
[----:B0-----:R-:W2:Y:S04]  /*78830*/  LDL.LU.64 R26, [R1+0x108] ;  /* 0x00010800011a7983 */ /* 0x001ea80000300a00 */
[----:B--2---:R0:W-:Y:S04]  /*78840*/  STL.64 [R1+0x2da0], R26 ;  /* 0x002da01a01007387 */ /* 0x0041e80000100a00 */
[----:B0-----:R-:W2:Y:S04]  /*78850*/  LDL.LU.64 R26, [R1+0x118] ;  /* 0x00011800011a7983 */ /* 0x001ea80000300a00 */
[----:B--2---:R0:W-:Y:S04]  /*78860*/  STL.64 [R1+0x2db8], R26 ;  /* 0x002db81a01007387 */ /* 0x0041e80000100a00 */
[----:B0-----:R-:W2:Y:S01]  /*78870*/  LDL.LU.64 R26, [R1+0x128] ;  /* 0x00012800011a7983 */ /* 0x001ea20000300a00 */
[----:B------:R-:W3:Y:S01]  /*78880*/  LDL.LU.64 R18, [R1+0xe8] ;  /* 0x0000e80001127983 */ /* 0x000ee20000300a00 */
[C---:B------:R-:W-:Y:S02]  /*78890*/  HMMA.16816.F32.BF16 R4, R20.reuse, R14, R4 ;  /* 0x0000000e1404723c */ /* 0x040fe40000041804 */
[----:B---3--:R0:W-:Y:S01]  /*788a0*/  STL.64 [R1+0x2d98], R18 ;  /* 0x002d981201007387 */ /* 0x0081e20000100a00 */
[----:B------:R-:W3:Y:S02]  /*788b0*/  LDL.LU R16, [R1+0x590] ;  /* 0x0005900001107983 */ /* 0x000ee40000300800 */
[----:B------:R-:W3:Y:S01]  /*788c0*/  LDL.LU R17, [R1+0x594] ;  /* 0x0005940001117983 */ /* 0x000ee20000300800 */
[----:B0-----:R-:W2:Y:S01]  /*788d0*/  LDL.LU R18, [R1+0x598] ;  /* 0x0005980001127983 */ /* 0x001ea20000300800 */
[----:B------:R-:W2:Y:S02]  /*788e0*/  LDL.LU R19, [R1+0x59c] ;  /* 0x00059c0001137983 */ /* 0x000ea40000300800 */
[----:B------:R-:W-:Y:S01]  /*788f0*/  IMAD.MOV.U32 R3, RZ, RZ, R15 ;  /* 0x000000ffff037224 */ /* 0x000fe200078e000f */
[----:B--2---:R-:W-:Y:S01]  /*78900*/  STL.64 [R1+0x2db0], R18 ;  /* 0x002db01201007387 */ /* 0x004fe20000100a00 */
[----:B---3--:R0:W-:Y:S03]  /*78910*/  STL.64 [R1+0x2da8], R16 ;  /* 0x002da81001007387 */ /* 0x0081e60000100a00 */
[----:B0-----:R-:W2:Y:S01]  /*78920*/  LDL.LU R16, [R1+0x5a0] ;  /* 0x0005a00001107983 */ /* 0x001ea20000300800 */
[----:B------:R-:W2:Y:S02]  /*78930*/  LDL.LU R17, [R1+0x5a4] ;  /* 0x0005a40001117983 */ /* 0x000ea40000300800 */
[----:B------:R-:W2:Y:S02]  /*78940*/  LDL.LU R18, [R1+0x5a8] ;  /* 0x0005a80001127983 */ /* 0x000ea40000300800 */
[----:B------:R-:W2:Y:S04]  /*78950*/  LDL.LU R19, [R1+0x5ac] ;  /* 0x0005ac0001137983 */ /* 0x000ea80000300800 */
[----:B------:R0:W-:Y:S01]  /*78960*/  STL.64 [R1+0x5d0], R4 ;  /* 0x0005d00401007387 */ /* 0x0001e20000100a00 */
[----:B------:R1:W-:Y:S02]  /*78970*/  STL.64 [R1+0x5d8], R6 ;  /* 0x0005d80601007387 */ /* 0x0003e40000100a00 */
[----:B0-----:R-:W-:Y:S01]  /*78980*/  IMAD.MOV.U32 R4, RZ, RZ, R14 ;  /* 0x000000ffff047224 */ /* 0x001fe200078e000e */
[----:B-1----:R-:W3:Y:S01]  /*78990*/  LDL.LU.64 R6, [R1+0x2df0] ;  /* 0x002df00001067983 */ /* 0x002ee20000300a00 */
[----:B------:R-:W2:Y:S02]  /*789a0*/  LDL.LU.64 R14, [R1+0x2de8] ;  /* 0x002de800010e7983 */ /* 0x000ea40000300a00 */
[----:B------:R-:W2:Y:S02]  /*789b0*/  LDL.LU.64 R12, [R1+0x2de0] ;  /* 0x002de000010c7983 */ /* 0x000ea40000300a00 */
[----:B------:R-:W-:Y:S01]  /*789c0*/  STL [R1+0x2b04], R3 ;  /* 0x002b040301007387 */ /* 0x000fe20000100800 */
[----:B------:R-:W-:Y:S01]  /*789d0*/  STL [R1+0x2b00], R4 ;  /* 0x002b000401007387 */ /* 0x000fe20000100800 */
[----:B----4-:R-:W-:Y:S01]  /*789e0*/  IMAD.MOV.U32 R5, RZ, RZ, R11 ;  /* 0x000000ffff057224 */ /* 0x010fe200078e000b */
[C---:B--2---:R-:W-:Y:S11]  /*789f0*/  HMMA.16816.F32.BF16 R12, R20.reuse, R10, R12 ;  /* 0x0000000a140c723c */ /* 0x044ff6000004180c */
[----:B------:R-:W-:Y:S11]  /*78a00*/  @!UPT UIADD3 URZ, URZ, URZ, URZ ;  /* 0x0000003f3f3ff290 */ /* 0x000ff6000fffe03f */
[----:B------:R-:W-:Y:S01]  /*78a10*/  @!UPT UIADD3 URZ, URZ, URZ, URZ ;  /* 0x0000003f3f3ff290 */ /* 0x000fe2000fffe03f */
[----:B------:R0:W-:Y:S01]  /*78a20*/  STL.64 [R1+0x5c0], R12 ;  /* 0x0005c00c01007387 */ /* 0x0001e20000100a00 */
[----:B------:R1:W-:Y:S02]  /*78a30*/  STL.64 [R1+0x5c8], R14 ;  /* 0x0005c80e01007387 */ /* 0x0003e40000100a00 */
[----:B0-----:R-:W-:Y:S01]  /*78a40*/  IMAD.MOV.U32 R12, RZ, RZ, R10 ;  /* 0x000000ffff0c7224 */ /* 0x001fe200078e000a */
[----:B-1----:R-:W2:Y:S01]  /*78a50*/  LDL.LU.64 R14, [R1+0x2dd8] ;  /* 0x002dd800010e7983 */ /* 0x002ea20000300a00 */
[----:B------:R-:W4:Y:S02]  /*78a60*/  LDL.LU.64 R10, [R1+0x2dd0] ;  /* 0x002dd000010a7983 */ /* 0x000f240000300a00 */
[----:B------:R-:W4:Y:S02]  /*78a70*/  LDL.LU.64 R8, [R1+0x2dc8] ;  /* 0x002dc80001087983 */ /* 0x000f240000300a00 */
[----:B------:R-:W-:Y:S01]  /*78a80*/  STL [R1+0x2b0c], R5 ;  /* 0x002b0c0501007387 */ /* 0x000fe20000100800 */
[----:B------:R-:W-:Y:S01]  /*78a90*/  STL [R1+0x2b08], R12 ;  /* 0x002b080c01007387 */ /* 0x000fe20000100800 */
        /* <DEDUP_REMOVED lines=8> */
[----:B------:R-:W2:Y:S03]  /*78b20*/  LDL.LU.64 R26, [R1+0x2db8] ;  /* 0x002db800011a7983 */ /* 0x000ea60000300a00 */
[----:B------:R-:W-:Y:S01]  /*78b30*/  STL [R1+0x2b14], R8 ;  /* 0x002b140801007387 */ /* 0x000fe20000100800 */
[----:B------:R-:W-:Y:S01]  /*78b40*/  STL [R1+0x2b10], R9 ;  /* 0x002b100901007387 */ /* 0x000fe20000100800 */
[----:B--2---:R-:W-:Y:S02]  /*78b50*/  HMMA.16816.F32.BF16 R16, R20, R26, R16 ;  /* 0x0000001a1410723c */ /* 0x004fe40000041810 */
[----:B----4-:R0:W-:Y:S01]  /*78b60*/  STL.64 [R1+0x2d70], R10 ;  /* 0x002d700a01007387 */ /* 0x0101e20000100a00 */
[----:B------:R-:W-:-:S02]  /*78b70*/  IMAD.MOV.U32 R28, RZ, RZ, R26 ;  /* 0x000000ffff1c7224 */ /* 0x000fc400078e001a */
[----:B------:R-:W-:Y:S01]  /*78b80*/  IMAD.MOV.U32 R13, RZ, RZ, R27 ;  /* 0x000000ffff0d7224 */ /* 0x000fe200078e001b */
[----:B0-----:R-:W2:Y:S11]  /*78b90*/  LDL.LU.64 R10, [R1+0xf8] ;  /* 0x0000f800010a7983 */ /* 0x001eb60000300a00 */
[----:B------:R-:W-:Y:S06]  /*78ba0*/  @!UPT UIADD3 URZ, URZ, URZ, URZ ;  /* 0x0000003f3f3ff290 */ /* 0x000fec000fffe03f */
        /* <DEDUP_REMOVED lines=23> */
[----:B0-----:R-:W4:Y:S01]  /*78d20*/  LDL.LU.64 R26, [R1+0x2d80] ;  /* 0x002d8000011a7983 */ /* 0x001f220000300a00 */
[----:B------:R-:W4:Y:S02]  /*78d30*/  LDL.LU.64 R24, [R1+0x2d78] ;  /* 0x002d780001187983 */ /* 0x000f240000300a00 */
[----:B------:R-:W-:Y:S02]  /*78d40*/  IMAD.MOV.U32 R0, RZ, RZ, R11 ;  /* 0x000000ffff007224 */ /* 0x000fe400078e000b */
[----:B------:R-:W-:-:S03]  /*78d50*/  IMAD.MOV.U32 R4, RZ, RZ, R10 ;  /* 0x000000ffff047224 */ /* 0x000fc600078e000a */
[----:B------:R-:W-:Y:S02]  /*78d60*/  STL [R1+0x2b2c], R0 ;  /* 0x002b2c0001007387 */ /* 0x000fe40000100800 */
[----:B------:R-:W-:Y:S02]  /*78d70*/  STL [R1+0x2b28], R4 ;  /* 0x002b280401007387 */ /* 0x000fe40000100800 */
[----:B---3--:R4:W-:Y:S02]  /*78d80*/  STL.64 [R1+0x2d68], R6 ;  /* 0x002d680601007387 */ /* 0x0089e40000100a00 */
[----:B----4-:R-:W-:Y:S11]  /*78d90*/  HMMA.16816.F32.BF16 R4, R20, R18, R24 ;  /* 0x000000121404723c */ /* 0x010ff60000041818 */
        /* <DEDUP_REMOVED lines=8> */
[----:B---3--:R-:W-:Y:S01]  /*78e20*/  STL.64 [R1+0x2d00], R26 ;  /* 0x002d001a01007387 */ /* 0x008fe20000100a00 */
[----:B--2---:R0:W-:Y:S03]  /*78e30*/  STL.64 [R1+0x2cf8], R24 ;  /* 0x002cf81801007387 */ /* 0x0041e60000100a00 */
[----:B0-----:R-:W2:Y:S01]  /*78e40*/  LDL.LU R24, [R1+0x510] ;  /* 0x0005100001187983 */ /* 0x001ea20000300800 */
[----:B------:R-:W2:Y:S02]  /*78e50*/  LDL.LU R25, [R1+0x514] ;  /* 0x0005140001197983 */ /* 0x000ea40000300800 */
[----:B------:R-:W3:Y:S02]  /*78e60*/  LDL.LU R26, [R1+0x518] ;  /* 0x00051800011a7983 */ /* 0x000ee40000300800 */
[----:B------:R-:W3:Y:S01]  /*78e70*/  LDL.LU R27, [R1+0x51c] ;  /* 0x00051c00011b7983 */ /* 0x000ee20000300800 */
[----:B------:R-:W4:Y:S01]  /*78e80*/  LDL.LU R8, [R1+0x560] ;  /* 0x0005600001087983 */ /* 0x000f220000300800 */
[----:B------:R-:W4:Y:S02]  /*78e90*/  LDL.LU R9, [R1+0x564] ;  /* 0x0005640001097983 */ /* 0x000f240000300800 */
[----:B------:R-:W4:Y:S02]  /*78ea0*/  LDL.LU R10, [R1+0x568] ;  /* 0x00056800010a7983 */ /* 0x000f240000300800 */
[----:B------:R-:W4:Y:S01]  /*78eb0*/  LDL.LU R11, [R1+0x56c] ;  /* 0x00056c00010b7983 */ /* 0x000f220000300800 */
[----:B------:R-:W4:Y:S04]  /*78ec0*/  LDL.LU.64 R6, [R1+0xd8] ;  /* 0x0000d80001067983 */ /* 0x000f280000300a00 */
[----:B---3--:R0:W-:Y:S01]  /*78ed0*/  STL.64 [R1+0x2d10], R26 ;  /* 0x002d101a01007387 */ /* 0x0081e20000100a00 */
[----:B--2---:R-:W-:Y:S03]  /*78ee0*/  STL.64 [R1+0x2d08], R24 ;  /* 0x002d081801007387 */ /* 0x004fe60000100a00 */
[----:B0-----:R-:W2:Y:S04]  /*78ef0*/  LDL.LU.64 R26, [R1+0x98] ;  /* 0x00009800011a7983 */ /* 0x001ea80000300a00 */
[----:B--2---:R0:W-:Y:S04]  /*78f00*/  STL.64 [R1+0x2d20], R26 ;  /* 0x002d201a01007387 */ /* 0x0041e80000100a00 */
[----:B0-----:R-:W2:Y:S04]  /*78f10*/  LDL.LU.64 R26, [R1+0xa8] ;  /* 0x0000a800011a7983 */ /* 0x001ea80000300a00 */
[----:B--2---:R0:W-:Y:S04]  /*78f20*/  STL.64 [R1+0x2d38], R26 ;  /* 0x002d381a01007387 */ /* 0x0041e80000100a00 */
[----:B0-----:R-:W2:Y:S01]  /*78f30*/  LDL.LU.64 R26, [R1+0xb8] ;  /* 0x0000b800011a7983 */ /* 0x001ea20000300a00 */
[----:B------:R-:W-:-:S02]  /*78f40*/  IMAD.MOV.U32 R12, RZ, RZ, R18 ;  /* 0x000000ffff0c7224 */ /* 0x000fc400078e0012 */
[----:B------:R-:W-:Y:S01]  /*78f50*/  IMAD.MOV.U32 R3, RZ, RZ, R19 ;  /* 0x000000ffff037224 */ /* 0x000fe200078e0013 */
        /* <DEDUP_REMOVED lines=25> */
[----:B------:R-:W2:Y:S02]  /*790f0*/  LDL.LU R18, [R1+0x558] ;  /* 0x0005580001127983 */ /* 0x000ea40000300800 */
[----:B------:R-:W2:Y:S01]  /*79100*/  LDL.LU R19, [R1+0x55c] ;  /* 0x00055c0001137983 */ /* 0x000ea20000300800 */
[----:B------:R-:W-:Y:S01]  /*79110*/  STL [R1+0x2b34], R3 ;  /* 0x002b340301007387 */ /* 0x000fe20000100800 */
[----:B------:R-:W-:Y:S11]  /*79120*/  STL [R1+0x2b30], R12 ;  /* 0x002b300c01007387 */ /* 0x000ff60000100800 */
[----:B------:R0:W-:Y:S02]  /*79130*/  STL.64 [R1+0x560], R8 ;  /* 0x0005600801007387 */ /* 0x0001e40000100a00 */
[----:B------:R-:W-:Y:S01]  /*79140*/  IMAD.MOV.U32 R5, RZ, RZ, R7 ;  /* 0x000000ffff057224 */ /* 0x000fe200078e0007 */
[----:B------:R1:W-:Y:S01]  /*79150*/  STL.64 [R1+0x568], R10 ;  /* 0x0005680a01007387 */ /* 0x0003e20000100a00 */
[----:B------:R-:W-:-:S02]  /*79160*/  IMAD.MOV.U32 R28, RZ, RZ, R26 ;  /* 0x000000ffff1c7224 */ /* 0x000fc400078e001a */
[----:B0-----:R-:W-:Y:S01]  /*79170*/  IMAD.MOV.U32 R9, RZ, RZ, R6 ;  /* 0x000000ffff097224 */ /* 0x001fe200078e0006 */
[----:B-1----:R-:W3:Y:S01]  /*79180*/  LDL.LU.64 R10, [R1+0x2d70] ;  /* 0x002d7000010a7983 */ /* 0x002ee20000300a00 */
[----:B------:R-:W4:Y:S02]  /*79190*/  LDL.LU.64 R6, [R1+0x2d68] ;  /* 0x002d680001067983 */ /* 0x000f240000300a00 */
[----:B------:R-:W-:Y:S02]  /*791a0*/  STL [R1+0x2b3c], R5 ;  /* 0x002b3c0501007387 */ /* 0x000fe40000100800 */
[----:B------:R-:W-:Y:S02]  /*791b0*/  STL [R1+0x2b38], R9 ;  /* 0x002b380901007387 */ /* 0x000fe40000100800 */
        /* <DEDUP_REMOVED lines=44> */
[----:B------:R0:W-:Y:S03]  /*79480*/  STL.64 [R1+0x2cd8], R14 ;  /* 0x002cd80e01007387 */ /* 0x0001e60000100a00 */
[----:B0-----:R-:W2:Y:S02]  /*79490*/  LDL.LU.64 R14, [R1+0x88] ;  /* 0x00008800010e7983 */ /* 0x001ea40000300a00 */
        /* <DEDUP_REMOVED lines=8> */
[----:B------:R-:W-:-:S03]  /*79520*/  IMAD.MOV.U32 R9, RZ, RZ, R14 ;  /* 0x000000ffff097224 */ /* 0x000fc600078e000e */
[----:B------:R-:W-:Y:S02]  /*79530*/  STL [R1+0x2b64], R3 ;  /* 0x002b640301007387 */ /* 0x000fe40000100800 */
[----:B------:R-:W-:Y:S02]  /*79540*/  STL [R1+0x2b60], R9 ;  /* 0x002b600901007387 */ /* 0x000fe40000100800 */
[----:B---3--:R2:W-:Y:S02]  /*79550*/  STL.64 [R1+0x2ce8], R10 ;  /* 0x002ce80a01007387 */ /* 0x0085e40000100a00 */
[----:B------:R-:W-:Y:S02]  /*79560*/  IMAD.MOV.U32 R28, RZ, RZ, R18 ;  /* 0x000000ffff1c7224 */ /* 0x000fe400078e0012 */
[----:B------:R-:W-:Y:S01]  /*79570*/  IMAD.MOV.U32 R5, RZ, RZ, R19 ;  /* 0x000000ffff057224 */ /* 0x000fe200078e0013 */
[C---:B--2---:R-:W-:Y:S11]  /*79580*/  HMMA.16816.F32.BF16 R8, R20.reuse, R18, R24 ;  /* 0x000000121408723c */ /* 0x044ff60000041818 */
[----:B------:R-:W-:Y:S11]  /*79590*/  @!UPT UIADD3 URZ, URZ, URZ, URZ ;  /* 0x0000003f3f3ff290 */ /* 0x000ff6000fffe03f */
[----:B------:R-:W-:Y:S01]  /*795a0*/  @!UPT UIADD3 URZ, URZ, URZ, URZ ;  /* 0x0000003f3f3ff290 */ /* 0x000fe2000fffe03f */
[----:B------:R-:W-:Y:S01]  /*795b0*/  STL.64 [R1+0x500], R8 ;  /* 0x0005000801007387 */ /* 0x000fe20000100a00 */
[----:B------:R-:W-:Y:S02]  /*795c0*/  STL.64 [R1+0x508], R10 ;  /* 0x0005080a01007387 */ /* 0x000fe40000100a00 */
[----:B------:R-:W2:Y:S02]  /*795d0*/  LDL.LU R16, [R1+0x4a0] ;  /* 0x0004a00001107983 */ /* 0x000ea40000300800 */
[----:B------:R-:W2:Y:S01]  /*795e0*/  LDL.LU R17, [R1+0x4a4] ;  /* 0x0004a40001117983 */ /* 0x000ea20000300800 */
[----:B------:R-:W3:Y:S01]  /*795f0*/  LDL.LU R18, [R1+0x4a8] ;  /* 0x0004a80001127983 */ /* 0x000ee20000300800 */
[----:B------:R-:W3:Y:S02]  /*79600*/  LDL.LU R19, [R1+0x4ac] ;  /* 0x0004ac0001137983 */ /* 0x000ee40000300800 */
[----:B------:R-:W2:Y:S02]  /*79610*/  LDL.LU.64 R14, [R1+0x58] ;  /* 0x00005800010e7983 */ /* 0x000ea40000300a00 */
[----:B--2---:R-:W-:Y:S01]  /*79620*/  STL.64 [R1+0x2cf0], R14 ;  /* 0x002cf00e01007387 */ /* 0x004fe20000100a00 */
[----:B---3--:R0:W-:Y:S02]  /*79630*/  STL.64 [R1+0x2c98], R18 ;  /* 0x002c981201007387 */ /* 0x0081e40000100a00 */
[----:B------:R-:W-:Y:S01]  /*79640*/  STL.64 [R1+0x2c90], R16 ;  /* 0x002c901001007387 */ /* 0x000fe20000100a00 */
[----:B0-----:R-:W2:Y:S04]  /*79650*/  LDL.LU.64 R18, [R1+0x28] ;  /* 0x0000280001127983 */ /* 0x001ea80000300a00 */
[----:B--2---:R0:W-:Y:S04]  /*79660*/  STL.64 [R1+0x2ca8], R18 ;  /* 0x002ca81201007387 */ /* 0x0041e80000100a00 */
[----:B0-----:R-:W2:Y:S04]  /*79670*/  LDL.LU.64 R18, [R1+0x38] ;  /* 0x0000380001127983 */ /* 0x001ea80000300a00 */
[----:B--2---:R0:W-:Y:S01]  /*79680*/  STL.64 [R1+0x2cc0], R18 ;  /* 0x002cc01201007387 */ /* 0x0041e20000100a00 */
[----:B------:R-:W2:Y:S02]  /*79690*/  LDL.LU R24, [R1+0x480] ;  /* 0x0004800001187983 */ /* 0x000ea40000300800 */
[----:B------:R-:W2:Y:S02]  /*796a0*/  LDL.LU R25, [R1+0x484] ;  /* 0x0004840001197983 */ /* 0x000ea40000300800 */
[----:B------:R-:W3:Y:S01]  /*796b0*/  LDL.LU R26, [R1+0x488] ;  /* 0x00048800011a7983 */ /* 0x000ee20000300800 */
[----:B------:R-:W3:Y:S01]  /*796c0*/  LDL.LU R27, [R1+0x48c] ;  /* 0x00048c00011b7983 */ /* 0x000ee20000300800 */
[----:B------:R-:W2:Y:S02]  /*796d0*/  LDL.LU R12, [R1+0x4f0] ;  /* 0x0004f000010c7983 */ /* 0x000ea40000300800 */
[----:B------:R-:W2:Y:S02]  /*796e0*/  LDL.LU R13, [R1+0x4f4] ;  /* 0x0004f400010d7983 */ /* 0x000ea40000300800 */
[----:B------:R-:W2:Y:S01]  /*796f0*/  LDL.LU R14, [R1+0x4f8] ;  /* 0x0004f800010e7983 */ /* 0x000ea20000300800 */
[----:B------:R-:W2:Y:S01]  /*79700*/  LDL.LU R15, [R1+0x4fc] ;  /* 0x0004fc00010f7983 */ /* 0x000ea20000300800 */
[----:B------:R-:W2:Y:S03]  /*79710*/  LDL.LU.64 R10, [R1+0x68] ;  /* 0x00006800010a7983 */ /* 0x000ea60000300a00 */
[----:B0-----:R-:W2:Y:S04]  /*79720*/  LDL.LU.64 R18, [R1+0x48] ;  /* 0x0000480001127983 */ /* 0x001ea80000300a00 */
[----:B--2---:R0:W-:Y:S01]  /*79730*/  STL.64 [R1+0x2ce0], R18 ;  /* 0x002ce01201007387 */ /* 0x0041e20000100a00 */
[----:B------:R-:W2:Y:S02]  /*79740*/  LDL.LU R16, [R1+0x4e0] ;  /* 0x0004e00001107983 */ /* 0x000ea40000300800 */
[----:B------:R-:W2:Y:S01]  /*79750*/  LDL.LU R17, [R1+0x4e4] ;  /* 0x0004e40001117983 */ /* 0x000ea20000300800 */
[----:B0-----:R-:W2:Y:S01]  /*79760*/  LDL.LU R18, [R1+0x4e8] ;  /* 0x0004e80001127983 */ /* 0x001ea20000300800 */
[----:B------:R-:W2:Y:S02]  /*79770*/  LDL.LU R19, [R1+0x4ec] ;  /* 0x0004ec0001137983 */ /* 0x000ea40000300800 */
[----:B---3--:R0:W-:Y:S02]  /*79780*/  STL.64 [R1+0x2c68], R26 ;  /* 0x002c681a01007387 */ /* 0x0081e40000100a00 */
[----:B------:R-:W-:Y:S01]  /*79790*/  STL.64 [R1+0x2c60], R24 ;  /* 0x002c601801007387 */ /* 0x000fe20000100a00 */
[----:B0-----:R-:W3:Y:S04]  /*797a0*/  LDL.LU.64 R26, [R1+0x8] ;  /* 0x00000800011a7983 */ /* 0x001ee80000300a00 */
[----:B---3--:R0:W-:Y:S04]  /*797b0*/  STL.64 [R1+0x2c80], R26 ;  /* 0x002c801a01007387 */ /* 0x0081e80000100a00 */
[----:B0-----:R-:W3:Y:S04]  /*797c0*/  LDL.LU.64 R26, [R1+0x18] ;  /* 0x00001800011a7983 */ /* 0x001ee80000300a00 */
[----:B---3--:R0:W-:Y:S01]  /*797d0*/  STL.64 [R1+0x2ca0], R26 ;  /* 0x002ca01a01007387 */ /* 0x0081e20000100a00 */
[----:B------:R-:W3:Y:S02]  /*797e0*/  LDL.LU R24, [R1+0x4b0] ;  /* 0x0004b00001187983 */ /* 0x000ee40000300800 */
[----:B------:R-:W3:Y:S01]  /*797f0*/  LDL.LU R25, [R1+0x4b4] ;  /* 0x0004b40001197983 */ /* 0x000ee20000300800 */
[----:B0-----:R-:W2:Y:S01]  /*79800*/  LDL.LU R26, [R1+0x4b8] ;  /* 0x0004b800011a7983 */ /* 0x001ea20000300800 */
[----:B------:R-:W2:Y:S01]  /*79810*/  LDL.LU R27, [R1+0x4bc] ;  /* 0x0004bc00011b7983 */ /* 0x000ea20000300800 */
[----:B------:R-:W-:Y:S02]  /*79820*/  HMMA.16816.F32.BF16 R12, R20, R10, R12 ;  /* 0x0000000a140c723c */ /* 0x000fe4000004180c */
        /* <DEDUP_REMOVED lines=12> */
[----:B------:R-:W-:Y:S01]  /*798f0*/  STL [R1+0x2b6c], R5 ;  /* 0x002b6c0501007387 */ /* 0x000fe20000100800 */
[----:B------:R-:W-:Y:S02]  /*79900*/  STL [R1+0x2b68], R28 ;  /* 0x002b681c01007387 */ /* 0x000fe40000100800 */
[----:B------:R-:W-:Y:S02]  /*79910*/  STL.64 [R1+0x4f0], R12 ;  /* 0x0004f00c01007387 */ /* 0x000fe40000100a00 */
[----:B------:R0:W-:Y:S02]  /*79920*/  STL.64 [R1+0x4f8], R14 ;  /* 0x0004f80e01007387 */ /* 0x0001e40000100a00 */
[----:B0-----:R-:W3:Y:S01]  /*79930*/  LDL.LU.64 R14, [R1+0x2cf0] ;  /* 0x002cf000010e7983 */ /* 0x001ee20000300a00 */
[----:B------:R-:W-:-:S02]  /*79940*/  IMAD.MOV.U32 R2, RZ, RZ, R10 ;  /* 0x000000ffff027224 */ /* 0x000fc400078e000a */
[----:B------:R-:W-:Y:S02]  /*79950*/  IMAD.MOV.U32 R8, RZ, RZ, R11 ;  /* 0x000000ffff087224 */ /* 0x000fe400078e000b */
[----:B------:R-:W2:Y:S01]  /*79960*/  LDL.LU.64 R10, [R1+0x2ce8] ;  /* 0x002ce800010a7983 */ /* 0x000ea20000300a00 */
[----:B------:R-:W-:Y:S01]  /*79970*/  STL [R1+0x2b70], R2 ;  /* 0x002b700201007387 */ /* 0x000fe20000100800 */
[C---:B---3--:R-:W-:Y:S11]  /*79980*/  HMMA.16816.F32.BF16 R16, R20.reuse, R14, R16 ;  /* 0x0000000e1410723c */ /* 0x048ff60000041810 */
        /* <DEDUP_REMOVED lines=8> */
[----:B----4-:R-:W-:Y:S02]  /*79a10*/  STL.64 [R1+0x2c78], R6 ;  /* 0x002c780601007387 */ /* 0x010fe40000100a00 */
[----:B------:R0:W-:Y:S02]  /*79a20*/  STL [R1+0x2c70], R4 ;  /* 0x002c700401007387 */ /* 0x0001e40000100800 */
        /* <DEDUP_REMOVED lines=39> */
[----:B------:R-:W4:Y:S02]  /*79ca0*/  LDL.LU.64 R26, [R1+0x2c80] ;  /* 0x002c8000011a7983 */ /* 0x000f240000300a00 */
[C---:B----4-:R-:W-:Y:S01]  /*79cb0*/  HMMA.16816.F32.BF16 R4, R20.reuse, R26, R4 ;  /* 0x0000001a1404723c */ /* 0x050fe20000041804 */
[----:B------:R-:W-:Y:S11]  /*79cc0*/  IMAD.MOV.U32 R2, RZ, RZ, R26 ;  /* 0x000000ffff027224 */ /* 0x000ff600078e001a */
[----:B------:R-:W-:Y:S11]  /*79cd0*/  @!UPT UIADD3 URZ, URZ, URZ, URZ ;  /* 0x0000003f3f3ff290 */ /* 0x000ff6000fffe03f */
[----:B------:R0:W-:Y:S01]  /*79ce0*/  STL.64 [R1+0x490], R4 ;  /* 0x0004900401007387 */ /* 0x0001e20000100a00 */
[----:B------:R1:W-:Y:S02]  /*79cf0*/  STL.64 [R1+0x498], R6 ;  /* 0x0004980601007387 */ /* 0x0003e40000100a00 */
[----:B0-----:R-:W-:Y:S01]  /*79d00*/  IMAD.MOV.U32 R5, RZ, RZ, R27 ;  /* 0x000000ffff057224 */ /* 0x001fe200078e001b */
[----:B-1----:R-:W4:Y:S01]  /*79d10*/  LDL.LU.64 R6, [R1+0x2c78] ;  /* 0x002c780001067983 */ /* 0x002f220000300a00 */
[----:B------:R-:W2:Y:S02]  /*79d20*/  LDL.LU R4, [R1+0x2c70] ;  /* 0x002c700001047983 */ /* 0x000ea40000300800 */
[----:B------:R-:W2:Y:S02]  /*79d30*/  LDL.LU.64 R26, [R1+0x2c68] ;  /* 0x002c6800011a7983 */ /* 0x000ea40000300a00 */
[----:B------:R-:W2:Y:S02]  /*79d40*/  LDL.LU.64 R24, [R1+0x2c60] ;  /* 0x002c600001187983 */ /* 0x000ea40000300a00 */
[----:B--2---:R-:W-:Y:S01]  /*79d50*/  HMMA.16816.F32.BF16 R24, R20, R18, R24 ;  /* 0x000000121418723c */ /* 0x004fe20000041818 */
[----:B----4-:R-:W-:Y:S01]  /*79d60*/  STL.64 [R1+0x2c28], R6 ;  /* 0x002c280601007387 */ /* 0x010fe20000100a00 */
        /* <DEDUP_REMOVED lines=8> */
[----:B0-----:R-:W4:Y:S01]  /*79df0*/  LDL.LU.64 R26, [R1+0x2c58] ;  /* 0x002c5800011a7983 */ /* 0x001f220000300a00 */
[----:B------:R-:W2:Y:S02]  /*79e00*/  LDL.LU.64 R24, [R1+0x2c50] ;  /* 0x002c500001187983 */ /* 0x000ea40000300a00 */
[----:B------:R-:W-:Y:S02]  /*79e10*/  STL.64 [R1+0x2938], R18 ;  /* 0x0029381201007387 */ /* 0x000fe40000100a00 */
[----:B------:R0:W-:Y:S02]  /*79e20*/  STL.64 [R1+0x2b78], R16 ;  /* 0x002b781001007387 */ /* 0x0001e40000100a00 */
[----:B0-----:R-:W2:Y:S01]  /*79e30*/  LDL.LU R16, [R1+0x350] ;  /* 0x0003500001107983 */ /* 0x001ea20000300800 */
[----:B------:R-:W2:Y:S02]  /*79e40*/  LDL.LU R17, [R1+0x354] ;  /* 0x0003540001117983 */ /* 0x000ea40000300800 */
[----:B------:R-:W2:Y:S02]  /*79e50*/  LDL.LU R18, [R1+0x358] ;  /* 0x0003580001127983 */ /* 0x000ea40000300800 */
[----:B------:R-:W2:Y:S02]  /*79e60*/  LDL.LU R19, [R1+0x35c] ;  /* 0x00035c0001137983 */ /* 0x000ea40000300800 */
[----:B--2---:R4:W-:Y:S01]  /*79e70*/  STL.64 [R1+0x2b88], R18 ;  /* 0x002b881201007387 */ /* 0x0049e20000100a00 */
[----:B------:R-:W-:Y:S02]  /*79e80*/  STL.64 [R1+0x2b80], R16 ;  /* 0x002b801001007387 */ /* 0x000fe40000100a00 */
[----:B----4-:R-:W-:-:S02]  /*79e90*/  IMAD.MOV.U32 R18, RZ, RZ, R26 ;  /* 0x000000ffff127224 */ /* 0x010fc400078e001a */
[----:B------:R-:W-:Y:S01]  /*79ea0*/  IMAD.MOV.U32 R19, RZ, RZ, R27 ;  /* 0x000000ffff137224 */ /* 0x000fe200078e001b */
[----:B------:R-:W2:Y:S01]  /*79eb0*/  LDL.LU R26, [R1+0x2c4c] ;  /* 0x002c4c00011a7983 */ /* 0x000ea20000300800 */
[----:B------:R-:W4:Y:S03]  /*79ec0*/  LDL.LU R27, [R1+0x2c48] ;  /* 0x002c4800011b7983 */ /* 0x000f260000300800 */
[----:B------:R3:W-:Y:S02]  /*79ed0*/  STL.64 [R1+0x2b98], R18 ;  /* 0x002b981201007387 */ /* 0x0007e40000100a00 */
[----:B---3--:R-:W-:Y:S02]  /*79ee0*/  IMAD.MOV.U32 R18, RZ, RZ, R14 ;  /* 0x000000ffff127224 */ /* 0x008fe400078e000e */
[----:B------:R-:W-:Y:S01]  /*79ef0*/  IMAD.MOV.U32 R19, RZ, RZ, R15 ;  /* 0x000000ffff137224 */ /* 0x000fe200078e000f */
[----:B------:R-:W3:Y:S01]  /*79f00*/  LDL.LU R14, [R1+0x2c44] ;  /* 0x002c4400010e7983 */ /* 0x000ee20000300800 */
[----:B------:R-:W3:Y:S03]  /*79f10*/  LDL.LU R15, [R1+0x2c40] ;  /* 0x002c4000010f7983 */ /* 0x000ee60000300800 */
[----:B------:R0:W-:Y:S02]  /*79f20*/  STL.64 [R1+0x2bb0], R18 ;  /* 0x002bb01201007387 */ /* 0x0001e40000100a00 */
[----:B0-----:R-:W-:-:S02]  /*79f30*/  IMAD.MOV.U32 R18, RZ, RZ, R24 ;  /* 0x000000ffff127224 */ /* 0x001fc400078e0018 */
[----:B------:R-:W-:Y:S01]  /*79f40*/  IMAD.MOV.U32 R19, RZ, RZ, R25 ;  /* 0x000000ffff137224 */ /* 0x000fe200078e0019 */
[----:B------:R-:W2:Y:S01]  /*79f50*/  LDL.LU R24, [R1+0x2c3c] ;  /* 0x002c3c0001187983 */ /* 0x000ea20000300800 */
[----:B------:R-:W2:Y:S03]  /*79f60*/  LDL.LU R25, [R1+0x2c38] ;  /* 0x002c380001197983 */ /* 0x000ea60000300800 */
[----:B------:R0:W-:Y:S02]  /*79f70*/  STL.64 [R1+0x2bc8], R18 ;  /* 0x002bc81201007387 */ /* 0x0001e40000100a00 */
[----:B0-----:R-:W-:Y:S02]  /*79f80*/  IMAD.MOV.U32 R18, RZ, RZ, R10 ;  /* 0x000000ffff127224 */ /* 0x001fe400078e000a */
[----:B------:R-:W-:Y:S01]  /*79f90*/  IMAD.MOV.U32 R19, RZ, RZ, R11 ;  /* 0x000000ffff137224 */ /* 0x000fe200078e000b */
[----:B------:R-:W2:Y:S01]  /*79fa0*/  LDL.LU R10, [R1+0x2c34] ;  /* 0x002c3400010a7983 */ /* 0x000ea20000300800 */
[----:B------:R-:W2:Y:S03]  /*79fb0*/  LDL.LU R11, [R1+0x2c30] ;  /* 0x002c3000010b7983 */ /* 0x000ea60000300800 */
[----:B------:R4:W-:Y:S01]  /*79fc0*/  STL.64 [R1+0x2be0], R18 ;  /* 0x002be01201007387 */ /* 0x0009e20000100a00 */
[----:B---3--:R-:W-:Y:S01]  /*79fd0*/  HMMA.16816.F32.BF16 R4, R20, R14, R4 ;  /* 0x0000000e1404723c */ /* 0x008fe20000041804 */
[----:B----4-:R-:W-:-:S02]  /*79fe0*/  IMAD.MOV.U32 R18, RZ, RZ, R27 ;  /* 0x000000ffff127224 */ /* 0x010fc400078e001b */
[----:B--2---:R-:W-:Y:S11]  /*79ff0*/  IMAD.MOV.U32 R19, RZ, RZ, R26 ;  /* 0x000000ffff137224 */ /* 0x004ff600078e001a */
[----:B------:R-:W-:Y:S09]  /*7a000*/  @!UPT UIADD3 URZ, URZ, URZ, URZ ;  /* 0x0000003f3f3ff290 */ /* 0x000ff2000fffe03f */
[----:B------:R-:W-:Y:S01]  /*7a010*/  STL.64 [R1+0x470], R4 ;  /* 0x0004700401007387 */ /* 0x000fe20000100a00 */
[----:B------:R-:W-:Y:S03]  /*7a020*/  STL.64 [R1+0x478], R6 ;  /* 0x0004780601007387 */ /* 0x000fe60000100a00 */
[----:B------:R-:W-:Y:S01]  /*7a030*/  STL.64 [R1+0x2bf8], R18 ;  /* 0x002bf81201007387 */ /* 0x000fe20000100a00 */
[----:B------:R-:W-:Y:S03]  /*7a040*/  STL.64 [R1+0x2930], R14 ;  /* 0x0029300e01007387 */ /* 0x000fe60000100a00 */
[----:B------:R0:W-:Y:S04]  /*7a050*/  STL.64 [R1+0x2b90], R12 ;  /* 0x002b900c01007387 */ /* 0x0001e80000100a00 */
[----:B0-----:R-:W2:Y:S01]  /*7a060*/  LDL.LU R12, [R1+0x360] ;  /* 0x00036000010c7983 */ /* 0x001ea20000300800 */
[----:B------:R-:W2:Y:S02]  /*7a070*/  LDL.LU R13, [R1+0x364] ;  /* 0x00036400010d7983 */ /* 0x000ea40000300800 */
[----:B------:R-:W3:Y:S02]  /*7a080*/  LDL.LU R14, [R1+0x368] ;  /* 0x00036800010e7983 */ /* 0x000ee40000300800 */
[----:B------:R-:W3:Y:S02]  /*7a090*/  LDL.LU R15, [R1+0x36c] ;  /* 0x00036c00010f7983 */ /* 0x000ee40000300800 */
[----:B------:R-:W-:-:S02]  /*7a0a0*/  IMAD.MOV.U32 R19, RZ, RZ, R24 ;  /* 0x000000ffff137224 */ /* 0x000fc400078e0018 */
[----:B------:R-:W-:Y:S01]  /*7a0b0*/  IMAD.MOV.U32 R18, RZ, RZ, R25 ;  /* 0x000000ffff127224 */ /* 0x000fe200078e0019 */
        /* <DEDUP_REMOVED lines=39> */
[----:B------:R-:W-:Y:S01]  /*7a330*/  STL.64 [R1+0x460], R4 ;  /* 0x0004600401007387 */ /* 0x000fe20000100a00 */
[----:B------:R0:W-:Y:S03]  /*7a340*/  STL.64 [R1+0x468], R6 ;  /* 0x0004680601007387 */ /* 0x0001e60000100a00 */
[----:B0-----:R-:W3:Y:S01]  /*7a350*/  LDL.LU.64 R6, [R1+0x2c28] ;  /* 0x002c280001067983 */ /* 0x001ee20000300a00 */
[----:B------:R-:W4:Y:S02]  /*7a360*/  LDL.LU.64 R4, [R1+0x2c20] ;  /* 0x002c200001047983 */ /* 0x000f240000300a00 */
[----:B------:R-:W-:Y:S01]  /*7a370*/  STL.64 [R1+0x2928], R10 ;  /* 0x0029280a01007387 */ /* 0x000fe20000100a00 */
[----:B---3--:R-:W-:Y:S01]  /*7a380*/  HMMA.16816.F32.BF16 R20, R20, R6, R24 ;  /* 0x000000061414723c */ /* 0x008fe20000041818 */
[----:B------:R-:W2:Y:S01]  /*7a390*/  LDL.LU.64 R26, [R1+0x2c18] ;  /* 0x002c1800011a7983 */ /* 0x000ea20000300a00 */
[----:B------:R-:W2:Y:S11]  /*7a3a0*/  LDL.LU.64 R24, [R1+0x2c10] ;  /* 0x002c100001187983 */ /* 0x000eb60000300a00 */
[----:B------:R-:W-:Y:S10]  /*7a3b0*/  @!UPT UIADD3 URZ, URZ, URZ, URZ ;  /* 0x0000003f3f3ff290 */ /* 0x000ff4000fffe03f */
[----:B------:R-:W-:Y:S01]  /*7a3c0*/  STL.64 [R1+0x3c0], R20 ;  /* 0x0003c01401007387 */ /* 0x000fe20000100a00 */
[----:B------:R0:W-:Y:S03]  /*7a3d0*/  STL.64 [R1+0x3c8], R22 ;  /* 0x0003c81601007387 */ /* 0x0001e60000100a00 */
[----:B0-----:R-:W3:Y:S01]  /*7a3e0*/  LDL.LU R22, [R1+0x158] ;  /* 0x0001580001167983 */ /* 0x001ee20000300800 */
[----:B------:R-:W3:Y:S02]  /*7a3f0*/  LDL.LU R23, [R1+0x15c] ;  /* 0x00015c0001177983 */ /* 0x000ee40000300800 */
[----:B------:R-:W-:Y:S01]  /*7a400*/  STL.64 [R1+0x2940], R6 ;  /* 0x0029400601007387 */ /* 0x000fe20000100a00 */
[C---:B--2---:R-:W-:Y:S01]  /*7a410*/  HMMA.16816.F32.BF16 R16, R24.reuse, R18, R12 ;  /* 0x000000121810723c */ /* 0x044fe2000004180c */
[----:B------:R-:W2:Y:S01]  /*7a420*/  LDL.LU.64 R14, [R1+0x2c08] ;  /* 0x002c0800010e7983 */ /* 0x000ea20000300a00 */
[----:B------:R-:W2:Y:S11]  /*7a430*/  LDL.LU.64 R12, [R1+0x2c00] ;  /* 0x002c0000010c7983 */ /* 0x000eb60000300a00 */
[----:B------:R-:W-:Y:S10]  /*7a440*/  @!UPT UIADD3 URZ, URZ, URZ, URZ ;  /* 0x0000003f3f3ff290 */ /* 0x000ff4000fffe03f */
        /* <DEDUP_REMOVED lines=37> */
[----:B------:R-:W3:Y:S02]  /*7a6a0*/  LDL.LU.64 R16, [R1+0x2b80] ;  /* 0x002b800001107983 */ /* 0x000ee40000300a00 */
[----:B---3--:R-:W-:Y:S01]  /*7a6b0*/  HMMA.16816.F32.BF16 R20, R24, R22, R16 ;  /* 0x000000161814723c */ /* 0x008fe20000041810 */
[----:B------:R-:W3:Y:S06]  /*7a6c0*/  LDL.LU.64 R16, [R1+0x2b78] ;  /* 0x002b780001107983 */ /* 0x000eec0000300a00 */
[----:B------:R-:W-:-:S02]  /*7a6d0*/  IMAD.MOV.U32 R18, RZ, RZ, R2 ;  /* 0x000000ffff127224 */ /* 0x000fc400078e0002 */
[----:B----4-:R-:W-:Y:S01]  /*7a6e0*/  IMAD.MOV.U32 R19, RZ, RZ, R5 ;  /* 0x000000ffff137224 */ /* 0x010fe200078e0005 */
[----:B------:R-:W4:Y:S11]  /*7a6f0*/  LDL.LU R2, [R1+0x2b70] ;  /* 0x002b700001027983 */ /* 0x000f360000300800 */
[----:B------:R-:W-:Y:S02]  /*7a700*/  @!UPT UIADD3 URZ, URZ, URZ, URZ ;  /* 0x0000003f3f3ff290 */ /* 0x000fe4000fffe03f */
[----:B------:R-:W-:Y:S01]  /*7a710*/  STL.64 [R1+0x350], R20 ;  /* 0x0003501401007387 */ /* 0x000fe20000100a00 */
[----:B------:R-:W-:Y:S02]  /*7a720*/  STL.64 [R1+0x358], R22 ;  /* 0x0003581601007387 */ /* 0x000fe40000100a00 */
[----:B------:R-:W2:Y:S02]  /*7a730*/  LDL.LU R5, [R1+0x2b6c] ;  /* 0x002b6c0001057983 */ /* 0x000ea40000300800 */
[----:B------:R0:W-:Y:S02]  /*7a740*/  STL.64 [R1+0x2948], R18 ;  /* 0x0029481201007387 */ /* 0x0001e40000100a00 */
[----:B---3--:R-:W-:Y:S02]  /*7a750*/  IMAD.MOV.U32 R6, RZ, RZ, R17 ;  /* 0x000000ffff067224 */ /* 0x008fe400078e0011 */
[----:B------:R-:W-:-:S05]  /*7a760*/  IMAD.MOV.U32 R7, RZ, RZ, R16 ;  /* 0x000000ffff077224 */ /* 0x000fca00078e0010 */
[----:B------:R1:W-:Y:S01]  /*7a770*/  STL.64 [R1+0x2950], R6 ;  /* 0x0029500601007387 */ /* 0x0003e20000100a00 */
[----:B------:R-:W3:Y:S02]  /*7a780*/  LDL.LU R16, [R1+0x210] ;  /* 0x0002100001107983 */ /* 0x000ee40000300800 */
[----:B------:R-:W3:Y:S02]  /*7a790*/  LDL.LU R17, [R1+0x214] ;  /* 0x0002140001117983 */ /* 0x000ee40000300800 */
[----:B0-----:R-:W2:Y:S01]  /*7a7a0*/  LDL.LU R18, [R1+0x218] ;  /* 0x0002180001127983 */ /* 0x001ea20000300800 */
[----:B------:R-:W2:Y:S01]  /*7a7b0*/  LDL.LU R19, [R1+0x21c] ;  /* 0x00021c0001137983 */ /* 0x000ea20000300800 */
[----:B-1----:R-:W-:Y:S02]  /*7a7c0*/  IMAD.MOV.U32 R6, RZ, RZ, R28 ;  /* 0x000000ffff067224 */ /* 0x002fe400078e001c */
[----:B------:R-:W-:Y:S01]  /*7a7d0*/  IMAD.MOV.U32 R7, RZ, RZ, R3 ;  /* 0x000000ffff077224 */ /* 0x000fe200078e0003 */
[----:B--2---:R-:W-:Y:S01]  /*7a7e0*/  STL.64 [R1+0x2960], R18 ;  /* 0x0029601201007387 */ /* 0x004fe20000100a00 */
[----:B---3--:R0:W-:Y:S02]  /*7a7f0*/  STL.64 [R1+0x2958], R16 ;  /* 0x0029581001007387 */ /* 0x0081e40000100a00 */
[----:B------:R-:W2:Y:S02]  /*7a800*/  LDL.LU R28, [R1+0x2b68] ;  /* 0x002b6800011c7983 */ /* 0x000ea40000300800 */
[----:B------:R-:W3:Y:S01]  /*7a810*/  LDL.LU R3, [R1+0x2b64] ;  /* 0x002b640001037983 */ /* 0x000ee20000300800 */
        /* <DEDUP_REMOVED lines=8> */
[----:B------:R0:W-:Y:S02]  /*7a8a0*/  STL.64 [R1+0x2970], R16 ;  /* 0x0029701001007387 */ /* 0x0001e40000100a00 */
[----:B------:R-:W2:Y:S02]  /*7a8b0*/  LDL.LU R9, [R1+0x2b60] ;  /* 0x002b600001097983 */ /* 0x000ea40000300800 */
[----:B------:R-:W2:Y:S01]  /*7a8c0*/  LDL.LU R0, [R1+0x2b5c] ;  /* 0x002b5c0001007983 */ /* 0x000ea20000300800 */
        /* <DEDUP_REMOVED lines=107> */
[----:B------:R0:W-:Y:S01]  /*7af80*/  STL.64 [R1+0x2a88], R6 ;  /* 0x002a880601007387 */ /* 0x0001e20000100a00 */
[----:B----4-:R-:W-:Y:S02]  /*7af90*/  IMAD.MOV.U32 R10, RZ, RZ, R2 ;  /* 0x000000ffff0a7224 */ /* 0x010fe400078e0002 */
[----:B------:R-:W-:Y:S02]  /*7afa0*/  IMAD.MOV.U32 R11, RZ, RZ, R29 ;  /* 0x000000ffff0b7224 */ /* 0x000fe400078e001d */
[----:B------:R-:W-:-:S02]  /*7afb0*/  IMAD.MOV.U32 R14, RZ, RZ, R28 ;  /* 0x000000ffff0e7224 */ /* 0x000fc400078e001c */
[----:B------:R-:W-:Y:S02]  /*7afc0*/  IMAD.MOV.U32 R15, RZ, RZ, R13 ;  /* 0x000000ffff0f7224 */ /* 0x000fe400078e000d */
[----:B0-----:R-:W-:Y:S02]  /*7afd0*/  IMAD.MOV.U32 R6, RZ, RZ, R4 ;  /* 0x000000ffff067224 */ /* 0x001fe400078e0004 */
[----:B------:R-:W-:Y:S01]  /*7afe0*/  IMAD.MOV.U32 R7, RZ, RZ, R0 ;  /* 0x000000ffff077224 */ /* 0x000fe200078e0000 */
[----:B--2---:R-:W-:Y:S01]  /*7aff0*/  STL.64 [R1+0x2a50], R18 ;  /* 0x002a501201007387 */ /* 0x004fe20000100a00 */
[----:B------:R0:W-:Y:S03]  /*7b000*/  STL.64 [R1+0x2a48], R16 ;  /* 0x002a481001007387 */ /* 0x0001e60000100a00 */
[----:B0-----:R-:W2:Y:S01]  /*7b010*/  LDL.LU R16, [R1+0x2c0] ;  /* 0x0002c00001107983 */ /* 0x001ea20000300800 */
[----:B------:R-:W2:Y:S02]  /*7b020*/  LDL.LU R17, [R1+0x2c4] ;  /* 0x0002c40001117983 */ /* 0x000ea40000300800 */
[----:B------:R-:W4:Y:S02]  /*7b030*/  LDL.LU R18, [R1+0x2c8] ;  /* 0x0002c80001127983 */ /* 0x000f240000300800 */
[----:B------:R-:W4:Y:S01]  /*7b040*/  LDL.LU R19, [R1+0x2cc] ;  /* 0x0002cc0001137983 */ /* 0x000f220000300800 */
[----:B------:R-:W2:Y:S01]  /*7b050*/  LDL.LU R4, [R1+0x2b00] ;  /* 0x002b000001047983 */ /* 0x000ea20000300800 */
[----:B------:R-:W2:Y:S02]  /*7b060*/  LDL.LU R0, [R1+0x2afc] ;  /* 0x002afc0001007983 */ /* 0x000ea40000300800 */
[----:B------:R-:W-:Y:S02]  /*7b070*/  STL.64 [R1+0x2aa0], R6 ;  /* 0x002aa00601007387 */ /* 0x000fe40000100a00 */
[----:B------:R-:W2:Y:S01]  /*7b080*/  LDL.LU R2, [R1+0x2af8] ;  /* 0x002af80001027983 */ /* 0x000ea20000300800 */
[----:B------:R-:W-:Y:S01]  /*7b090*/  STL.64 [R1+0x2aa8], R10 ;  /* 0x002aa80a01007387 */ /* 0x000fe20000100a00 */
[----:B------:R3:W-:Y:S02]  /*7b0a0*/  STL.64 [R1+0x2ab0], R14 ;  /* 0x002ab00e01007387 */ /* 0x0007e40000100a00 */
[----:B---3--:R-:W-:-:S02]  /*7b0b0*/  IMAD.MOV.U32 R14, RZ, RZ, R9 ;  /* 0x000000ffff0e7224 */ /* 0x008fc400078e0009 */
[----:B------:R-:W-:-:S05]  /*7b0c0*/  IMAD.MOV.U32 R15, RZ, RZ, R8 ;  /* 0x000000ffff0f7224 */ /* 0x000fca00078e0008 */
[----:B------:R0:W-:Y:S01]  /*7b0d0*/  STL.64 [R1+0x2ac8], R14 ;  /* 0x002ac80e01007387 */ /* 0x0001e20000100a00 */
[----:B------:R-:W3:Y:S02]  /*7b0e0*/  LDL.LU R8, [R1+0x310] ;  /* 0x0003100001087983 */ /* 0x000ee40000300800 */
[----:B------:R-:W3:Y:S02]  /*7b0f0*/  LDL.LU R9, [R1+0x314] ;  /* 0x0003140001097983 */ /* 0x000ee40000300800 */
[----:B------:R-:W2:Y:S01]  /*7b100*/  LDL.LU R10, [R1+0x318] ;  /* 0x00031800010a7983 */ /* 0x000ea20000300800 */
[----:B------:R-:W2:Y:S01]  /*7b110*/  LDL.LU R11, [R1+0x31c] ;  /* 0x00031c00010b7983 */ /* 0x000ea20000300800 */
[----:B0-----:R-:W-:Y:S02]  /*7b120*/  IMAD.MOV.U32 R14, RZ, RZ, R12 ;  /* 0x000000ffff0e7224 */ /* 0x001fe400078e000c */
[----:B------:R-:W-:-:S05]  /*7b130*/  IMAD.MOV.U32 R15, RZ, RZ, R5 ;  /* 0x000000ffff0f7224 */ /* 0x000fca00078e0005 */
[----:B------:R-:W-:Y:S04]  /*7b140*/  STL.64 [R1+0x2ae0], R14 ;  /* 0x002ae00e01007387 */ /* 0x000fe80000100a00 */
        /* <DEDUP_REMOVED lines=23> */
[----:B----4-:R-:W-:Y:S01]  /*7b2c0*/  STL.64 [R1+0x2a68], R18 ;  /* 0x002a681201007387 */ /* 0x010fe20000100a00 */
[----:B------:R0:W-:Y:S03]  /*7b2d0*/  STL.64 [R1+0x2a60], R16 ;  /* 0x002a601001007387 */ /* 0x0001e60000100a00 */
[----:B0-----:R-:W4:Y:S01]  /*7b2e0*/  LDL.LU R16, [R1+0x2d0] ;  /* 0x0002d00001107983 */ /* 0x001f220000300800 */
[----:B------:R-:W4:Y:S02]  /*7b2f0*/  LDL.LU R17, [R1+0x2d4] ;  /* 0x0002d40001117983 */ /* 0x000f240000300800 */
[----:B------:R-:W2:Y:S02]  /*7b300*/  LDL.LU R18, [R1+0x2d8] ;  /* 0x0002d80001127983 */ /* 0x000ea40000300800 */
[----:B------:R-:W2:Y:S02]  /*7b310*/  LDL.LU R19, [R1+0x2dc] ;  /* 0x0002dc0001137983 */ /* 0x000ea40000300800 */
[----:B------:R-:W-:Y:S01]  /*7b320*/  IMAD.MOV.U32 R15, RZ, RZ, R3 ;  /* 0x000000ffff0f7224 */ /* 0x000fe200078e0003 */
[----:B--2---:R-:W-:Y:S01]  /*7b330*/  STL.64 [R1+0x2a80], R18 ;  /* 0x002a801201007387 */ /* 0x004fe20000100a00 */
[----:B----4-:R0:W-:Y:S03]  /*7b340*/  STL.64 [R1+0x2a78], R16 ;  /* 0x002a781001007387 */ /* 0x0101e60000100a00 */
[----:B0-----:R-:W2:Y:S01]  /*7b350*/  LDL.LU R16, [R1+0x2e0] ;  /* 0x0002e00001107983 */ /* 0x001ea20000300800 */
[----:B------:R-:W2:Y:S02]  /*7b360*/  LDL.LU R17, [R1+0x2e4] ;  /* 0x0002e40001117983 */ /* 0x000ea40000300800 */
[----:B------:R-:W4:Y:S02]  /*7b370*/  LDL.LU R18, [R1+0x2e8] ;  /* 0x0002e80001127983 */ /* 0x000f240000300800 */
[----:B------:R-:W4:Y:S01]  /*7b380*/  LDL.LU R19, [R1+0x2ec] ;  /* 0x0002ec0001137983 */ /* 0x000f220000300800 */
[C---:B------:R-:W-:Y:S01]  /*7b390*/  HMMA.16816.F32.BF16 R12, R24.reuse, R14, R8 ;  /* 0x0000000e180c723c */ /* 0x040fe20000041808 */
[----:B------:R-:W-:Y:S01]  /*7b3a0*/  IMAD.MOV.U32 R23, RZ, RZ, R2 ;  /* 0x000000ffff177224 */ /* 0x000fe200078e0002 */
        /* <DEDUP_REMOVED lines=9> */
[----:B------:R-:W2:Y:S01]  /*7b440*/  LDL.LU R2, [R1+0xd9c] ;  /* 0x000d9c0001027983 */ /* 0x000ea20000300800 */
[----:B------:R-:W2:Y:S01]  /*7b450*/  LDL.LU.64 R10, [R1+0x2af0] ;  /* 0x002af000010a7983 */ /* 0x000ea20000300a00 */
[----:B------:R-:W2:Y:S04]  /*7b460*/  LDL.LU.64 R8, [R1+0x2ae8] ;  /* 0x002ae80001087983 */ /* 0x000ea80000300a00 */
        /* <DEDUP_REMOVED lines=20> */
[----:B------:R0:W-:Y:S01]  /*7b5b0*/  STL.64 [R1+0x310], R12 ;  /* 0x0003100c01007387 */ /* 0x0001e20000100a00 */
[----:B------:R1:W-:Y:S03]  /*7b5c0*/  STL.64 [R1+0x318], R14 ;  /* 0x0003180e01007387 */ /* 0x0003e60000100a00 */
[----:B0-----:R-:W2:Y:S01]  /*7b5d0*/  LDL.LU R12, [R1+0x1f0] ;  /* 0x0001f000010c7983 */ /* 0x001ea20000300800 */
[----:B------:R-:W2:Y:S02]  /*7b5e0*/  LDL.LU R13, [R1+0x1f4] ;  /* 0x0001f400010d7983 */ /* 0x000ea40000300800 */
[----:B-1----:R-:W2:Y:S02]  /*7b5f0*/  LDL.LU R14, [R1+0x1f8] ;  /* 0x0001f800010e7983 */ /* 0x002ea40000300800 */
[----:B------:R-:W2:Y:S01]  /*7b600*/  LDL.LU R15, [R1+0x1fc] ;  /* 0x0001fc00010f7983 */ /* 0x000ea20000300800 */
[C---:B---3--:R-:W-:Y:S01]  /*7b610*/  HMMA.16816.F32.BF16 R8, R24.reuse, R10, R4 ;  /* 0x0000000a1808723c */ /* 0x048fe20000041804 */
[----:B------:R-:W3:Y:S11]  /*7b620*/  LDL.LU.64 R6, [R1+0x2aa0] ;  /* 0x002aa00001067983 */ /* 0x000ef60000300a00 */
[----:B------:R-:W-:Y:S11]  /*7b630*/  @!UPT UIADD3 URZ, URZ, URZ, URZ ;  /* 0x0000003f3f3ff290 */ /* 0x000ff6000fffe03f */
[----:B------:R0:W-:Y:S01]  /*7b640*/  STL.64 [R1+0x300], R8 ;  /* 0x0003000801007387 */ /* 0x0001e20000100a00 */
[----:B------:R1:W-:Y:S03]  /*7b650*/  STL.64 [R1+0x308], R10 ;  /* 0x0003080a01007387 */ /* 0x0003e60000100a00 */
[----:B0-----:R-:W2:Y:S01]  /*7b660*/  LDL.LU R8, [R1+0x1e0] ;  /* 0x0001e00001087983 */ /* 0x001ea20000300800 */
[----:B------:R-:W2:Y:S02]  /*7b670*/  LDL.LU R9, [R1+0x1e4] ;  /* 0x0001e40001097983 */ /* 0x000ea40000300800 */
[----:B-1----:R-:W2:Y:S02]  /*7b680*/  LDL.LU R10, [R1+0x1e8] ;  /* 0x0001e800010a7983 */ /* 0x002ea40000300800 */
        /* <DEDUP_REMOVED lines=50> */
[----:B------:R-:W2:Y:S01]  /*7b9b0*/  LDL.LU R3, [R1+0xd90] ;  /* 0x000d900001037983 */ /* 0x000ea20000300800 */
        /* <DEDUP_REMOVED lines=50> */
[----:B------:R-:W4:Y:S11]  /*7bce0*/  LDL.LU.64 R18, [R1+0x2948] ;  /* 0x0029480001127983 */ /* 0x000f360000300a00 */
[----:B------:R-:W-:Y:S10]  /*7bcf0*/  @!UPT UIADD3 URZ, URZ, URZ, URZ ;  /* 0x0000003f3f3ff290 */ /* 0x000ff4000fffe03f */
[----:B------:R-:W-:Y:S01]  /*7bd00*/  STL.64 [R1+0x210], R4 ;  /* 0x0002100401007387 */ /* 0x000fe20000100a00 */
[----:B------:R0:W-:Y:S03]  /*7bd10*/  STL.64 [R1+0x218], R6 ;  /* 0x0002180601007387 */ /* 0x0001e60000100a00 */
[----:B0-----:R-:W3:Y:S01]  /*7bd20*/  LDL.LU.64 R6, [R1+0x2940] ;  /* 0x0029400001067983 */ /* 0x001ee20000300a00 */
[C---:B----4-:R-:W-:Y:S11]  /*7bd30*/  HMMA.16816.F32.BF16 R16, R24.reuse, R18, R20 ;  /* 0x000000121810723c */ /* 0x050ff60000041814 */
[----:B------:R-:W-:Y:S11]  /*7bd40*/  @!UPT UIADD3 URZ, URZ, URZ, URZ ;  /* 0x0000003f3f3ff290 */ /* 0x000ff6000fffe03f */
[----:B------:R-:W-:Y:S01]  /*7bd50*/  @!UPT UIADD3 URZ, URZ, URZ, URZ ;  /* 0x0000003f3f3ff290 */ /* 0x000fe2000fffe03f */
[----:B------:R-:W-:Y:S01]  /*7bd60*/  STL.64 [R1+0x200], R16 ;  /* 0x0002001001007387 */ /* 0x000fe20000100a00 */
[----:B------:R-:W-:Y:S02]  /*7bd70*/  IMAD.MOV.U32 R21, RZ, RZ, R18 ;  /* 0x000000ffff157224 */ /* 0x000fe400078e0012 */
[----:B------:R0:W-:Y:S02]  /*7bd80*/  STL.64 [R1+0x208], R18 ;  /* 0x0002081201007387 */ /* 0x0001e40000100a00 */
[----:B------:R-:W-:Y:S02]  /*7bd90*/  IMAD.MOV.U32 R20, RZ, RZ, R19 ;  /* 0x000000ffff147224 */ /* 0x000fe400078e0013 */
[----:B0-----:R-:W2:Y:S03]  /*7bda0*/  LDL.LU.64 R18, [R1+0x2938] ;  /* 0x0029380001127983 */ /* 0x001ea60000300a00 */
[----:B------:R0:W-:Y:S02]  /*7bdb0*/  STL [R1+0x2800], R20 ;  /* 0x0028001401007387 */ /* 0x0001e40000100800 */
[----:B------:R1:W-:Y:S01]  /*7bdc0*/  STL [R1+0x27fc], R21 ;  /* 0x0027fc1501007387 */ /* 0x0003e20000100800 */
[----:B0-----:R-:W3:Y:S01]  /*7bdd0*/  LDL.LU R20, [R1+0x1c0] ;  /* 0x0001c00001147983 */ /* 0x001ee20000300800 */
[----:B-1----:R-:W3:Y:S02]  /*7bde0*/  LDL.LU R21, [R1+0x1c4] ;  /* 0x0001c40001157983 */ /* 0x002ee40000300800 */
[----:B------:R-:W3:Y:S02]  /*7bdf0*/  LDL.LU R22, [R1+0x1c8] ;  /* 0x0001c80001167983 */ /* 0x000ee40000300800 */
[----:B------:R-:W3:Y:S01]  /*7be00*/  LDL.LU R23, [R1+0x1cc] ;  /* 0x0001cc0001177983 */ /* 0x000ee20000300800 */
[C---:B--2---:R-:W-:Y:S01]  /*7be10*/  HMMA.16816.F32.BF16 R16, R24.reuse, R18, R12 ;  /* 0x000000121810723c */ /* 0x044fe2000004180c */
[----:B------:R-:W2:Y:S11]  /*7be20*/  LDL.LU.64 R14, [R1+0x2930] ;  /* 0x00293000010e7983 */ /* 0x000eb60000300a00 */
[----:B------:R-:W-:Y:S11]  /*7be30*/  @!UPT UIADD3 URZ, URZ, URZ, URZ ;  /* 0x0000003f3f3ff290 */ /* 0x000ff6000fffe03f */
[----:B------:R0:W-:Y:S01]  /*7be40*/  STL.64 [R1+0x1f0], R16 ;  /* 0x0001f01001007387 */ /* 0x0001e20000100a00 */
[----:B------:R1:W-:Y:S03]  /*7be50*/  STL.64 [R1+0x1f8], R18 ;  /* 0x0001f81201007387 */ /* 0x0003e60000100a00 */
[----:B0-----:R-:W4:Y:S01]  /*7be60*/  LDL.LU R16, [R1+0x1d0] ;  /* 0x0001d00001107983 */ /* 0x001f220000300800 */
[----:B------:R-:W4:Y:S02]  /*7be70*/  LDL.LU R17, [R1+0x1d4] ;  /* 0x0001d40001117983 */ /* 0x000f240000300800 */
[----:B-1----:R-:W4:Y:S01]  /*7be80*/  LDL.LU R18, [R1+0x1d8] ;  /* 0x0001d80001127983 */ /* 0x002f220000300800 */
[----:B--2---:R-:W-:Y:S01]  /*7be90*/  HMMA.16816.F32.BF16 R12, R24, R14, R8 ;  /* 0x0000000e180c723c */ /* 0x004fe20000041808 */
[----:B------:R-:W4:Y:S01]  /*7bea0*/  LDL.LU.64 R10, [R1+0x2928] ;  /* 0x00292800010a7983 */ /* 0x000f220000300a00 */
[----:B------:R-:W-:-:S02]  /*7beb0*/  IMAD.MOV.U32 R19, RZ, RZ, R0 ;  /* 0x000000ffff137224 */ /* 0x000fc400078e0000 */
[----:B------:R-:W2:Y:S02]  /*7bec0*/  LDL.LU R0, [R1+0xf98] ;  /* 0x000f980001007983 */ /* 0x000ea40000300800 */
[----:B------:R-:W-:Y:S11]  /*7bed0*/  IMAD.MOV.U32 R29, RZ, RZ, 0x3f ;  /* 0x0000003fff1d7424 */ /* 0x000ff600078e00ff */
[----:B------:R-:W-:Y:S06]  /*7bee0*/  @!UPT UIADD3 URZ, URZ, URZ, URZ ;  /* 0x0000003f3f3ff290 */ /* 0x000fec000fffe03f */
[----:B------:R-:W-:Y:S01]  /*7bef0*/  STL.64 [R1+0x1e0], R12 ;  /* 0x0001e00c01007387 */ /* 0x000fe20000100a00 */
[----:B------:R3:W-:Y:S02]  /*7bf00*/  STL.64 [R1+0x1e8], R14 ;  /* 0x0001e80e01007387 */ /* 0x0007e40000100a00 */
[----:B---3--:R-:W-:Y:S01]  /*7bf10*/  HMMA.16816.F32.BF16 R12, R24, R6, R20 ;  /* 0x00000006180c723c */ /* 0x008fe20000041814 */
[----:B------:R-:W-:-:S04]  /*7bf20*/  IADD3 R29, R29, c[0x0][0x180], RZ ;  /* 0x000060001d1d7a10 */ /* 0x000fc80007ffe0ff */
[----:B------:R-:W-:Y:S02]  /*7bf30*/  SHF.R.S32.HI R28, RZ, 0x1f, R29 ;  /* 0x0000001fff1c7819 */ /* 0x000fe4000001141d */
[----:B------:R-:W-:Y:S02]  /*7bf40*/  IADD3 R2, R2, 0x1, RZ ;  /* 0x0000000102027810 */ /* 0x000fe40007ffe0ff */
[----:B------:R-:W-:-:S04]  /*7bf50*/  LEA.HI R5, R28, R29, RZ, 0x6 ;  /* 0x0000001d1c057211 */ /* 0x000fc800078f30ff */
[----:B------:R-:W-:-:S04]  /*7bf60*/  SHF.R.S32.HI R5, RZ, 0x6, R5 ;  /* 0x00000006ff057819 */ /* 0x000fc80000011405 */
[----:B------:R-:W-:-:S07]  /*7bf70*/  ISETP.NE.U32.AND P0, PT, R2, R5, PT ;  /* 0x000000050200720c */ /* 0x000fce0003f05070 */
[----:B------:R-:W-:Y:S02]  /*7bf80*/  IMAD.MOV.U32 R6, RZ, RZ, R15 ;  /* 0x000000ffff067224 */ /* 0x000fe400078e000f */
[----:B------:R-:W-:Y:S01]  /*7bf90*/  IMAD.MOV.U32 R7, RZ, RZ, R14 ;  /* 0x000000ffff077224 */ /* 0x000fe200078e000e */
[----:B----4-:R-:W-:Y:S11]  /*7bfa0*/  HMMA.16816.F32.BF16 R8, R24, R10, R16 ;  /* 0x0000000a1808723c */ /* 0x010ff60000041810 */
[----:B------:R-:W-:Y:S11]  /*7bfb0*/  @!UPT UIADD3 URZ, URZ, URZ, URZ ;  /* 0x0000003f3f3ff290 */ /* 0x000ff6000fffe03f */
[----:B------:R-:W-:Y:S01]  /*7bfc0*/  @!UPT UIADD3 URZ, URZ, URZ, URZ ;  /* 0x0000003f3f3ff290 */ /* 0x000fe2000fffe03f */
[----:B------:R-:W-:Y:S01]  /*7bfd0*/  STL.64 [R1+0x1d0], R8 ;  /* 0x0001d00801007387 */ /* 0x000fe20000100a00 */
[----:B------:R-:W-:Y:S02]  /*7bfe0*/  STL.64 [R1+0x1d8], R10 ;  /* 0x0001d80a01007387 */ /* 0x000fe40000100a00 */
[----:B------:R-:W-:Y:S02]  /*7bff0*/  STL.64 [R1+0x1c0], R12 ;  /* 0x0001c00c01007387 */ /* 0x000fe40000100a00 */
[----:B------:R-:W-:Y:S01]  /*7c000*/  STL.64 [R1+0x1c8], R14 ;  /* 0x0001c80e01007387 */ /* 0x000fe20000100a00 */
[----:B------:R0:W-:Y:S01]  /*7c010*/  STL [R1+0xd9c], R2 ;  /* 0x000d9c0201007387 */ /* 0x0001e20000100800 */
[----:B------:R-:W-:Y:S02]  /*7c020*/  STL [R1+0x2808], R6 ;  /* 0x0028080601007387 */ /* 0x000fe40000100800 */
[----:B------:R-:W-:Y:S01]  /*7c030*/  STL [R1+0x2804], R7 ;  /* 0x0028040701007387 */ /* 0x000fe20000100800 */
[----:B0-----:R-:W3:Y:S01]  /*7c040*/  LDL.LU R2, [R1+0xf88] ;  /* 0x000f880001027983 */ /* 0x001ee20000300800 */
[----:B------:R-:W-:-:S04]  /*7c050*/  IMAD.MOV.U32 R4, RZ, RZ, c[0x0][0x188] ;  /* 0x00006200ff047624 */ /* 0x000fc800078e00ff */
[----:B------:R-:W-:-:S04]  /*7c060*/  IMAD.SHL.U32 R4, R4, 0x40, RZ ;  /* 0x0000004004047824 */ /* 0x000fc800078e00ff */
[----:B------:R-:W-:-:S05]  /*7c070*/  IMAD.SHL.U32 R4, R4, 0x2, RZ ;  /* 0x0000000204047824 */ /* 0x000fca00078e00ff */
[-C--:B------:R-:W-:Y:S01]  /*7c080*/  IADD3 R3, P4, R3, R4.reuse, RZ ;  /* 0x0000000403037210 */ /* 0x080fe20007f9e0ff */
[----:B---3--:R0:W-:Y:S04]  /*7c090*/  STL [R1+0x2924], R2 ;  /* 0x0029240201007387 */ /* 0x0081e80000100800 */
[----:B0-----:R-:W3:Y:S01]  /*7c0a0*/  LDL.LU R2, [R1+0xf90] ;  /* 0x000f900001027983 */ /* 0x001ee20000300800 */
[----:B------:R-:W4:Y:S02]  /*7c0b0*/  LDL.LU R7, [R1+0xf78] ;  /* 0x000f780001077983 */ /* 0x000f240000300800 */
[----:B------:R-:W4:Y:S02]  /*7c0c0*/  LDL.LU R6, [R1+0xd8c] ;  /* 0x000d8c0001067983 */ /* 0x000f240000300800 */
[----:B------:R-:W4:Y:S01]  /*7c0d0*/  LDL.LU R24, [R1+0xf70] ;  /* 0x000f700001187983 */ /* 0x000f220000300800 */
[----:B------:R0:W-:Y:S01]  /*7c0e0*/  STL [R1+0xd90], R3 ;  /* 0x000d900301007387 */ /* 0x0001e20000100800 */
        /* <DEDUP_REMOVED lines=11> */
[-C--:B--2---:R-:W-:Y:S01]  /*7c1a0*/  IADD3 R0, P5, R0, R4.reuse, RZ ;  /* 0x0000000400007210 */ /* 0x084fe20007fbe0ff */
[----:B0-----:R-:W2:Y:S01]  /*7c1b0*/  LDL.LU R3, [R1+0xf40] ;  /* 0x000f400001037983 */ /* 0x001ea20000300800 */
[----:B------:R-:W2:Y:S02]  /*7c1c0*/  LDL.LU R22, [R1+0xf64] ;  /* 0x000f640001167983 */ /* 0x000ea40000300800 */
[----:B------:R-:W2:Y:S02]  /*7c1d0*/  LDL.LU R23, [R1+0xf38] ;  /* 0x000f380001177983 */ /* 0x000ea40000300800 */
[----:B------:R-:W2:Y:S01]  /*7c1e0*/  LDL.LU R5, [R1+0xf5c] ;  /* 0x000f5c0001057983 */ /* 0x000ea20000300800 */
[----:B------:R0:W-:Y:S01]  /*7c1f0*/  STL [R1+0xf98], R0 ;  /* 0x000f980001007387 */ /* 0x0001e20000100800 */
        /* <DEDUP_REMOVED lines=8> */
[----:B0-----:R-:W2:Y:S01]  /*7c280*/  LDL.LU R0, [R1+0xf10] ;  /* 0x000f100001007983 */ /* 0x001ea20000300800 */
[----:B---3--:R-:W-:-:S05]  /*7c290*/  IADD3 R2, P6, R2, R4, RZ ;  /* 0x0000000402027210 */ /* 0x008fca0007fde0ff */
[----:B------:R0:W-:Y:S04]  /*7c2a0*/  STL [R1+0xf90], R2 ;  /* 0x000f900201007387 */ /* 0x0001e80000100800 */
[----:B0-----:R-:W3:Y:S02]  /*7c2b0*/  LDL.LU R2, [R1+0x2924] ;  /* 0x0029240001027983 */ /* 0x001ee40000300800 */
[----:B---3--:R-:W-:-:S05]  /*7c2c0*/  IADD3 R2, P1, R2, R4, RZ ;  /* 0x0000000402027210 */ /* 0x008fca0007f3e0ff */
[----:B------:R0:W-:Y:S04]  /*7c2d0*/  STL [R1+0xf88], R2 ;  /* 0x000f880201007387 */ /* 0x0001e80000100800 */
[----:B0-----:R-:W3:Y:S02]  /*7c2e0*/  LDL.LU R2, [R1+0x2920] ;  /* 0x0029200001027983 */ /* 0x001ee40000300800 */
[----:B---3--:R-:W-:-:S05]  /*7c2f0*/  IADD3 R2, P2, R2, R4, RZ ;  /* 0x0000000402027210 */ /* 0x008fca0007f5e0ff */
[----:B------:R0:W-:Y:S04]  /*7c300*/  STL [R1+0xf80], R2 ;  /* 0x000f800201007387 */ /* 0x0001e80000100800 */
[----:B0-----:R-:W3:Y:S01]  /*7c310*/  LDL.LU R2, [R1+0x291c] ;  /* 0x00291c0001027983 */ /* 0x001ee20000300800 */
[----:B----4-:R-:W-:-:S05]  /*7c320*/  IADD3 R7, P3, R7, R4, RZ ;  /* 0x0000000407077210 */ /* 0x010fca0007f7e0ff */
[----:B------:R-:W-:Y:S01]  /*7c330*/  STL [R1+0xf78], R7 ;  /* 0x000f780701007387 */ /* 0x000fe20000100800 */
[--C-:B---3--:R-:W-:Y:S01]  /*7c340*/  IMAD.X R6, R6, 0x1, R2.reuse, P4 ;  /* 0x0000000106067824 */ /* 0x108fe200020e0602 */
[-C--:B------:R-:W-:Y:S01]  /*7c350*/  IADD3 R24, P4, R24, R4.reuse, RZ ;  /* 0x0000000418187210 */ /* 0x080fe20007f9e0ff */
[--C-:B------:R-:W-:Y:S01]  /*7c360*/  IMAD.X R25, R25, 0x1, R2.reuse, P5 ;  /* 0x0000000119197824 */ /* 0x100fe200028e0602 */
[-C--:B------:R-:W-:Y:S01]  /*7c370*/  IADD3 R26, P5, R26, R4.reuse, RZ ;  /* 0x000000041a1a7210 */ /* 0x080fe20007fbe0ff */
[--C-:B------:R-:W-:Y:S01]  /*7c380*/  IMAD.X R27, R27, 0x1, R2.reuse, P6 ;  /* 0x000000011b1b7824 */ /* 0x100fe200030e0602 */
[----:B------:R-:W-:Y:S01]  /*7c390*/  STL [R1+0xd8c], R6 ;  /* 0x000d8c0601007387 */ /* 0x000fe20000100800 */
[-C--:B------:R-:W-:Y:S01]  /*7c3a0*/  IADD3 R10, P6, R10, R4.reuse, RZ ;  /* 0x000000040a0a7210 */ /* 0x080fe20007fde0ff */
[----:B------:R-:W-:Y:S02]  /*7c3b0*/  STL [R1+0xf70], R24 ;  /* 0x000f701801007387 */ /* 0x000fe40000100800 */
[--C-:B------:R-:W-:Y:S01]  /*7c3c0*/  IMAD.X R11, R11, 0x1, R2.reuse, P1 ;  /* 0x000000010b0b7824 */ /* 0x100fe200008e0602 */
[----:B------:R-:W-:Y:S01]  /*7c3d0*/  STL [R1+0xf94], R25 ;  /* 0x000f941901007387 */ /* 0x000fe20000100800 */
[-C--:B------:R-:W-:Y:S01]  /*7c3e0*/  IADD3 R14, P1, R14, R4.reuse, RZ ;  /* 0x000000040e0e7210 */ /* 0x080fe20007f3e0ff */
[----:B------:R-:W-:Y:S02]  /*7c3f0*/  STL [R1+0xf68], R26 ;  /* 0x000f681a01007387 */ /* 0x000fe40000100800 */
[--C-:B------:R-:W-:Y:S01]  /*7c400*/  IMAD.X R15, R15, 0x1, R2.reuse, P2 ;  /* 0x000000010f0f7824 */ /* 0x100fe200010e0602 */
[----:B------:R-:W-:Y:S01]  /*7c410*/  STL [R1+0xf8c], R27 ;  /* 0x000f8c1b01007387 */ /* 0x000fe20000100800 */
[----:B------:R-:W-:Y:S01]  /*7c420*/  IADD3 R18, P2, R18, R4, RZ ;  /* 0x0000000412127210 */ /* 0x000fe20007f5e0ff */
[----:B------:R-:W-:Y:S02]  /*7c430*/  STL [R1+0xf60], R10 ;  /* 0x000f600a01007387 */ /* 0x000fe40000100800 */
[----:B------:R-:W-:-:S02]  /*7c440*/  IMAD.X R19, R19, 0x1, R2, P3 ;  /* 0x0000000113137824 */ /* 0x000fc400018e0602 */
[--C-:B------:R-:W-:Y:S01]  /*7c450*/  IMAD.X R20, R20, 0x1, R2.reuse, P4 ;  /* 0x0000000114147824 */ /* 0x100fe200020e0602 */
[----:B------:R-:W-:Y:S01]  /*7c460*/  STL [R1+0xf84], R11 ;  /* 0x000f840b01007387 */ /* 0x000fe20000100800 */
[-C--:B--2---:R-:W-:Y:S01]  /*7c470*/  IADD3 R3, P4, R3, R4.reuse, RZ ;  /* 0x0000000403037210 */ /* 0x084fe20007f9e0ff */
[----:B------:R-:W-:Y:S01]  /*7c480*/  STL [R1+0xf58], R14 ;  /* 0x000f580e01007387 */ /* 0x000fe20000100800 */
[-C--:B------:R-:W-:Y:S01]  /*7c490*/  IADD3 R21, P3, R21, R4.reuse, RZ ;  /* 0x0000000415157210 */ /* 0x080fe20007f7e0ff */
[----:B------:R-:W-:Y:S01]  /*7c4a0*/  STL [R1+0xf7c], R15 ;  /* 0x000f7c0f01007387 */ /* 0x000fe20000100800 */
[----:B------:R-:W-:Y:S02]  /*7c4b0*/  STL [R1+0xf50], R18 ;  /* 0x000f501201007387 */ /* 0x000fe40000100800 */
[----:B------:R-:W-:Y:S02]  /*7c4c0*/  STL [R1+0xf74], R19 ;  /* 0x000f741301007387 */ /* 0x000fe40000100800 */
[--C-:B------:R-:W-:Y:S01]  /*7c4d0*/  IMAD.X R22, R22, 0x1, R2.reuse, P5 ;  /* 0x0000000116167824 */ /* 0x100fe200028e0602 */
[----:B------:R0:W-:Y:S01]  /*7c4e0*/  STL [R1+0xf40], R3 ;  /* 0x000f400301007387 */ /* 0x0001e20000100800 */
[-C--:B------:R-:W-:Y:S01]  /*7c4f0*/  IADD3 R23, P5, R23, R4.reuse, RZ ;  /* 0x0000000417177210 */ /* 0x080fe20007fbe0ff */
[----:B------:R-:W-:Y:S02]  /*7c500*/  STL [R1+0xf48], R21 ;  /* 0x000f481501007387 */ /* 0x000fe40000100800 */
[--C-:B------:R-:W-:Y:S01]  /*7c510*/  IMAD.X R5, R5, 0x1, R2.reuse, P6 ;  /* 0x0000000105057824 */ /* 0x100fe200030e0602 */
[-C--:B------:R-:W-:Y:S01]  /*7c520*/  IADD3 R9, P6, R9, R4.reuse, RZ ;  /* 0x0000000409097210 */ /* 0x080fe20007fde0ff */
[--C-:B------:R-:W-:Y:S01]  /*7c530*/  IMAD.X R8, R8, 0x1, R2.reuse, P1 ;  /* 0x0000000108087824 */ /* 0x100fe200008e0602 */
[-C--:B------:R-:W-:Y:S01]  /*7c540*/  IADD3 R13, P1, R13, R4.reuse, RZ ;  /* 0x000000040d0d7210 */ /* 0x080fe20007f3e0ff */
[--C-:B------:R-:W-:Y:S01]  /*7c550*/  IMAD.X R17, R17, 0x1, R2.reuse, P2 ;  /* 0x0000000111117824 */ /* 0x100fe200010e0602 */
[----:B0-----:R-:W2:Y:S01]  /*7c560*/  LDL.LU R3, [R1+0xf34] ;  /* 0x000f340001037983 */ /* 0x001ea20000300800 */
[----:B------:R-:W-:Y:S02]  /*7c570*/  STL [R1+0xf6c], R20 ;  /* 0x000f6c1401007387 */ /* 0x000fe40000100800 */
[----:B------:R-:W-:Y:S02]  /*7c580*/  STL [R1+0xf64], R22 ;  /* 0x000f641601007387 */ /* 0x000fe40000100800 */
[----:B------:R-:W-:Y:S01]  /*7c590*/  STL [R1+0xf38], R23 ;  /* 0x000f381701007387 */ /* 0x000fe20000100800 */
[----:B------:R-:W-:Y:S01]  /*7c5a0*/  STL [R1+0xf5c], R5 ;  /* 0x000f5c0501007387 */ /* 0x000fe20000100800 */
[-C--:B------:R-:W-:Y:S01]  /*7c5b0*/  IADD3 R12, P2, R12, R4.reuse, RZ ;  /* 0x000000040c0c7210 */ /* 0x080fe20007f5e0ff */
[----:B------:R-:W-:Y:S02]  /*7c5c0*/  STL [R1+0xf30], R9 ;  /* 0x000f300901007387 */ /* 0x000fe40000100800 */
[--C-:B------:R-:W-:Y:S01]  /*7c5d0*/  IMAD.X R16, R16, 0x1, R2.reuse, P3 ;  /* 0x0000000110107824 */ /* 0x100fe200018e0602 */
[----:B------:R-:W-:Y:S01]  /*7c5e0*/  STL [R1+0xf54], R8 ;  /* 0x000f540801007387 */ /* 0x000fe20000100800 */
[----:B------:R-:W-:Y:S02]  /*7c5f0*/  STL [R1+0xf28], R13 ;  /* 0x000f280d01007387 */ /* 0x000fe40000100800 */
[----:B------:R-:W-:Y:S02]  /*7c600*/  STL [R1+0xf4c], R17 ;  /* 0x000f4c1101007387 */ /* 0x000fe40000100800 */
[----:B------:R-:W-:Y:S01]  /*7c610*/  STL [R1+0xf20], R12 ;  /* 0x000f200c01007387 */ /* 0x000fe20000100800 */
[----:B------:R-:W-:Y:S01]  /*7c620*/  STL [R1+0xf44], R16 ;  /* 0x000f441001007387 */ /* 0x000fe20000100800 */
[----:B------:R-:W3:Y:S01]  /*7c630*/  LDL.LU R7, [R1+0xf24] ;  /* 0x000f240001077983 */ /* 0x000ee20000300800 */
[----:B------:R-:W-:Y:S01]  /*7c640*/  IADD3 R29, P3, R29, R4, RZ ;  /* 0x000000041d1d7210 */ /* 0x000fe20007f7e0ff */
[----:B------:R-:W-:-:S04]  /*7c650*/  IMAD.X R28, R28, 0x1, R2, P4 ;  /* 0x000000011c1c7824 */ /* 0x000fc800020e0602 */
[----:B------:R-:W-:Y:S04]  /*7c660*/  STL [R1+0xf18], R29 ;  /* 0x000f181d01007387 */ /* 0x000fe80000100800 */
[----:B---3--:R0:W-:Y:S01]  /*7c670*/  STL [R1+0x2910], R7 ;  /* 0x0029100701007387 */ /* 0x0081e20000100800 */
[----:B------:R-:W-:Y:S03]  /*7c680*/  STL [R1+0xf3c], R28 ;  /* 0x000f3c1c01007387 */ /* 0x000fe60000100800 */
[----:B0-----:R-:W3:Y:S01]  /*7c690*/  LDL.LU R7, [R1+0xf00] ;  /* 0x000f000001077983 */ /* 0x001ee20000300800 */
[----:B------:R-:W-:-:S05]  /*7c6a0*/  IADD3 R0, P4, R0, R4, RZ ;  /* 0x0000000400007210 */ /* 0x000fca0007f9e0ff */
[----:B------:R-:W-:Y:S04]  /*7c6b0*/  STL [R1+0xf10], R0 ;  /* 0x000f100001007387 */ /* 0x000fe80000100800 */
[----:B---3--:R0:W-:Y:S04]  /*7c6c0*/  STL [R1+0x2914], R7 ;  /* 0x0029140701007387 */ /* 0x0081e80000100800 */
[----:B0-----:R-:W3:Y:S01]  /*7c6d0*/  LDL.LU R7, [R1+0xf2c] ;  /* 0x000f2c0001077983 */ /* 0x001ee20000300800 */
[----:B--2---:R-:W-:-:S03]  /*7c6e0*/  IMAD.X R3, R3, 0x1, R2, P5 ;  /* 0x0000000103037824 */ /* 0x004fc600028e0602 */
[----:B---3--:R0:W-:Y:S04]  /*7c6f0*/  STL [R1+0x2918], R7 ;  /* 0x0029180701007387 */ /* 0x0081e80000100800 */
        /* <DEDUP_REMOVED lines=15> */
[----:B------:R0:W-:Y:S01]  /*7c7f0*/  STL [R1+0xf34], R3 ;  /* 0x000f340301007387 */ /* 0x0001e20000100800 */
        /* <DEDUP_REMOVED lines=11> */
[----:B0-----:R-:W3:Y:S01]  /*7c8b0*/  LDL.LU R3, [R1+0xebc] ;  /* 0x000ebc0001037983 */ /* 0x001ee20000300800 */
[----:B--2---:R-:W-:-:S05]  /*7c8c0*/  IADD3 R7, P5, R7, R4, RZ ;  /* 0x0000000407077210 */ /* 0x004fca0007fbe0ff */
[----:B------:R0:W-:Y:S04]  /*7c8d0*/  STL [R1+0xf08], R7 ;  /* 0x000f080701007387 */ /* 0x0001e80000100800 */
[----:B0-----:R-:W2:Y:S02]  /*7c8e0*/  LDL.LU R7, [R1+0x2918] ;  /* 0x0029180001077983 */ /* 0x001ea40000300800 */
[----:B--2---:R-:W-:-:S05]  /*7c8f0*/  IMAD.X R7, R7, 0x1, R2, P6 ;  /* 0x0000000107077824 */ /* 0x004fca00030e0602 */
[----:B------:R0:W-:Y:S04]  /*7c900*/  STL [R1+0xf2c], R7 ;  /* 0x000f2c0701007387 */ /* 0x0001e80000100800 */
[----:B0-----:R-:W2:Y:S02]  /*7c910*/  LDL.LU R7, [R1+0x2914] ;  /* 0x0029140001077983 */ /* 0x001ea40000300800 */
[----:B--2---:R-:W-:-:S05]  /*7c920*/  IADD3 R7, P6, R7, R4, RZ ;  /* 0x0000000407077210 */ /* 0x004fca0007fde0ff */
[----:B------:R0:W-:Y:S04]  /*7c930*/  STL [R1+0xf00], R7 ;  /* 0x000f000701007387 */ /* 0x0001e80000100800 */
[----:B0-----:R-:W2:Y:S01]  /*7c940*/  LDL.LU R7, [R1+0x2910] ;  /* 0x0029100001077983 */ /* 0x001ea20000300800 */
[--C-:B----4-:R-:W-:Y:S01]  /*7c950*/  IMAD.X R24, R24, 0x1, R2.reuse, P2 ;  /* 0x0000000118187824 */ /* 0x110fe200010e0602 */
[-C--:B---3--:R-:W-:Y:S01]  /*7c960*/  IADD3 R25, P2, R25, R4.reuse, RZ ;  /* 0x0000000419197210 */ /* 0x088fe20007f5e0ff */
[--C-:B------:R-:W-:Y:S01]  /*7c970*/  IMAD.X R26, R26, 0x1, R2.reuse, P3 ;  /* 0x000000011a1a7824 */ /* 0x100fe200018e0602 */
[-C--:B------:R-:W-:Y:S01]  /*7c980*/  IADD3 R27, P3, R27, R4.reuse, RZ ;  /* 0x000000041b1b7210 */ /* 0x080fe20007f7e0ff */
[--C-:B------:R-:W-:Y:S01]  /*7c990*/  IMAD.X R10, R10, 0x1, R2.reuse, P4 ;  /* 0x000000010a0a7824 */ /* 0x100fe200020e0602 */
[----:B------:R-:W-:Y:S01]  /*7c9a0*/  IADD3 R11, P4, R11, R4, RZ ;  /* 0x000000040b0b7210 */ /* 0x000fe20007f9e0ff */
[----:B------:R-:W-:-:S02]  /*7c9b0*/  IMAD.X R14, R14, 0x1, R2, P5 ;  /* 0x000000010e0e7824 */ /* 0x000fc400028e0602 */
[--C-:B------:R-:W-:Y:S01]  /*7c9c0*/  IMAD.X R18, R18, 0x1, R2.reuse, P6 ;  /* 0x0000000112127824 */ /* 0x100fe200030e0602 */
[-C--:B------:R-:W-:Y:S02]  /*7c9d0*/  IADD3 R0, P6, R0, R4.reuse, RZ ;  /* 0x0000000400007210 */ /* 0x080fe40007fde0ff */
[-C--:B------:R-:W-:Y:S01]  /*7c9e0*/  IADD3 R15, P5, R15, R4.reuse, RZ ;  /* 0x000000040f0f7210 */ /* 0x080fe20007fbe0ff */
[--C-:B------:R-:W-:Y:S01]  /*7c9f0*/  IMAD.X R20, R20, 0x1, R2.reuse, P2 ;  /* 0x0000000114147824 */ /* 0x100fe200010e0602 */
        /* <DEDUP_REMOVED lines=9> */
[----:B--2---:R-:W-:Y:S01]  /*7ca90*/  IMAD.X R7, R7, 0x1, R2, P1 ;  /* 0x0000000107077824 */ /* 0x004fe200008e0602 */
[----:B------:R-:W-:-:S04]  /*7caa0*/  IADD3 R6, P1, R6, R4, RZ ;  /* 0x0000000406067210 */ /* 0x000fc80007f3e0ff */
        /* <DEDUP_REMOVED lines=9> */
[----:B------:R-:W-:-:S02]  /*7cb40*/  IMAD.X R19, R19, 0x1, R2, P1 ;  /* 0x0000000113137824 */ /* 0x000fc400008e0602 */
[----:B------:R0:W-:Y:S01]  /*7cb50*/  STL [R1+0xed0], R0 ;  /* 0x000ed00001007387 */ /* 0x0001e20000100800 */
[-C--:B------:R-:W-:Y:S01]  /*7cb60*/  IADD3 R21, P1, R21, R4.reuse, RZ ;  /* 0x0000000415157210 */ /* 0x080fe20007f3e0ff */
[----:B------:R-:W-:Y:S04]  /*7cb70*/  STL [R1+0xed8], R15 ;  /* 0x000ed80f01007387 */ /* 0x000fe80000100800 */
[----:B0-----:R-:W2:Y:S01]  /*7cb80*/  LDL.LU R0, [R1+0xe90] ;  /* 0x000e900001007983 */ /* 0x001ea20000300800 */
        /* <DEDUP_REMOVED lines=13> */
[----:B------:R-:W3:Y:S02]  /*7cc60*/  LDL.LU R7, [R1+0xe80] ;  /* 0x000e800001077983 */ /* 0x000ee40000300800 */
[----:B------:R-:W-:Y:S01]  /*7cc70*/  IMAD.X R29, R29, 0x1, R2, P1 ;  /* 0x000000011d1d7824 */ /* 0x000fe200008e0602 */
[----:B------:R-:W-:-:S04]  /*7cc80*/  IADD3 R28, P1, R28, R4, RZ ;  /* 0x000000041c1c7210 */ /* 0x000fc80007f3e0ff */
[----:B------:R-:W-:Y:S04]  /*7cc90*/  STL [R1+0xec4], R29 ;  /* 0x000ec41d01007387 */ /* 0x000fe80000100800 */
[----:B---3--:R0:W-:Y:S01]  /*7cca0*/  STL [R1+0x2904], R7 ;  /* 0x0029040701007387 */ /* 0x0081e20000100800 */
[----:B------:R-:W-:Y:S03]  /*7ccb0*/  STL [R1+0xe98], R28 ;  /* 0x000e981c01007387 */ /* 0x000fe60000100800 */
[----:B0-----:R-:W3:Y:S01]  /*7ccc0*/  LDL.LU R7, [R1+0xeac] ;  /* 0x000eac0001077983 */ /* 0x001ee20000300800 */
[----:B------:R-:W-:-:S05]  /*7ccd0*/  IMAD.X R3, R3, 0x1, R2, P2 ;  /* 0x0000000103037824 */ /* 0x000fca00010e0602 */
[----:B------:R-:W-:Y:S04]  /*7cce0*/  STL [R1+0xebc], R3 ;  /* 0x000ebc0301007387 */ /* 0x000fe80000100800 */
[----:B---3--:R0:W-:Y:S04]  /*7ccf0*/  STL [R1+0x2908], R7 ;  /* 0x0029080701007387 */ /* 0x0081e80000100800 */
[----:B0-----:R-:W3:Y:S01]  /*7cd00*/  LDL.LU R7, [R1+0xe88] ;  /* 0x000e880001077983 */ /* 0x001ee20000300800 */
[----:B--2---:R-:W-:-:S03]  /*7cd10*/  IADD3 R0, P2, R0, R4, RZ ;  /* 0x0000000400007210 */ /* 0x004fc60007f5e0ff */
        /* <DEDUP_REMOVED lines=13> */
[----:B------:R0:W-:Y:S01]  /*7cdf0*/  STL [R1+0xe90], R0 ;  /* 0x000e900001007387 */ /* 0x0001e20000100800 */
        /* <DEDUP_REMOVED lines=14> */
[----:B0-----:R-:W3:Y:S02]  /*7cee0*/  LDL.LU R0, [R1+0xe18] ;  /* 0x000e180001007983 */ /* 0x001ee40000300800 */
[----:B--2---:R-:W-:-:S05]  /*7cef0*/  IMAD.X R7, R7, 0x1, R2, P3 ;  /* 0x0000000107077824 */ /* 0x004fca00018e0602 */
[----:B------:R0:W-:Y:S04]  /*7cf00*/  STL [R1+0xeb4], R7 ;  /* 0x000eb40701007387 */ /* 0x0001e80000100800 */
[----:B0-----:R-:W2:Y:S02]  /*7cf10*/  LDL.LU R7, [R1+0x290c] ;  /* 0x00290c0001077983 */ /* 0x001ea40000300800 */
[----:B--2---:R-:W-:-:S05]  /*7cf20*/  IADD3 R7, P3, R7, R4, RZ ;  /* 0x0000000407077210 */ /* 0x004fca0007f7e0ff */
[----:B------:R0:W-:Y:S04]  /*7cf30*/  STL [R1+0xe88], R7 ;  /* 0x000e880701007387 */ /* 0x0001e80000100800 */
[----:B0-----:R-:W2:Y:S02]  /*7cf40*/  LDL.LU R7, [R1+0x2908] ;  /* 0x0029080001077983 */ /* 0x001ea40000300800 */
[----:B--2---:R-:W-:-:S05]  /*7cf50*/  IMAD.X R7, R7, 0x1, R2, P4 ;  /* 0x0000000107077824 */ /* 0x004fca00020e0602 */
[----:B------:R0:W-:Y:S04]  /*7cf60*/  STL [R1+0xeac], R7 ;  /* 0x000eac0701007387 */ /* 0x0001e80000100800 */
[----:B0-----:R-:W2:Y:S01]  /*7cf70*/  LDL.LU R7, [R1+0x2904] ;  /* 0x0029040001077983 */ /* 0x001ea20000300800 */
[--C-:B---3--:R-:W-:Y:S01]  /*7cf80*/  IMAD.X R6, R6, 0x1, R2.reuse, P5 ;  /* 0x0000000106067824 */ /* 0x108fe200028e0602 */
[-C--:B----4-:R-:W-:Y:S01]  /*7cf90*/  IADD3 R24, P5, R24, R4.reuse, RZ ;  /* 0x0000000418187210 */ /* 0x090fe20007fbe0ff */
[--C-:B------:R-:W-:Y:S01]  /*7cfa0*/  IMAD.X R25, R25, 0x1, R2.reuse, P6 ;  /* 0x0000000119197824 */ /* 0x100fe200030e0602 */
[-C--:B------:R-:W-:Y:S01]  /*7cfb0*/  IADD3 R26, P6, R26, R4.reuse, RZ ;  /* 0x000000041a1a7210 */ /* 0x080fe20007fde0ff */
[--C-:B------:R-:W-:Y:S02]  /*7cfc0*/  IMAD.X R27, R27, 0x1, R2.reuse, P1 ;  /* 0x000000011b1b7824 */ /* 0x100fe400008e0602 */
[----:B------:R-:W-:Y:S01]  /*7cfd0*/  IMAD.X R11, R11, 0x1, R2, P2 ;  /* 0x000000010b0b7824 */ /* 0x000fe200010e0602 */
[----:B------:R-:W-:-:S02]  /*7cfe0*/  IADD3 R3, P2, R3, R4, RZ ;  /* 0x0000000403037210 */ /* 0x000fc40007f5e0ff */
        /* <DEDUP_REMOVED lines=11> */
[----:B------:R-:W-:Y:S01]  /*7d0a0*/  IMAD.X R17, R17, 0x1, R2, P3 ;  /* 0x0000000111117824 */ /* 0x000fe200018e0602 */
[----:B------:R-:W-:-:S02]  /*7d0b0*/  IADD3 R12, P3, R12, R4, RZ ;  /* 0x000000040c0c7210 */ /* 0x000fc40007f7e0ff */
[----:B--2---:R-:W-:-:S05]  /*7d0c0*/  IADD3 R7, P4, R7, R4, RZ ;  /* 0x0000000407077210 */ /* 0x004fca0007f9e0ff */
[----:B------:R-:W-:Y:S01]  /*7d0d0*/  STL [R1+0xe80], R7 ;  /* 0x000e800701007387 */ /* 0x000fe20000100800 */
[----:B------:R-:W-:Y:S02]  /*7d0e0*/  STL [R1+0xea4], R6 ;  /* 0x000ea40601007387 */ /* 0x000fe40000100800 */
[----:B------:R-:W-:Y:S02]  /*7d0f0*/  STL [R1+0xe78], R24 ;  /* 0x000e781801007387 */ /* 0x000fe40000100800 */
[----:B------:R-:W-:Y:S01]  /*7d100*/  STL [R1+0xe9c], R25 ;  /* 0x000e9c1901007387 */ /* 0x000fe20000100800 */
[----:B------:R-:W-:Y:S01]  /*7d110*/  STL [R1+0xe70], R26 ;  /* 0x000e701a01007387 */ /* 0x000fe20000100800 */
[----:B------:R-:W-:Y:S02]  /*7d120*/  STL [R1+0xe94], R27 ;  /* 0x000e941b01007387 */ /* 0x000fe40000100800 */
[----:B------:R0:W-:Y:S02]  /*7d130*/  STL [R1+0xe60], R3 ;  /* 0x000e600301007387 */ /* 0x0001e40000100800 */
[----:B------:R-:W-:Y:S02]  /*7d140*/  STL [R1+0xe68], R10 ;  /* 0x000e680a01007387 */ /* 0x000fe40000100800 */
[--C-:B------:R-:W-:Y:S01]  /*7d150*/  IMAD.X R18, R18, 0x1, R2.reuse, P4 ;  /* 0x0000000112127824 */ /* 0x100fe200020e0602 */
[-C--:B------:R-:W-:Y:S01]  /*7d160*/  IADD3 R19, P4, R19, R4.reuse, RZ ;  /* 0x0000000413137210 */ /* 0x080fe20007f9e0ff */
        /* <DEDUP_REMOVED lines=40> */
[----:B------:R0:W-:Y:S02]  /*7d3f0*/  STL [R1+0xe3c], R3 ;  /* 0x000e3c0301007387 */ /* 0x0001e40000100800 */
        /* <DEDUP_REMOVED lines=27> */
[--C-:B----4-:R-:W-:Y:S02]  /*7d5b0*/  IMAD.X R24, R24, 0x1, R2.reuse, P3 ;  /* 0x0000000118187824 */ /* 0x110fe400018e0602 */
[--C-:B---3--:R-:W-:Y:S01]  /*7d5c0*/  IMAD.X R26, R26, 0x1, R2.reuse, P4 ;  /* 0x000000011a1a7824 */ /* 0x108fe200020e0602 */
        /* <DEDUP_REMOVED lines=23> */
[----:B------:R0:W-:Y:S01]  /*7d740*/  STL [R1+0xdf0], R0 ;  /* 0x000df00001007387 */ /* 0x0001e20000100800 */
[----:B------:R-:W-:Y:S01]  /*7d750*/  STL [R1+0xdf8], R25 ;  /* 0x000df81901007387 */ /* 0x000fe20000100800 */
[--C-:B------:R-:W-:Y:S01]  /*7d760*/  IMAD.X R19, R19, 0x1, R2.reuse, P2 ;  /* 0x0000000113137824 */ /* 0x100fe200010e0602 */
[----:B------:R-:W-:Y:S02]  /*7d770*/  IADD3 R21, P2, R21, R4, RZ ;  /* 0x0000000415157210 */ /* 0x000fe40007f5e0ff */
        /* <DEDUP_REMOVED lines=20> */
[----:B------:R-:W3:Y:S01]  /*7d8c0*/  LDL.LU R7, [R1+0xdb4] ;  /* 0x000db40001077983 */ /* 0x000ee20000300800 */
[----:B------:R-:W-:Y:S01]  /*7d8d0*/  IMAD.X R29, R29, 0x1, R2, P2 ;  /* 0x000000011d1d7824 */ /* 0x000fe200010e0602 */
[----:B------:R-:W-:-:S04]  /*7d8e0*/  IADD3 R28, P2, R28, UR8, RZ ;  /* 0x000000081c1c7c10 */ /* 0x000fc8000ff5e0ff */
[----:B------:R-:W-:Y:S04]  /*7d8f0*/  STL [R1+0xdcc], R29 ;  /* 0x000dcc1d01007387 */ /* 0x000fe80000100800 */
[----:B---3--:R0:W-:Y:S01]  /*7d900*/  STL [R1+0x28f0], R7 ;  /* 0x0028f00701007387 */ /* 0x0081e20000100800 */
[----:B------:R-:W-:Y:S03]  /*7d910*/  STL [R1+0x1ee0], R28 ;  /* 0x001ee01c01007387 */ /* 0x000fe60000100800 */
[----:B0-----:R-:W3:Y:S01]  /*7d920*/  LDL.LU R7, [R1+0x1edc] ;  /* 0x001edc0001077983 */ /* 0x001ee20000300800 */
[----:B------:R-:W-:-:S05]  /*7d930*/  IMAD.X R3, R3, 0x1, R2, P3 ;  /* 0x0000000103037824 */ /* 0x000fca00018e0602 */
[----:B------:R-:W-:Y:S01]  /*7d940*/  STL [R1+0xdc4], R3 ;  /* 0x000dc40301007387 */ /* 0x000fe20000100800 */
[----:B--2---:R-:W-:-:S03]  /*7d950*/  IADD3 R0, P3, R0, UR8, RZ ;  /* 0x0000000800007c10 */ /* 0x004fc6000ff7e0ff */
        /* <DEDUP_REMOVED lines=29> */
[----:B0-----:R-:W3:Y:S01]  /*7db30*/  LDL.LU R0, [R1+0x1e80] ;  /* 0x001e800001007983 */ /* 0x001ee20000300800 */
[----:B--2---:R-:W-:-:S05]  /*7db40*/  IMAD.X R7, R7, 0x1, R2, P4 ;  /* 0x0000000107077824 */ /* 0x004fca00020e0602 */
[----:B------:R0:W-:Y:S04]  /*7db50*/  STL [R1+0xdbc], R7 ;  /* 0x000dbc0701007387 */ /* 0x0001e80000100800 */
[----:B0-----:R-:W2:Y:S02]  /*7db60*/  LDL.LU R7, [R1+0x28f4] ;  /* 0x0028f40001077983 */ /* 0x001ea40000300800 */
[----:B--2---:R-:W-:-:S05]  /*7db70*/  IADD3 R7, P4, R7, UR8, RZ ;  /* 0x0000000807077c10 */ /* 0x004fca000ff9e0ff */
[----:B------:R0:W-:Y:S04]  /*7db80*/  STL [R1+0x1edc], R7 ;  /* 0x001edc0701007387 */ /* 0x0001e80000100800 */
[----:B0-----:R-:W2:Y:S01]  /*7db90*/  LDL.LU R7, [R1+0x28f0] ;  /* 0x0028f00001077983 */ /* 0x001ea20000300800 */
[--C-:B----4-:R-:W-:Y:S01]  /*7dba0*/  IMAD.X R24, R24, 0x1, R2.reuse, P6 ;  /* 0x0000000118187824 */ /* 0x110fe200030e0602 */
[----:B---3--:R-:W-:Y:S01]  /*7dbb0*/  IADD3 R25, P6, R25, UR8, RZ ;  /* 0x0000000819197c10 */ /* 0x008fe2000ffde0ff */
[----:B------:R-:W-:Y:S01]  /*7dbc0*/  IMAD.X R26, R26, 0x1, R2, P1 ;  /* 0x000000011a1a7824 */ /* 0x000fe200008e0602 */
[----:B------:R-:W-:Y:S02]  /*7dbd0*/  IADD3 R27, P1, R27, UR8, RZ ;  /* 0x000000081b1b7c10 */ /* 0x000fe4000ff3e0ff */
[----:B------:R-:W-:Y:S01]  /*7dbe0*/  IADD3.X R10, R10, UR5, RZ, P2, !PT ;  /* 0x000000050a0a7c10 */ /* 0x000fe200097fe4ff */
[----:B------:R-:W-:Y:S01]  /*7dbf0*/  IADD3 R11, P2, R11, UR8, RZ ;  /* 0x000000080b0b7c10 */ /* 0x000fe2000ff5e0ff */
        /* <DEDUP_REMOVED lines=13> */
[----:B------:R-:W-:-:S02]  /*7dcd0*/  IADD3 R16, P4, R16, UR8, RZ ;  /* 0x0000000810107c10 */ /* 0x000fc4000ff9e0ff */
[----:B--2---:R-:W-:Y:S01]  /*7dce0*/  IMAD.X R7, R7, 0x1, R2, P5 ;  /* 0x0000000107077824 */ /* 0x004fe200028e0602 */
[----:B------:R-:W-:-:S04]  /*7dcf0*/  IADD3 R6, P5, R6, UR8, RZ ;  /* 0x0000000806067c10 */ /* 0x000fc8000ffbe0ff */
[----:B------:R-:W-:Y:S01]  /*7dd00*/  STL [R1+0xdb4], R7 ;  /* 0x000db40701007387 */ /* 0x000fe20000100800 */
[----:B------:R-:W-:Y:S02]  /*7dd10*/  STL [R1+0x1ed8], R6 ;  /* 0x001ed80601007387 */ /* 0x000fe40000100800 */
[----:B------:R0:W-:Y:S02]  /*7dd20*/  STL [R1+0x280c], R2 ;  /* 0x00280c0201007387 */ /* 0x0001e40000100800 */
[----:B------:R-:W-:Y:S01]  /*7dd30*/  STL [R1+0xdac], R24 ;  /* 0x000dac1801007387 */ /* 0x000fe20000100800 */
[----:B------:R-:W-:Y:S01]  /*7dd40*/  STL [R1+0x1ed4], R25 ;  /* 0x001ed41901007387 */ /* 0x000fe20000100800 */
[----:B------:R-:W-:Y:S02]  /*7dd50*/  STL [R1+0xda4], R26 ;  /* 0x000da41a01007387 */ /* 0x000fe40000100800 */
[----:B------:R-:W-:Y:S02]  /*7dd60*/  STL [R1+0x1ed0], R27 ;  /* 0x001ed01b01007387 */ /* 0x000fe40000100800 */
[----:B------:R-:W-:Y:S01]  /*7dd70*/  STL [R1+0xfb4], R10 ;  /* 0x000fb40a01007387 */ /* 0x000fe20000100800 */
[----:B------:R-:W-:Y:S01]  /*7dd80*/  STL [R1+0x1ecc], R11 ;  /* 0x001ecc0b01007387 */ /* 0x000fe20000100800 */
[----:B------:R-:W-:Y:S01]  /*7dd90*/  IADD3.X R21, R21, UR5, RZ, P5, !PT ;  /* 0x0000000515157c10 */ /* 0x000fe2000affe4ff */
[----:B------:R-:W-:Y:S01]  /*7dda0*/  STL [R1+0xda0], R14 ;  /* 0x000da00e01007387 */ /* 0x000fe20000100800 */
[----:B------:R-:W-:Y:S01]  /*7ddb0*/  IADD3 R20, P5, R20, UR8, RZ ;  /* 0x0000000814147c10 */ /* 0x000fe2000ffbe0ff */
        /* <DEDUP_REMOVED lines=10> */
[----:B------:R-:W-:Y:S01]  /*7de60*/  STL [R1+0x1ea0], R8 ;  /* 0x001ea00801007387 */ /* 0x000fe20000100800 */
[----:B------:R-:W-:Y:S01]  /*7de70*/  IADD3.X R29, R29, UR5, RZ, P5, !PT ;  /* 0x000000051d1d7c10 */ /* 0x000fe2000affe4ff */
[----:B------:R-:W-:Y:S01]  /*7de80*/  STL [R1+0x1ec4], R13 ;  /* 0x001ec40d01007387 */ /* 0x000fe20000100800 */
[----:B------:R-:W-:Y:S02]  /*7de90*/  STL [R1+0x1e98], R17 ;  /* 0x001e981101007387 */ /* 0x000fe40000100800 */
[----:B------:R-:W-:Y:S02]  /*7dea0*/  STL [R1+0x1ebc], R12 ;  /* 0x001ebc0c01007387 */ /* 0x000fe40000100800 */
[----:B------:R-:W-:Y:S01]  /*7deb0*/  STL [R1+0x1e90], R16 ;  /* 0x001e901001007387 */ /* 0x000fe20000100800 */
[----:B------:R-:W-:Y:S01]  /*7dec0*/  STL [R1+0x1eb4], R29 ;  /* 0x001eb41d01007387 */ /* 0x000fe20000100800 */
[----:B0-----:R-:W2:Y:S01]  /*7ded0*/  LDL.LU R2, [R1+0x1e9c] ;  /* 0x001e9c0001027983 */ /* 0x001ea20000300800 */
[----:B------:R-:W-:-:S02]  /*7dee0*/  IADD3 R28, P5, R28, UR8, RZ ;  /* 0x000000081c1c7c10 */ /* 0x000fc4000ffbe0ff */
[----:B------:R-:W-:-:S03]  /*7def0*/  IADD3.X R3, R3, UR5, RZ, P6, !PT ;  /* 0x0000000503037c10 */ /* 0x000fc6000b7fe4ff */
[----:B------:R-:W-:Y:S04]  /*7df00*/  STL [R1+0x1e88], R28 ;  /* 0x001e881c01007387 */ /* 0x000fe80000100800 */
[----:B--2---:R0:W-:Y:S01]  /*7df10*/  STL [R1+0x28e8], R2 ;  /* 0x0028e80201007387 */ /* 0x0041e20000100800 */
[----:B------:R-:W-:Y:S03]  /*7df20*/  STL [R1+0x1eac], R3 ;  /* 0x001eac0301007387 */ /* 0x000fe60000100800 */
[----:B0-----:R-:W2:Y:S01]  /*7df30*/  LDL.LU R2, [R1+0x1e78] ;  /* 0x001e780001027983 */ /* 0x001ea20000300800 */
[----:B------:R-:W-:-:S05]  /*7df40*/  IADD3 R0, P6, R0, UR8, RZ ;  /* 0x0000000800007c10 */ /* 0x000fca000ffde0ff */
[----:B------:R-:W-:Y:S04]  /*7df50*/  STL [R1+0x1e80], R0 ;  /* 0x001e800001007387 */ /* 0x000fe80000100800 */
        /* <DEDUP_REMOVED lines=30> */
[----:B--2---:R-:W-:-:S05]  /*7e140*/  IADD3.X R2, R2, UR5, RZ, P1, !PT ;  /* 0x0000000502027c10 */ /* 0x004fca0008ffe4ff */
[----:B------:R0:W-:Y:S04]  /*7e150*/  STL [R1+0x1ea4], R2 ;  /* 0x001ea40201007387 */ /* 0x0001e80000100800 */
[----:B0-----:R-:W2:Y:S02]  /*7e160*/  LDL.LU R2, [R1+0x28ec] ;  /* 0x0028ec0001027983 */ /* 0x001ea40000300800 */
[----:B--2---:R-:W-:-:S05]  /*7e170*/  IADD3 R2, P1, R2, UR8, RZ ;  /* 0x0000000802027c10 */ /* 0x004fca000ff3e0ff */
[----:B------:R0:W-:Y:S04]  /*7e180*/  STL [R1+0x1e78], R2 ;  /* 0x001e780201007387 */ /* 0x0001e80000100800 */
[----:B0-----:R-:W2:Y:S01]  /*7e190*/  LDL.LU R2, [R1+0x28e8] ;  /* 0x0028e80001027983 */ /* 0x001ea20000300800 */
[----:B----4-:R-:W-:Y:S01]  /*7e1a0*/  IADD3.X R6, R6, UR5, RZ, P3, !PT ;  /* 0x0000000506067c10 */ /* 0x010fe20009ffe4ff */
[----:B---3--:R-:W-:Y:S01]  /*7e1b0*/  IADD3 R24, P3, R24, UR8, RZ ;  /* 0x0000000818187c10 */ /* 0x008fe2000ff7e0ff */
        /* <DEDUP_REMOVED lines=18> */
[----:B--2---:R-:W-:Y:S01]  /*7e2e0*/  IADD3.X R2, R2, UR5, RZ, P2, !PT ;  /* 0x0000000502027c10 */ /* 0x004fe200097fe4ff */
[----:B------:R-:W-:-:S04]  /*7e2f0*/  IADD3 R7, P2, R7, UR8, RZ ;  /* 0x0000000807077c10 */ /* 0x000fc8000ff5e0ff */
[----:B------:R0:W-:Y:S01]  /*7e300*/  STL [R1+0x1e9c], R2 ;  /* 0x001e9c0201007387 */ /* 0x0001e20000100800 */
[----:B------:R-:W-:Y:S02]  /*7e310*/  STL [R1+0x1e70], R7 ;  /* 0x001e700701007387 */ /* 0x000fe40000100800 */
[----:B------:R-:W-:Y:S02]  /*7e320*/  STL [R1+0x1e94], R6 ;  /* 0x001e940601007387 */ /* 0x000fe40000100800 */
[----:B------:R-:W-:Y:S01]  /*7e330*/  STL [R1+0x1e68], R24 ;  /* 0x001e681801007387 */ /* 0x000fe20000100800 */
[----:B------:R-:W-:Y:S01]  /*7e340*/  STL [R1+0x1e8c], R25 ;  /* 0x001e8c1901007387 */ /* 0x000fe20000100800 */
[----:B------:R-:W-:Y:S02]  /*7e350*/  STL [R1+0x1e60], R26 ;  /* 0x001e601a01007387 */ /* 0x000fe40000100800 */
[----:B------:R-:W-:Y:S02]  /*7e360*/  STL [R1+0x1e84], R27 ;  /* 0x001e841b01007387 */ /* 0x000fe40000100800 */
[----:B------:R-:W-:Y:S01]  /*7e370*/  STL [R1+0x1e58], R10 ;  /* 0x001e580a01007387 */ /* 0x000fe20000100800 */
[----:B------:R-:W-:Y:S01]  /*7e380*/  IADD3.X R19, R19, UR5, RZ, P2, !PT ;  /* 0x0000000513137c10 */ /* 0x000fe200097fe4ff */
[----:B------:R-:W-:Y:S01]  /*7e390*/  STL [R1+0x1e7c], R11 ;  /* 0x001e7c0b01007387 */ /* 0x000fe20000100800 */
[----:B------:R-:W-:Y:S01]  /*7e3a0*/  IADD3 R21, P2, R21, UR8, RZ ;  /* 0x0000000815157c10 */ /* 0x000fe2000ff5e0ff */
        /* <DEDUP_REMOVED lines=19> */
[----:B0-----:R-:W2:Y:S01]  /*7e4e0*/  LDL.LU R2, [R1+0x1df8] ;  /* 0x001df80001027983 */ /* 0x001ea20000300800 */
[----:B------:R-:W-:Y:S01]  /*7e4f0*/  IADD3.X R28, R28, UR5, RZ, P3, !PT ;  /* 0x000000051c1c7c10 */ /* 0x000fe20009ffe4ff */
[----:B------:R-:W-:-:S04]  /*7e500*/  IADD3 R3, P3, R3, UR8, RZ ;  /* 0x0000000803037c10 */ /* 0x000fc8000ff7e0ff */
[----:B------:R-:W-:Y:S04]  /*7e510*/  STL [R1+0x1e34], R28 ;  /* 0x001e341c01007387 */ /* 0x000fe80000100800 */
[----:B--2---:R0:W-:Y:S01]  /*7e520*/  STL [R1+0x28e0], R2 ;  /* 0x0028e00201007387 */ /* 0x0041e20000100800 */
[----:B------:R-:W-:Y:S03]  /*7e530*/  STL [R1+0x1e08], R3 ;  /* 0x001e080301007387 */ /* 0x000fe60000100800 */
[----:B0-----:R-:W2:Y:S01]  /*7e540*/  LDL.LU R2, [R1+0x1e24] ;  /* 0x001e240001027983 */ /* 0x001ea20000300800 */
[----:B------:R-:W-:-:S05]  /*7e550*/  IADD3.X R0, R0, UR5, RZ, P4, !PT ;  /* 0x0000000500007c10 */ /* 0x000fca000a7fe4ff */
        /* <DEDUP_REMOVED lines=31> */
[----:B--2---:R-:W-:-:S05]  /*7e750*/  IADD3 R2, P4, R2, UR8, RZ ;  /* 0x0000000802027c10 */ /* 0x004fca000ff9e0ff */
[----:B------:R0:W-:Y:S04]  /*7e760*/  STL [R1+0x1e00], R2 ;  /* 0x001e000201007387 */ /* 0x0001e80000100800 */
[----:B0-----:R-:W2:Y:S02]  /*7e770*/  LDL.LU R2, [R1+0x28e4] ;  /* 0x0028e40001027983 */ /* 0x001ea40000300800 */
[----:B--2---:R-:W-:-:S05]  /*7e780*/  IADD3.X R2, R2, UR5, RZ, P5, !PT ;  /* 0x0000000502027c10 */ /* 0x004fca000affe4ff */
[----:B------:R0:W-:Y:S04]  /*7e790*/  STL [R1+0x1e24], R2 ;  /* 0x001e240201007387 */ /* 0x0001e80000100800 */
[----:B0-----:R-:W2:Y:S01]  /*7e7a0*/  LDL.LU R2, [R1+0x28e0] ;  /* 0x0028e00001027983 */ /* 0x001ea20000300800 */
[----:B---3--:R-:W-:Y:S01]  /*7e7b0*/  IADD3.X R7, R7, UR5, RZ, P6, !PT ;  /* 0x0000000507077c10 */ /* 0x008fe2000b7fe4ff */
[----:B----4-:R-:W-:Y:S01]  /*7e7c0*/  IADD3 R6, P6, R6, UR8, RZ ;  /* 0x0000000806067c10 */ /* 0x010fe2000ffde0ff */
        /* <DEDUP_REMOVED lines=18> */
[----:B------:R-:W-:-:S02]  /*7e8f0*/  IADD3.X R29, R29, UR5, RZ, P6, !PT ;  /* 0x000000051d1d7c10 */ /* 0x000fc4000b7fe4ff */
[----:B--2---:R-:W-:-:S05]  /*7e900*/  IADD3 R2, P5, R2, UR8, RZ ;  /* 0x0000000802027c10 */ /* 0x004fca000ffbe0ff */
[----:B------:R0:W-:Y:S01]  /*7e910*/  STL [R1+0x1df8], R2 ;  /* 0x001df80201007387 */ /* 0x0001e20000100800 */
        /* <DEDUP_REMOVED lines=2132> */
[----:B------:R-:W-:Y:S01]  /*86e60*/  IADD3.X R3, R3, UR5, RZ, P6, !PT ;  /* 0x0000000503037c10 */ /* 0x000fe2000b7fe4ff */
[----:B------:R-:W-:Y:S01]  /*86e70*/  IADD3 R0, P6, R0, UR8, RZ ;  /* 0x0000000800007c10 */ /* 0x000fe2000ffde0ff */
[----:B------:R-:W-:Y:S02]  /*86e80*/  IADD3 R28, P5, R28, UR8, RZ ;  /* 0x000000081c1c7c10 */ /* 0x000fe4000ffbe0ff */
[----:B--2---:R-:W-:-:S05]  /*86e90*/  IADD3 R2, P4, R2, UR8, RZ ;  /* 0x0000000802027c10 */ /* 0x004fca000ff9e0ff */
        /* <DEDUP_REMOVED lines=30> */
[----:B------:R0:W-:Y:S02]  /*87080*/  STL [R1+0x12e0], R0 ;  /* 0x0012e00001007387 */ /* 0x0001e40000100800 */
[----:B------:R-:W-:Y:S01]  /*87090*/  STL [R1+0x12e8], R28 ;  /* 0x0012e81c01007387 */ /* 0x000fe20000100800 */
[----:B0-----:R-:W2:Y:S01]  /*870a0*/  LDL.LU R0, [R1+0x1304] ;  /* 0x0013040001007983 */ /* 0x001ea20000300800 */
[----:B------:R-:W-:Y:S02]  /*870b0*/  STL [R1+0x130c], R3 ;  /* 0x00130c0301007387 */ /* 0x000fe40000100800 */
[----:B------:R-:W3:Y:S02]  /*870c0*/  LDL.LU R2, [R1+0x12fc] ;  /* 0x0012fc0001027983 */ /* 0x000ee40000300800 */
        /* <DEDUP_REMOVED lines=25> */
[----:B--2---:R-:W-:Y:S01]  /*87260*/  IADD3.X R0, R0, UR5, RZ, P1, !PT ;  /* 0x0000000500007c10 */ /* 0x004fe20008ffe4ff */
[----:B------:R-:W2:Y:S01]  /*87270*/  LDL.LU R16, [R1+0x129c] ;  /* 0x00129c0001107983 */ /* 0x000ea20000300800 */
[----:B------:R-:W2:Y:S02]  /*87280*/  LDL.LU R29, [R1+0x1270] ;  /* 0x00127000011d7983 */ /* 0x000ea40000300800 */
[----:B------:R-:W2:Y:S02]  /*87290*/  LDL.LU R28, [R1+0x1294] ;  /* 0x00129400011c7983 */ /* 0x000ea40000300800 */
[----:B------:R-:W2:Y:S01]  /*872a0*/  LDL.LU R3, [R1+0x1268] ;  /* 0x0012680001037983 */ /* 0x000ea20000300800 */
[----:B------:R0:W-:Y:S04]  /*872b0*/  STL [R1+0x1304], R0 ;  /* 0x0013040001007387 */ /* 0x0001e80000100800 */
[----:B0-----:R-:W2:Y:S01]  /*872c0*/  LDL.LU R0, [R1+0x128c] ;  /* 0x00128c0001007983 */ /* 0x001ea20000300800 */
[----:B---3--:R-:W-:-:S05]  /*872d0*/  IADD3 R2, P1, R2, UR8, RZ ;  /* 0x0000000802027c10 */ /* 0x008fca000ff3e0ff */
[----:B------:R0:W-:Y:S04]  /*872e0*/  STL [R1+0x12d8], R2 ;  /* 0x0012d80201007387 */ /* 0x0001e80000100800 */
[----:B0-----:R-:W3:Y:S01]  /*872f0*/  LDL.LU R2, [R1+0x282c] ;  /* 0x00282c0001027983 */ /* 0x001ee20000300800 */
[----:B----4-:R-:W-:Y:S01]  /*87300*/  IADD3.X R6, R6, UR5, RZ, P3, !PT ;  /* 0x0000000506067c10 */ /* 0x010fe20009ffe4ff */
        /* <DEDUP_REMOVED lines=20> */
[----:B------:R-:W-:Y:S01]  /*87450*/  IADD3 R3, P3, R3, UR8, RZ ;  /* 0x0000000803037c10 */ /* 0x000fe2000ff7e0ff */
[----:B---3--:R-:W-:Y:S01]  /*87460*/  IADD3.X R2, R2, UR5, RZ, P2, !PT ;  /* 0x0000000502027c10 */ /* 0x008fe200097fe4ff */
[----:B------:R-:W-:-:S04]  /*87470*/  IADD3 R7, P2, R7, UR8, RZ ;  /* 0x0000000807077c10 */ /* 0x000fc8000ff5e0ff */
        /* <DEDUP_REMOVED lines=23> */
[----:B------:R-:W-:Y:S02]  /*875f0*/  STL [R1+0x12ac], R8 ;  /* 0x0012ac0801007387 */ /* 0x000fe40000100800 */
[----:B------:R-:W-:Y:S01]  /*87600*/  STL [R1+0x1280], R13 ;  /* 0x0012800d01007387 */ /* 0x000fe20000100800 */
[----:B------:R-:W-:Y:S01]  /*87610*/  IADD3 R29, P2, R29, UR8, RZ ;  /* 0x000000081d1d7c10 */ /* 0x000fe2000ff5e0ff */
[----:B------:R-:W-:Y:S01]  /*87620*/  STL [R1+0x12a4], R17 ;  /* 0x0012a41101007387 */ /* 0x000fe20000100800 */
[----:B------:R-:W-:Y:S02]  /*87630*/  STL [R1+0x1278], R12 ;  /* 0x0012780c01007387 */ /* 0x000fe40000100800 */
[----:B------:R-:W-:Y:S02]  /*87640*/  STL [R1+0x129c], R16 ;  /* 0x00129c1001007387 */ /* 0x000fe40000100800 */
[----:B------:R0:W-:Y:S01]  /*87650*/  STL [R1+0x1268], R3 ;  /* 0x0012680301007387 */ /* 0x0001e20000100800 */
[----:B------:R-:W-:Y:S04]  /*87660*/  STL [R1+0x1270], R29 ;  /* 0x0012701d01007387 */ /* 0x000fe80000100800 */
[----:B0-----:R-:W2:Y:S01]  /*87670*/  LDL.LU R3, [R1+0x1260] ;  /* 0x0012600001037983 */ /* 0x001ea20000300800 */
[----:B------:R-:W-:Y:S02]  /*87680*/  STL [R1+0x1294], R28 ;  /* 0x0012941c01007387 */ /* 0x000fe40000100800 */
[----:B------:R-:W3:Y:S01]  /*87690*/  LDL.LU R2, [R1+0x1258] ;  /* 0x0012580001027983 */ /* 0x000ee20000300800 */
[----:B------:R-:W-:Y:S01]  /*876a0*/  IADD3.X R0, R0, UR5, RZ, P4, !PT ;  /* 0x0000000500007c10 */ /* 0x000fe2000a7fe4ff */
[----:B---3--:R0:W-:Y:S04]  /*876b0*/  STL [R1+0x2828], R2 ;  /* 0x0028280201007387 */ /* 0x0081e80000100800 */
[----:B0-----:R-:W3:Y:S01]  /*876c0*/  LDL.LU R2, [R1+0x1284] ;  /* 0x0012840001027983 */ /* 0x001ee20000300800 */
[----:B------:R0:W-:Y:S02]  /*876d0*/  STL [R1+0x128c], R0 ;  /* 0x00128c0001007387 */ /* 0x0001e40000100800 */
        /* <DEDUP_REMOVED lines=23> */
[----:B--2---:R-:W-:Y:S01]  /*87850*/  IADD3 R3, P4, R3, UR8, RZ ;  /* 0x0000000803037c10 */ /* 0x004fe2000ff9e0ff */
[----:B------:R-:W2:Y:S02]  /*87860*/  LDL.LU R16, [R1+0x11f8] ;  /* 0x0011f80001107983 */ /* 0x000ea40000300800 */
[----:B------:R-:W2:Y:S01]  /*87870*/  LDL.LU R29, [R1+0x121c] ;  /* 0x00121c00011d7983 */ /* 0x000ea20000300800 */
[----:B0-----:R-:W2:Y:S01]  /*87880*/  LDL.LU R0, [R1+0x11f0] ;  /* 0x0011f00001007983 */ /* 0x001ea20000300800 */
[----:B------:R-:W2:Y:S02]  /*87890*/  LDL.LU R28, [R1+0x1214] ;  /* 0x00121400011c7983 */ /* 0x000ea40000300800 */
[----:B------:R0:W-:Y:S02]  /*878a0*/  STL [R1+0x1260], R3 ;  /* 0x0012600301007387 */ /* 0x0001e40000100800 */
[----:B0-----:R-:W2:Y:S01]  /*878b0*/  LDL.LU R3, [R1+0x11e8] ;  /* 0x0011e80001037983 */ /* 0x001ea20000300800 */
[----:B---3--:R-:W-:-:S05]  /*878c0*/  IADD3.X R2, R2, UR5, RZ, P5, !PT ;  /* 0x0000000502027c10 */ /* 0x008fca000affe4ff */
        /* <DEDUP_REMOVED lines=24> */
[----:B---3--:R-:W-:-:S05]  /*87a50*/  IADD3 R2, P5, R2, UR8, RZ ;  /* 0x0000000802027c10 */ /* 0x008fca000ffbe0ff */
        /* <DEDUP_REMOVED lines=34> */
[----:B------:R-:W-:Y:S01]  /*87c80*/  IADD3 R3, P1, R3, UR8, RZ ;  /* 0x0000000803037c10 */ /* 0x000fe2000ff3e0ff */
[----:B---3--:R0:W-:Y:S03]  /*87c90*/  STL [R1+0x2824], R2 ;  /* 0x0028240201007387 */ /* 0x0081e60000100800 */
[----:B------:R-:W-:Y:S01]  /*87ca0*/  STL [R1+0x1214], R28 ;  /* 0x0012141c01007387 */ /* 0x000fe20000100800 */
        /* <DEDUP_REMOVED lines=25> */
[----:B--2---:R-:W-:Y:S01]  /*87e40*/  IADD3.X R0, R0, UR5, RZ, P2, !PT ;  /* 0x0000000500007c10 */ /* 0x004fe200097fe4ff */
[----:B------:R-:W2:Y:S02]  /*87e50*/  LDL.LU R16, [R1+0x11a4] ;  /* 0x0011a40001107983 */ /* 0x000ea40000300800 */
[----:B0-----:R-:W2:Y:S01]  /*87e60*/  LDL.LU R3, [R1+0x1178] ;  /* 0x0011780001037983 */ /* 0x001ea20000300800 */
[----:B------:R-:W2:Y:S01]  /*87e70*/  LDL.LU R29, [R1+0x119c] ;  /* 0x00119c00011d7983 */ /* 0x000ea20000300800 */
[----:B------:R-:W2:Y:S02]  /*87e80*/  LDL.LU R28, [R1+0x1170] ;  /* 0x00117000011c7983 */ /* 0x000ea40000300800 */
[----:B------:R0:W-:Y:S02]  /*87e90*/  STL [R1+0x120c], R0 ;  /* 0x00120c0001007387 */ /* 0x0001e40000100800 */
        /* <DEDUP_REMOVED lines=46> */
[----:B--2---:R-:W-:Y:S01]  /*88180*/  IADD3.X R16, R16, UR5, RZ, P3, !PT ;  /* 0x0000000510107c10 */ /* 0x004fe20009ffe4ff */
[----:B------:R-:W-:Y:S01]  /*88190*/  STL [R1+0x11bc], R9 ;  /* 0x0011bc0901007387 */ /* 0x000fe20000100800 */
[----:B------:R-:W-:Y:S01]  /*881a0*/  IADD3 R3, P3, R3, UR8, RZ ;  /* 0x0000000803037c10 */ /* 0x000fe2000ff7e0ff */
        /* <DEDUP_REMOVED lines=8> */
[----:B------:R-:W3:Y:S01]  /*88230*/  LDL.LU R2, [R1+0x1160] ;  /* 0x0011600001027983 */ /* 0x000ee20000300800 */
[----:B------:R-:W-:Y:S01]  /*88240*/  IADD3.X R29, R29, UR5, RZ, P4, !PT ;  /* 0x000000051d1d7c10 */ /* 0x000fe2000a7fe4ff */
[----:B------:R-:W-:-:S04]  /*88250*/  IADD3 R28, P4, R28, UR8, RZ ;  /* 0x000000081c1c7c10 */ /* 0x000fc8000ff9e0ff */
[----:B------:R-:W-:Y:S01]  /*88260*/  STL [R1+0x119c], R29 ;  /* 0x00119c1d01007387 */ /* 0x000fe20000100800 */
[----:B------:R-:W-:-:S03]  /*88270*/  IADD3.X R0, R0, UR5, RZ, P5, !PT ;  /* 0x0000000500007c10 */ /* 0x000fc6000affe4ff */
[----:B---3--:R0:W-:Y:S01]  /*88280*/  STL [R1+0x2820], R2 ;  /* 0x0028200201007387 */ /* 0x0081e20000100800 */
[----:B------:R-:W-:Y:S03]  /*88290*/  STL [R1+0x1170], R28 ;  /* 0x0011701c01007387 */ /* 0x000fe60000100800 */
        /* <DEDUP_REMOVED lines=26> */
[----:B0-----:R-:W2:Y:S02]  /*88440*/  LDL.LU R0, [R1+0x1100] ;  /* 0x0011000001007983 */ /* 0x001ea40000300800 */
[----:B------:R-:W2:Y:S01]  /*88450*/  LDL.LU R16, [R1+0x1124] ;  /* 0x0011240001107983 */ /* 0x000ea20000300800 */
[----:B------:R-:W2:Y:S01]  /*88460*/  LDL.LU R29, [R1+0x10f8] ;  /* 0x0010f800011d7983 */ /* 0x000ea20000300800 */
        /* <DEDUP_REMOVED lines=26> */
[----:B--2---:R-:W-:-:S02]  /*88610*/  IADD3.X R16, R16, UR5, RZ, P1, !PT ;  /* 0x0000000510107c10 */ /* 0x004fc40008ffe4ff */
        /* <DEDUP_REMOVED lines=31> */
[----:B------:R-:W-:Y:S02]  /*88810*/  STL [R1+0x1124], R16 ;  /* 0x0011241001007387 */ /* 0x000fe40000100800 */
[----:B------:R-:W3:Y:S01]  /*88820*/  LDL.LU R2, [R1+0x110c] ;  /* 0x00110c0001027983 */ /* 0x000ee20000300800 */
[----:B------:R-:W-:-:S02]  /*88830*/  IADD3 R29, P1, R29, UR8, RZ ;  /* 0x000000081d1d7c10 */ /* 0x000fc4000ff3e0ff */
[----:B------:R-:W-:-:S03]  /*88840*/  IADD3.X R28, R28, UR5, RZ, P2, !PT ;  /* 0x000000051c1c7c10 */ /* 0x000fc600097fe4ff */
[----:B------:R-:W-:Y:S01]  /*88850*/  STL [R1+0x10f8], R29 ;  /* 0x0010f81d01007387 */ /* 0x000fe20000100800 */
[----:B------:R-:W-:-:S03]  /*88860*/  IADD3 R3, P2, R3, UR8, RZ ;  /* 0x0000000803037c10 */ /* 0x000fc6000ff5e0ff */
        /* <DEDUP_REMOVED lines=27> */
[----:B0-----:R-:W2:Y:S01]  /*88a20*/  LDL.LU R3, [R1+0x1088] ;  /* 0x0010880001037983 */ /* 0x001ea20000300800 */
[----:B------:R-:W2:Y:S02]  /*88a30*/  LDL.LU R12, [R1+0x10ac] ;  /* 0x0010ac00010c7983 */ /* 0x000ea40000300800 */
[----:B------:R-:W2:Y:S02]  /*88a40*/  LDL.LU R16, [R1+0x1080] ;  /* 0x0010800001107983 */ /* 0x000ea40000300800 */
[----:B------:R-:W2:Y:S01]  /*88a50*/  LDL.LU R29, [R1+0x10a4] ;  /* 0x0010a400011d7983 */ /* 0x000ea20000300800 */
[----:B------:R0:W-:Y:S01]  /*88a60*/  STL [R1+0x1114], R0 ;  /* 0x0011140001007387 */ /* 0x0001e20000100800 */
[----:B------:R-:W2:Y:S03]  /*88a70*/  LDL.LU R28, [R1+0x1078] ;  /* 0x00107800011c7983 */ /* 0x000ea60000300800 */
        /* <DEDUP_REMOVED lines=22> */
[----:B--2---:R-:W-:Y:S01]  /*88be0*/  IADD3 R3, P3, R3, UR8, RZ ;  /* 0x0000000803037c10 */ /* 0x004fe2000ff7e0ff */
[----:B------:R-:W-:Y:S02]  /*88bf0*/  IADD3 R13, P2, R13, UR8, RZ ;  /* 0x000000080d0d7c10 */ /* 0x000fe4000ff5e0ff */
        /* <DEDUP_REMOVED lines=24> */
[----:B------:R-:W-:Y:S01]  /*88d80*/  STL [R1+0x10bc], R8 ;  /* 0x0010bc0801007387 */ /* 0x000fe20000100800 */
[----:B------:R-:W-:Y:S01]  /*88d90*/  IADD3.X R12, R12, UR5, RZ, P4, !PT ;  /* 0x000000050c0c7c10 */ /* 0x000fe2000a7fe4ff */
[----:B------:R0:W-:Y:S01]  /*88da0*/  STL [R1+0x1088], R3 ;  /* 0x0010880301007387 */ /* 0x0001e20000100800 */
[----:B------:R-:W-:Y:S01]  /*88db0*/  IADD3 R16, P4, R16, UR8, RZ ;  /* 0x0000000810107c10 */ /* 0x000fe2000ff9e0ff */
[----:B------:R-:W-:Y:S04]  /*88dc0*/  STL [R1+0x1090], R13 ;  /* 0x0010900d01007387 */ /* 0x000fe80000100800 */
[----:B0-----:R-:W2:Y:S01]  /*88dd0*/  LDL.LU R3, [R1+0x1070] ;  /* 0x0010700001037983 */ /* 0x001ea20000300800 */
[----:B------:R-:W-:Y:S02]  /*88de0*/  STL [R1+0x10b4], R17 ;  /* 0x0010b41101007387 */ /* 0x000fe40000100800 */
[----:B------:R-:W-:Y:S02]  /*88df0*/  STL [R1+0x10ac], R12 ;  /* 0x0010ac0c01007387 */ /* 0x000fe40000100800 */
[----:B------:R-:W-:Y:S01]  /*88e00*/  STL [R1+0x1080], R16 ;  /* 0x0010801001007387 */ /* 0x000fe20000100800 */
        /* <DEDUP_REMOVED lines=29> */
[----:B------:R-:W4:Y:S01]  /*88fe0*/  LDL.LU R13, [R1+0x103c] ;  /* 0x00103c00010d7983 */ /* 0x000f220000300800 */
[----:B--2---:R-:W-:Y:S01]  /*88ff0*/  IADD3 R3, P6, R3, UR8, RZ ;  /* 0x0000000803037c10 */ /* 0x004fe2000ffde0ff */
[----:B0-----:R-:W2:Y:S01]  /*89000*/  LDL.LU R0, [R1+0x1010] ;  /* 0x0010100001007983 */ /* 0x001ea20000300800 */
[----:B------:R-:W2:Y:S02]  /*89010*/  LDL.LU R17, [R1+0x1034] ;  /* 0x0010340001117983 */ /* 0x000ea40000300800 */
[----:B------:R-:W2:Y:S02]  /*89020*/  LDL.LU R12, [R1+0x1008] ;  /* 0x00100800010c7983 */ /* 0x000ea40000300800 */
[----:B------:R-:W2:Y:S01]  /*89030*/  LDL.LU R16, [R1+0x102c] ;  /* 0x00102c0001107983 */ /* 0x000ea20000300800 */
[----:B------:R0:W-:Y:S01]  /*89040*/  STL [R1+0x1070], R3 ;  /* 0x0010700301007387 */ /* 0x0001e20000100800 */
[----:B------:R-:W2:Y:S02]  /*89050*/  LDL.LU R29, [R1+0x1000] ;  /* 0x00100000011d7983 */ /* 0x000ea40000300800 */
[----:B------:R-:W2:Y:S01]  /*89060*/  LDL.LU R28, [R1+0x1024] ;  /* 0x00102400011c7983 */ /* 0x000ea20000300800 */
        /* <DEDUP_REMOVED lines=24> */
[----:B------:R-:W-:Y:S02]  /*891f0*/  IADD3.X R16, R16, UR5, RZ, P2, !PT ;  /* 0x0000000510107c10 */ /* 0x000fe400097fe4ff */
        /* <DEDUP_REMOVED lines=31> */
[----:B------:R-:W-:Y:S01]  /*893f0*/  STL [R1+0x102c], R16 ;  /* 0x00102c1001007387 */ /* 0x000fe20000100800 */
[----:B------:R-:W3:Y:S01]  /*89400*/  LDL.LU R2, [R1+0x1014] ;  /* 0x0010140001027983 */ /* 0x000ee20000300800 */
[----:B------:R-:W-:-:S02]  /*89410*/  IADD3 R29, P2, R29, UR8, RZ ;  /* 0x000000081d1d7c10 */ /* 0x000fc4000ff5e0ff */
[----:B------:R-:W-:-:S03]  /*89420*/  IADD3.X R28, R28, UR5, RZ, P3, !PT ;  /* 0x000000051c1c7c10 */ /* 0x000fc60009ffe4ff */
[----:B------:R-:W-:Y:S01]  /*89430*/  STL [R1+0x1000], R29 ;  /* 0x0010001d01007387 */ /* 0x000fe20000100800 */
[----:B------:R-:W-:-:S03]  /*89440*/  IADD3 R3, P3, R3, UR8, RZ ;  /* 0x0000000803037c10 */ /* 0x000fc6000ff7e0ff */
[----:B---3--:R0:W-:Y:S01]  /*89450*/  STL [R1+0x2814], R2 ;  /* 0x0028140201007387 */ /* 0x0081e20000100800 */
[----:B------:R1:W-:Y:S03]  /*89460*/  STL [R1+0x1024], R28 ;  /* 0x0010241c01007387 */ /* 0x0003e60000100800 */
        /* <DEDUP_REMOVED lines=21> */
[----:B------:R-:W4:Y:S01]  /*895c0*/  LDL.LU R8, [R1+0xfcc] ;  /* 0x000fcc0001087983 */ /* 0x000f220000300800 */
[----:B--2---:R-:W-:Y:S01]  /*895d0*/  IADD3.X R0, R0, UR5, RZ, P4, !PT ;  /* 0x0000000500007c10 */ /* 0x004fe2000a7fe4ff */
[----:B------:R-:W2:Y:S01]  /*895e0*/  LDL.LU R13, [R1+0x1f20] ;  /* 0x001f2000010d7983 */ /* 0x000ea20000300800 */
[----:B------:R-:W2:Y:S01]  /*895f0*/  LDL.LU R17, [R1+0xfc8] ;  /* 0x000fc80001117983 */ /* 0x000ea20000300800 */
[----:B------:R-:W2:Y:S02]  /*89600*/  LDL.LU R12, [R1+0x1f28] ;  /* 0x001f2800010c7983 */ /* 0x000ea40000300800 */
[----:B------:R-:W2:Y:S02]  /*89610*/  LDL.LU R16, [R1+0xfc4] ;  /* 0x000fc40001107983 */ /* 0x000ea40000300800 */
[----:B------:R0:W-:Y:S01]  /*89620*/  STL [R1+0x101c], R0 ;  /* 0x00101c0001007387 */ /* 0x0001e20000100800 */
[----:B------:R-:W2:Y:S01]  /*89630*/  LDL.LU R29, [R1+0x1f30] ;  /* 0x001f3000011d7983 */ /* 0x000ea20000300800 */
[----:B-1----:R-:W2:Y:S02]  /*89640*/  LDL.LU R28, [R1+0xfc0] ;  /* 0x000fc000011c7983 */ /* 0x002ea40000300800 */
[----:B0-----:R-:W2:Y:S01]  /*89650*/  LDL.LU R3, [R1+0x1f38] ;  /* 0x001f380001037983 */ /* 0x001ea20000300800 */
[----:B------:R-:W2:Y:S01]  /*89660*/  LDL.LU R0, [R1+0xfbc] ;  /* 0x000fbc0001007983 */ /* 0x000ea20000300800 */
        /* <DEDUP_REMOVED lines=20> */
[----:B--2---:R-:W-:Y:S01]  /*897b0*/  IADD3 R13, P3, R13, UR8, RZ ;  /* 0x000000080d0d7c10 */ /* 0x004fe2000ff7e0ff */
        /* <DEDUP_REMOVED lines=22> */
[----:B------:R0:W-:Y:S02]  /*89920*/  STL [R1+0xfd4], R23 ;  /* 0x000fd41701007387 */ /* 0x0001e40000100800 */
[----:B------:R-:W-:Y:S02]  /*89930*/  STL [R1+0x1f10], R5 ;  /* 0x001f100501007387 */ /* 0x000fe40000100800 */
[----:B------:R-:W-:Y:S01]  /*89940*/  STL [R1+0xfd0], R9 ;  /* 0x000fd00901007387 */ /* 0x000fe20000100800 */
[----:B------:R-:W-:Y:S01]  /*89950*/  IADD3.X R16, R16, UR5, RZ, P5, !PT ;  /* 0x0000000510107c10 */ /* 0x000fe2000affe4ff */
[----:B------:R-:W-:Y:S01]  /*89960*/  IADD3 R29, P5, R29, UR8, RZ ;  /* 0x000000081d1d7c10 */ /* 0x000fe2000ffbe0ff */
        /* <DEDUP_REMOVED lines=30> */
[----:B-1----:R-:W4:Y:S01]  /*89b50*/  LDL.LU R3, [R1+0x1f94] ;  /* 0x001f940001037983 */ /* 0x002f220000300800 */
[----:B------:R-:W4:Y:S01]  /*89b60*/  LDL.LU R28, [R1+0x1f1c] ;  /* 0x001f1c00011c7983 */ /* 0x000f220000300800 */
[----:B0-----:R-:W4:Y:S02]  /*89b70*/  LDL.LU R0, [R1+0x1f90] ;  /* 0x001f900001007983 */ /* 0x001f240000300800 */
[----:B------:R-:W4:Y:S02]  /*89b80*/  LDL.LU R24, [R1+0x1f24] ;  /* 0x001f240001187983 */ /* 0x000f240000300800 */
[----:B------:R-:W4:Y:S01]  /*89b90*/  LDL.LU R25, [R1+0x1f8c] ;  /* 0x001f8c0001197983 */ /* 0x000f220000300800 */
[----:B------:R-:W4:Y:S01]  /*89ba0*/  LDL.LU R26, [R1+0x1f2c] ;  /* 0x001f2c00011a7983 */ /* 0x000f220000300800 */
[----:B--2---:R-:W-:Y:S01]  /*89bb0*/  IADD3 R23, P1, R23, UR8, RZ ;  /* 0x0000000817177c10 */ /* 0x004fe2000ff3e0ff */
[----:B------:R-:W2:Y:S02]  /*89bc0*/  LDL.LU R27, [R1+0x1f88] ;  /* 0x001f8800011b7983 */ /* 0x000ea40000300800 */
[----:B------:R-:W2:Y:S01]  /*89bd0*/  LDL.LU R10, [R1+0x1f84] ;  /* 0x001f8400010a7983 */ /* 0x000ea20000300800 */
[----:B------:R-:W2:Y:S01]  /*89be0*/  LDL.LU R11, [R1+0x1f3c] ;  /* 0x001f3c00010b7983 */ /* 0x000ea20000300800 */
[----:B------:R-:W2:Y:S02]  /*89bf0*/  LDL.LU R14, [R1+0x1f80] ;  /* 0x001f8000010e7983 */ /* 0x000ea40000300800 */
[----:B------:R0:W-:Y:S02]  /*89c00*/  STL [R1+0x1f40], R23 ;  /* 0x001f401701007387 */ /* 0x0001e40000100800 */
[----:B------:R-:W2:Y:S01]  /*89c10*/  LDL.LU R15, [R1+0x1f44] ;  /* 0x001f4400010f7983 */ /* 0x000ea20000300800 */
[----:B------:R-:W2:Y:S01]  /*89c20*/  LDL.LU R18, [R1+0x1f7c] ;  /* 0x001f7c0001127983 */ /* 0x000ea20000300800 */
        /* <DEDUP_REMOVED lines=20> */
[----:B---3--:R-:W-:-:S05]  /*89d70*/  IADD3 R2, P2, R2, UR8, RZ ;  /* 0x0000000802027c10 */ /* 0x008fca000ff5e0ff */
[----:B------:R0:W-:Y:S04]  /*89d80*/  STL [R1+0x1f48], R2 ;  /* 0x001f480201007387 */ /* 0x0001e80000100800 */
[----:B0-----:R0:W5:Y:S01]  /*89d90*/  LDL.LU R2, [R1+0x280c] ;  /* 0x00280c0001027983 */ /* 0x0011620000300800 */
[----:B------:R1:W-:Y:S03]  /*89da0*/  STL [R1+0x1ee4], R6 ;  /* 0x001ee40601007387 */ /* 0x0003e60000100800 */
[----:B-1----:R0:W5:Y:S01]  /*89db0*/  LDL.LU R6, [R1+0x2808] ;  /* 0x0028080001067983 */ /* 0x0021620000300800 */
[----:B------:R1:W-:Y:S03]  /*89dc0*/  STL [R1+0x1f50], R7 ;  /* 0x001f500701007387 */ /* 0x0003e60000100800 */
[----:B-1----:R0:W5:Y:S01]  /*89dd0*/  LDL.LU R7, [R1+0x2804] ;  /* 0x0028040001077983 */ /* 0x0021620000300800 */
[----:B------:R1:W-:Y:S03]  /*89de0*/  STL [R1+0x1eec], R20 ;  /* 0x001eec1401007387 */ /* 0x0003e60000100800 */
[----:B-1----:R0:W5:Y:S01]  /*89df0*/  LDL.LU R20, [R1+0x2800] ;  /* 0x0028000001147983 */ /* 0x0021620000300800 */
[----:B------:R1:W-:Y:S01]  /*89e00*/  STL [R1+0x1f58], R21 ;  /* 0x001f581501007387 */ /* 0x0003e20000100800 */
[----:B------:R-:W-:-:S02]  /*89e10*/  IADD3.X R16, R16, UR5, RZ, P2, !PT ;  /* 0x0000000510107c10 */ /* 0x000fc400097fe4ff */
[----:B-1----:R0:W5:Y:S01]  /*89e20*/  LDL.LU R21, [R1+0x27fc] ;  /* 0x0027fc0001157983 */ /* 0x0021620000300800 */
[----:B------:R1:W-:Y:S01]  /*89e30*/  STL [R1+0x1ef4], R9 ;  /* 0x001ef40901007387 */ /* 0x0003e20000100800 */
[----:B------:R-:W-:Y:S02]  /*89e40*/  IADD3 R12, P2, R12, UR8, RZ ;  /* 0x000000080c0c7c10 */ /* 0x000fe4000ff5e0ff */
[----:B-1----:R0:W5:Y:S01]  /*89e50*/  LDL.LU R9, [R1+0x27f8] ;  /* 0x0027f80001097983 */ /* 0x0021620000300800 */
[----:B------:R1:W-:Y:S03]  /*89e60*/  STL [R1+0x1f60], R5 ;  /* 0x001f600501007387 */ /* 0x0003e60000100800 */
        /* <DEDUP_REMOVED lines=20> */
[----:B-1----:R-:W3:Y:S01]  /*89fb0*/  LDL.LU R0, [R1+0x27cc] ;  /* 0x0027cc0001007983 */ /* 0x002ee20000300800 */
[----:B------:R-:W-:Y:S01]  /*89fc0*/  IADD3.X R24, R24, UR5, RZ, P5, !PT ;  /* 0x0000000518187c10 */ /* 0x000fe2000affe4ff */
[----:B------:R-:W-:Y:S01]  /*89fd0*/  IADD3 R25, P5, R25, UR8, RZ ;  /* 0x0000000819197c10 */ /* 0x000fe2000ffbe0ff */
[----:B------:R-:W-:-:S03]  /*89fe0*/  IADD3.X R26, R26, UR5, RZ, P6, !PT ;  /* 0x000000051a1a7c10 */ /* 0x000fc6000b7fe4ff */
[----:B------:R-:W-:Y:S01]  /*89ff0*/  STL [R1+0x1f24], R24 ;  /* 0x001f241801007387 */ /* 0x000fe20000100800 */
[----:B------:R-:W-:Y:S01]  /*8a000*/  STL [R1+0x1f8c], R25 ;  /* 0x001f8c1901007387 */ /* 0x000fe20000100800 */
[----:B---3--:R-:W-:-:S05]  /*8a010*/  IADD3.X R0, R0, UR5, RZ, P1, !PT ;  /* 0x0000000500007c10 */ /* 0x008fca0008ffe4ff */
[----:B------:R1:W-:Y:S01]  /*8a020*/  STL [R1+0x1f34], R0 ;  /* 0x001f340001007387 */ /* 0x0003e20000100800 */
[----:B------:R-:W-:Y:S03]  /*8a030*/  STL [R1+0x1f2c], R26 ;  /* 0x001f2c1a01007387 */ /* 0x000fe60000100800 */
[----:B-1----:R-:W3:Y:S01]  /*8a040*/  LDL.LU R0, [R1+0x27c8] ;  /* 0x0027c80001007983 */ /* 0x002ee20000300800 */
[----:B--2---:R-:W-:Y:S02]  /*8a050*/  IADD3 R27, P6, R27, UR8, RZ ;  /* 0x000000081b1b7c10 */ /* 0x004fe4000ffde0ff */
[----:B------:R-:W-:Y:S02]  /*8a060*/  IADD3 R10, P1, R10, UR8, RZ ;  /* 0x000000080a0a7c10 */ /* 0x000fe4000ff3e0ff */
[----:B------:R-:W-:Y:S01]  /*8a070*/  IADD3.X R11, R11, UR5, RZ, P2, !PT ;  /* 0x000000050b0b7c10 */ /* 0x000fe200097fe4ff */
[----:B------:R-:W-:Y:S01]  /*8a080*/  IADD3 R14, P2, R14, UR8, RZ ;  /* 0x000000080e0e7c10 */ /* 0x000fe2000ff5e0ff */
[----:B------:R-:W-:Y:S01]  /*8a090*/  IADD3.X R15, R15, UR5, RZ, P3, !PT ;  /* 0x000000050f0f7c10 */ /* 0x000fe20009ffe4ff */
[----:B------:R-:W-:Y:S01]  /*8a0a0*/  STL [R1+0x1f88], R27 ;  /* 0x001f881b01007387 */ /* 0x000fe20000100800 */
[----:B------:R-:W-:Y:S01]  /*8a0b0*/  IADD3 R18, P3, R18, UR8, RZ ;  /* 0x0000000812127c10 */ /* 0x000fe2000ff7e0ff */
[----:B------:R-:W-:Y:S01]  /*8a0c0*/  STL [R1+0x1f84], R10 ;  /* 0x001f840a01007387 */ /* 0x000fe20000100800 */
[----:B------:R-:W-:Y:S01]  /*8a0d0*/  IADD3.X R19, R19, UR5, RZ, P4, !PT ;  /* 0x0000000513137c10 */ /* 0x000fe2000a7fe4ff */
[----:B------:R-:W-:Y:S01]  /*8a0e0*/  STL [R1+0x1f3c], R11 ;  /* 0x001f3c0b01007387 */ /* 0x000fe20000100800 */
[----:B------:R-:W-:Y:S02]  /*8a0f0*/  STL [R1+0x1f80], R14 ;  /* 0x001f800e01007387 */ /* 0x000fe40000100800 */
[----:B------:R-:W-:Y:S02]  /*8a100*/  STL [R1+0x1f44], R15 ;  /* 0x001f440f01007387 */ /* 0x000fe40000100800 */
[----:B------:R-:W-:Y:S01]  /*8a110*/  STL [R1+0x1f7c], R18 ;  /* 0x001f7c1201007387 */ /* 0x000fe20000100800 */
[----:B------:R-:W-:Y:S01]  /*8a120*/  STL [R1+0x1f4c], R19 ;  /* 0x001f4c1301007387 */ /* 0x000fe20000100800 */
[----:B------:R-:W-:-:S02]  /*8a130*/  IADD3.X R22, R22, UR5, RZ, P5, !PT ;  /* 0x0000000516167c10 */ /* 0x000fc4000affe4ff */
[----:B------:R-:W-:Y:S02]  /*8a140*/  IADD3.X R23, R23, UR5, RZ, P6, !PT ;  /* 0x0000000517177c10 */ /* 0x000fe4000b7fe4ff */
[----:B---3--:R-:W-:-:S05]  /*8a150*/  IADD3.X R0, R0, UR5, RZ, P1, !PT ;  /* 0x0000000500007c10 */ /* 0x008fca0008ffe4ff */
[----:B------:R1:W-:Y:S01]  /*8a160*/  STL [R1+0x1f64], R0 ;  /* 0x001f640001007387 */ /* 0x0003e20000100800 */
[----:B------:R0:W-:Y:S03]  /*8a170*/  STL [R1+0x1f54], R22 ;  /* 0x001f541601007387 */ /* 0x0001e60000100800 */
[----:B-1----:R-:W1:Y:S01]  /*8a180*/  S2R R0, SR_TID.X ;  /* 0x0000000000007919 */ /* 0x002e620000002100 */
[----:B------:R0:W-:Y:S01]  /*8a190*/  STL [R1+0x1f5c], R23 ;  /* 0x001f5c1701007387 */ /* 0x0001e20000100800 */
[----:B-1----:R-:W-:-:S05]  /*8a1a0*/  LOP3.LUT R0, R0, 0x3f, RZ, 0xc0, !PT ;  /* 0x0000003f00007812 */ /* 0x002fca00078ec0ff */
[----:B------:R-:W-:Y:S02]  /*8a1b0*/  IMAD.SHL.U32 R0, R0, 0x2, RZ ;  /* 0x0000000200007824 */ /* 0x000fe400078e00ff */
[----:B0-----:R-:W2:Y:S04]  /*8a1c0*/  LDL.LU R22, [R1+0x1f6c] ;  /* 0x001f6c0001167983 */ /* 0x001ea80000300800 */
[----:B------:R-:W3:Y:S01]  /*8a1d0*/  LDL.LU R23, [R1+0x1f74] ;  /* 0x001f740001177983 */ /* 0x000ee20000300800 */
[----:B--2---:R-:W-:Y:S02]  /*8a1e0*/  IADD3.X R22, R22, UR5, RZ, P2, !PT ;  /* 0x0000000516167c10 */ /* 0x004fe400097fe4ff */
[----:B---3--:R-:W-:-:S05]  /*8a1f0*/  IADD3.X R23, R23, UR5, RZ, P3, !PT ;  /* 0x0000000517177c10 */ /* 0x008fca0009ffe4ff */
[----:B------:R0:W-:Y:S04]  /*8a200*/  STL [R1+0x1f74], R23 ;  /* 0x001f741701007387 */ /* 0x0001e80000100800 */
[----:B------:R0:W-:Y:S01]  /*8a210*/  STL [R1+0x1f6c], R22 ;  /* 0x001f6c1601007387 */ /* 0x0001e20000100800 */
[----:B------:R-:W-:Y:S01]  /*8a220*/  @!P0 CALL.REL.NOINC `(.L_x_2) ;  /* 0x0000001000008944 */ /* 0x000fe20003c00000 */
[----:B------:R-:W-:Y:S05]  /*8a230*/  BRA `(.L_x_3) ;  /* 0xfffb764000007947 */ /* 0x000fea000383ffff */
.L_x_2:
[----:B-----5:R1:W-:Y:S04]  /*8a240*/  STL [R1+0x2ba0], R21 ;  /* 0x002ba01501007387 */ /* 0x0203e80000100800 */
[----:B-1----:R-:W2:Y:S04]  /*8a250*/  LDL.LU R21, [R1+0x658] ;  /* 0x0006580001157983 */ /* 0x002ea80000300800 */
[----:B--2---:R1:W-:Y:S04]  /*8a260*/  STL [R1+0x2ba8], R21 ;  /* 0x002ba81501007387 */ /* 0x0043e80000100800 */
        /* <DEDUP_REMOVED lines=32> */
[----:B------:R2:W-:Y:S01]  /*8a470*/  STL [R1+0x2b9c], R20 ;  /* 0x002b9c1401007387 */ /* 0x0005e20000100800 */
[----:B-1----:R-:W-:-:S03]  /*8a480*/  IMAD.MOV.U32 R21, RZ, RZ, R7 ;  /* 0x000000ffff157224 */ /* 0x002fc600078e0007 */
[----:B--2---:R-:W2:Y:S04]  /*8a490*/  LDL.LU R20, [R1+0x66c] ;  /* 0x00066c0001147983 */ /* 0x004ea80000300800 */
        /* <DEDUP_REMOVED lines=35> */
[----:B------:R-:W2:Y:S04]  /*8a6d0*/  LDL.LU R0, [R1+0x45c] ;  /* 0x00045c0001007983 */ /* 0x000ea80000300800 */
[----:B------:R-:W2:Y:S01]  /*8a6e0*/  LDL.LU R2, [R1+0x458] ;  /* 0x0004580001027983 */ /* 0x000ea20000300800 */
[----:B-1----:R-:W-:-:S03]  /*8a6f0*/  IMAD.MOV.U32 R20, RZ, RZ, R6 ;  /* 0x000000ffff147224 */ /* 0x002fc600078e0006 */
[----:B------:R-:W3:Y:S04]  /*8a700*/  LDL.LU R24, [R1+0x7dc] ;  /* 0x0007dc0001187983 */ /* 0x000ee80000300800 */
[----:B------:R-:W3:Y:S04]  /*8a710*/  LDL.LU R25, [R1+0x7d8] ;  /* 0x0007d80001197983 */ /* 0x000ee80000300800 */
[----:B------:R-:W4:Y:S04]  /*8a720*/  LDL.LU R26, [R1+0x7ec] ;  /* 0x0007ec00011a7983 */ /* 0x000f280000300800 */
[----:B------:R-:W4:Y:S04]  /*8a730*/  LDL.LU R27, [R1+0x7e8] ;  /* 0x0007e800011b7983 */ /* 0x000f280000300800 */
[----:B------:R-:W2:Y:S04]  /*8a740*/  LDL.LU R6, [R1+0x7fc] ;  /* 0x0007fc0001067983 */ /* 0x000ea80000300800 */
[----:B------:R-:W2:Y:S04]  /*8a750*/  LDL.LU R7, [R1+0x7f8] ;  /* 0x0007f80001077983 */ /* 0x000ea80000300800 */
[----:B------:R-:W2:Y:S04]  /*8a760*/  LDL.LU R10, [R1+0x454] ;  /* 0x00045400010a7983 */ /* 0x000ea80000300800 */
[----:B------:R-:W2:Y:S04]  /*8a770*/  LDL.LU R11, [R1+0x450] ;  /* 0x00045000010b7983 */ /* 0x000ea80000300800 */
[----:B------:R-:W2:Y:S04]  /*8a780*/  LDL.LU R14, [R1+0x7d4] ;  /* 0x0007d400010e7983 */ /* 0x000ea80000300800 */
[----:B------:R-:W2:Y:S04]  /*8a790*/  LDL.LU R15, [R1+0x7d0] ;  /* 0x0007d000010f7983 */ /* 0x000ea80000300800 */
[----:B------:R-:W2:Y:S04]  /*8a7a0*/  LDL.LU R18, [R1+0x7e4] ;  /* 0x0007e40001127983 */ /* 0x000ea80000300800 */
[----:B------:R-:W2:Y:S04]  /*8a7b0*/  LDL.LU R19, [R1+0x7e0] ;  /* 0x0007e00001137983 */ /* 0x000ea80000300800 */
[----:B0-----:R-:W2:Y:S04]  /*8a7c0*/  LDL.LU R22, [R1+0x7f4] ;  /* 0x0007f40001167983 */ /* 0x001ea80000300800 */
[----:B------:R-:W2:Y:S04]  /*8a7d0*/  LDL.LU R23, [R1+0x7f0] ;  /* 0x0007f00001177983 */ /* 0x000ea80000300800 */
[----:B------:R0:W-:Y:S04]  /*8a7e0*/  STL [R1+0x280c], R5 ;  /* 0x00280c0501007387 */ /* 0x0001e80000100800 */
[----:B0-----:R-:W2:Y:S04]  /*8a7f0*/  LDL.LU R5, [R1+0x670] ;  /* 0x0006700001057983 */ /* 0x001ea80000300800 */
[----:B------:R0:W-:Y:S04]  /*8a800*/  STL [R1+0x2808], R4 ;  /* 0x0028080401007387 */ /* 0x0001e80000100800 */
[----:B0-----:R-:W2:Y:S04]  /*8a810*/  LDL.LU R4, [R1+0x674] ;  /* 0x0006740001047983 */ /* 0x001ea80000300800 */
[----:B------:R0:W-:Y:S04]  /*8a820*/  STL [R1+0x27fc], R9 ;  /* 0x0027fc0901007387 */ /* 0x0001e80000100800 */
[----:B0-----:R-:W2:Y:S04]  /*8a830*/  LDL.LU R9, [R1+0x660] ;  /* 0x0006600001097983 */ /* 0x001ea80000300800 */
[----:B------:R0:W-:Y:S04]  /*8a840*/  STL [R1+0x27f8], R8 ;  /* 0x0027f80801007387 */ /* 0x0001e80000100800 */
[----:B0-----:R-:W2:Y:S04]  /*8a850*/  LDL.LU R8, [R1+0x664] ;  /* 0x0006640001087983 */ /* 0x001ea80000300800 */
[----:B------:R0:W-:Y:S01]  /*8a860*/  STL [R1+0x27ec], R13 ;  /* 0x0027ec0d01007387 */ /* 0x0001e20000100800 */
[----:B------:R-:W-:-:S03]  /*8a870*/  F2FP.BF16.PACK_AB R21, R20, R21 ;  /* 0x000000151415723e */ /* 0x000fc600000010ff */
[----:B0-----:R-:W2:Y:S04]  /*8a880*/  LDL.LU R13, [R1+0x650] ;  /* 0x00065000010d7983 */ /* 0x001ea80000300800 */
        /* <DEDUP_REMOVED lines=12> */
[----:B------:R-:W2:Y:S04]  /*8a950*/  LDL.LU R20, [R1+0x2c2c] ;  /* 0x002c2c0001147983 */ /* 0x000ea80000300800 */
[----:B------:R0:W-:Y:S04]  /*8a960*/  STL [R1+0xa3c], R21 ;  /* 0x000a3c1501007387 */ /* 0x0001e80000100800 */
[----:B0-----:R-:W2:Y:S02]  /*8a970*/  LDL.LU R21, [R1+0x2c28] ;  /* 0x002c280001157983 */ /* 0x001ea40000300800 */
[----:B--2---:R-:W-:-:S02]  /*8a980*/  F2FP.BF16.PACK_AB R21, R20, R21 ;  /* 0x000000151415723e */ /* 0x004fc400000010ff */
        /* <DEDUP_REMOVED lines=65> */
[----:B------:R0:W-:Y:S01]  /*8ada0*/  STL [R1+0x9f8], R21 ;  /* 0x0009f81501007387 */ /* 0x0001e20000100800 */
[----:B------:R-:W-:-:S03]  /*8adb0*/  F2FP.BF16.PACK_AB R12, R12, R13 ;  /* 0x0000000d0c0c723e */ /* 0x000fc600000010ff */
[----:B0-----:R-:W4:Y:S01]  /*8adc0*/  LDL.LU R21, [R1+0x2ba0] ;  /* 0x002ba00001157983 */ /* 0x001f220000300800 */
[----:B------:R-:W-:Y:S02]  /*8add0*/  F2FP.BF16.PACK_AB R8, R8, R9 ;  /* 0x000000090808723e */ /* 0x000fe400000010ff */
[----:B------:R-:W-:Y:S02]  /*8ade0*/  F2FP.BF16.PACK_AB R2, R0, R2 ;  /* 0x000000020002723e */ /* 0x000fe400000010ff */
[----:B---3--:R-:W-:Y:S02]  /*8adf0*/  F2FP.BF16.PACK_AB R0, R24, R25 ;  /* 0x000000191800723e */ /* 0x008fe400000010ff */
[----:B--2---:R-:W-:Y:S02]  /*8ae00*/  F2FP.BF16.PACK_AB R28, R20, R28 ;  /* 0x0000001c141c723e */ /* 0x004fe400000010ff */
[----:B------:R-:W2:Y:S04]  /*8ae10*/  LDL.LU R20, [R1+0x2b9c] ;  /* 0x002b9c0001147983 */ /* 0x000ea80000300800 */
[----:B------:R0:W-:Y:S02]  /*8ae20*/  STL [R1+0x9f4], R28 ;  /* 0x0009f41c01007387 */ /* 0x0001e40000100800 */
[----:B0-----:R-:W-:-:S02]  /*8ae30*/  F2FP.BF16.PACK_AB R28, R3, R29 ;  /* 0x0000001d031c723e */ /* 0x001fc400000010ff */
[----:B------:R-:W-:-:S03]  /*8ae40*/  F2FP.BF16.PACK_AB R3, R16, R17 ;  /* 0x000000111003723e */ /* 0x000fc600000010ff */
[----:B------:R-:W-:Y:S04]  /*8ae50*/  STL [R1+0x9f0], R28 ;  /* 0x0009f01c01007387 */ /* 0x000fe80000100800 */
[----:B------:R0:W-:Y:S04]  /*8ae60*/  STL [R1+0x9ec], R3 ;  /* 0x0009ec0301007387 */ /* 0x0001e80000100800 */
[----:B------:R-:W-:Y:S01]  /*8ae70*/  STL [R1+0x9e8], R12 ;  /* 0x0009e80c01007387 */ /* 0x000fe20000100800 */
[----:B0-----:R-:W-:-:S03]  /*8ae80*/  F2FP.BF16.PACK_AB R3, R4, R5 ;  /* 0x000000050403723e */ /* 0x001fc600000010ff */
[----:B------:R-:W-:Y:S04]  /*8ae90*/  STL [R1+0x9e4], R8 ;  /* 0x0009e40801007387 */ /* 0x000fe80000100800 */
[----:B------:R4:W-:Y:S04]  /*8aea0*/  STL [R1+0x9e0], R3 ;  /* 0x0009e00301007387 */ /* 0x0009e80000100800 */
[----:B------:R0:W-:Y:S01]  /*8aeb0*/  STL [R1+0x9dc], R2 ;  /* 0x0009dc0201007387 */ /* 0x0001e20000100800 */
[----:B----4-:R-:W-:-:S03]  /*8aec0*/  F2FP.BF16.PACK_AB R3, R26, R27 ;  /* 0x0000001b1a03723e */ /* 0x010fc600000010ff */
[----:B------:R1:W-:Y:S01]  /*8aed0*/  STL [R1+0x9d8], R0 ;  /* 0x0009d80001007387 */ /* 0x0003e20000100800 */
[----:B0-----:R-:W-:-:S03]  /*8aee0*/  F2FP.BF16.PACK_AB R2, R6, R7 ;  /* 0x000000070602723e */ /* 0x001fc600000010ff */
[----:B------:R0:W-:Y:S01]  /*8aef0*/  STL [R1+0x9d4], R3 ;  /* 0x0009d40301007387 */ /* 0x0001e20000100800 */
[----:B-1----:R-:W-:-:S03]  /*8af00*/  F2FP.BF16.PACK_AB R0, R10, R11 ;  /* 0x0000000b0a00723e */ /* 0x002fc600000010ff */
[----:B------:R1:W-:Y:S01]  /*8af10*/  STL [R1+0x9d0], R2 ;  /* 0x0009d00201007387 */ /* 0x0003e20000100800 */
[----:B0-----:R-:W-:-:S03]  /*8af20*/  F2FP.BF16.PACK_AB R3, R14, R15 ;  /* 0x0000000f0e03723e */ /* 0x001fc600000010ff */
[----:B------:R0:W-:Y:S04]  /*8af30*/  STL [R1+0x7dc], R0 ;  /* 0x0007dc0001007387 */ /* 0x0001e80000100800 */
[----:B------:R-:W-:Y:S04]  /*8af40*/  STL [R1+0x7d8], R3 ;  /* 0x0007d80301007387 */ /* 0x000fe80000100800 */
[----:B------:R-:W3:Y:S01]  /*8af50*/  LDL.LU R28, [R1+0x698] ;  /* 0x00069800011c7983 */ /* 0x000ee20000300800 */
[----:B-1----:R-:W-:Y:S02]  /*8af60*/  F2FP.BF16.PACK_AB R2, R18, R19 ;  /* 0x000000131202723e */ /* 0x002fe400000010ff */
[----:B0-----:R-:W-:-:S03]  /*8af70*/  F2FP.BF16.PACK_AB R0, R22, R23 ;  /* 0x000000171600723e */ /* 0x001fc600000010ff */
[----:B------:R-:W-:Y:S04]  /*8af80*/  STL [R1+0x7d4], R2 ;  /* 0x0007d40201007387 */ /* 0x000fe80000100800 */
[----:B---3--:R0:W-:Y:S04]  /*8af90*/  STL [R1+0x2b14], R28 ;  /* 0x002b141c01007387 */ /* 0x0081e80000100800 */
[----:B------:R-:W-:Y:S04]  /*8afa0*/  STL [R1+0x7d0], R0 ;  /* 0x0007d00001007387 */ /* 0x000fe80000100800 */
[----:B0-----:R-:W3:Y:S04]  /*8afb0*/  LDL.LU R28, [R1+0x688] ;  /* 0x00068800011c7983 */ /* 0x001ee80000300800 */
[----:B---3--:R0:W-:Y:S04]  /*8afc0*/  STL [R1+0x2b1c], R28 ;  /* 0x002b1c1c01007387 */ /* 0x0081e80000100800 */
        /* <DEDUP_REMOVED lines=29> */
[----:B---3--:R-:W-:Y:S04]  /*8b1a0*/  STL [R1+0x2b94], R28 ;  /* 0x002b941c01007387 */ /* 0x008fe80000100800 */
[----:B------:R-:W3:Y:S04]  /*8b1b0*/  LDL.LU R3, [R1+0x6ac] ;  /* 0x0006ac0001037983 */ /* 0x000ee80000300800 */
        /* <DEDUP_REMOVED lines=33> */
[----:B0-----:R-:W3:Y:S01]  /*8b3d0*/  LDL.LU R3, [R1+0x21c] ;  /* 0x00021c0001037983 */ /* 0x001ee20000300800 */
[----:B------:R-:W-:-:S03]  /*8b3e0*/  IMAD.MOV.U32 R28, RZ, RZ, R21 ;  /* 0x000000ffff1c7224 */ /* 0x000fc600078e0015 */
[----:B---3--:R2:W-:Y:S04]  /*8b3f0*/  STL [R1+0x2b98], R3 ;  /* 0x002b980301007387 */ /* 0x0085e80000100800 */
[----:B------:R-:W3:Y:S04]  /*8b400*/  LDL.LU R29, [R1+0x6a8] ;  /* 0x0006a800011d7983 */ /* 0x000ee80000300800 */
[----:B------:R-:W4:Y:S04]  /*8b410*/  LDL.LU R16, [R1+0x6bc] ;  /* 0x0006bc0001107983 */ /* 0x000f280000300800 */
[----:B------:R-:W4:Y:S04]  /*8b420*/  LDL.LU R17, [R1+0x6b8] ;  /* 0x0006b80001117983 */ /* 0x000f280000300800 */
[----:B------:R-:W3:Y:S04]  /*8b430*/  LDL.LU R12, [R1+0x684] ;  /* 0x00068400010c7983 */ /* 0x000ee80000300800 */
        /* <DEDUP_REMOVED lines=10> */
[----:B------:R-:W3:Y:S01]  /*8b4e0*/  LDL.LU R27, [R1+0x818] ;  /* 0x00081800011b7983 */ /* 0x000ee20000300800 */
[----:B--2---:R-:W-:-:S03]  /*8b4f0*/  IMAD.MOV.U32 R3, RZ, RZ, R20 ;  /* 0x000000ffff037224 */ /* 0x004fc600078e0014 */
[----:B------:R-:W2:Y:S04]  /*8b500*/  LDL.LU R6, [R1+0x82c] ;  /* 0x00082c0001067983 */ /* 0x000ea80000300800 */
[----:B------:R-:W2:Y:S04]  /*8b510*/  LDL.LU R7, [R1+0x828] ;  /* 0x0008280001077983 */ /* 0x000ea80000300800 */
[----:B------:R-:W2:Y:S04]  /*8b520*/  LDL.LU R10, [R1+0x83c] ;  /* 0x00083c00010a7983 */ /* 0x000ea80000300800 */
[----:B------:R-:W2:Y:S04]  /*8b530*/  LDL.LU R11, [R1+0x838] ;  /* 0x00083800010b7983 */ /* 0x000ea80000300800 */
[----:B------:R-:W2:Y:S01]  /*8b540*/  LDL.LU R14, [R1+0x804] ;  /* 0x00080400010e7983 */ /* 0x000ea20000300800 */
[----:B------:R-:W-:-:S03]  /*8b550*/  F2FP.BF16.PACK_AB R28, R3, R28 ;  /* 0x0000001c031c723e */ /* 0x000fc600000010ff */
        /* <DEDUP_REMOVED lines=75> */
[----:B------:R-:W2:Y:S01]  /*8ba10*/  LDL.LU R3, [R1+0x2b10] ;  /* 0x002b100001037983 */ /* 0x000ea20000300800 */
[----:B----4-:R-:W-:-:S03]  /*8ba20*/  F2FP.BF16.PACK_AB R16, R16, R17 ;  /* 0x000000111010723e */ /* 0x010fc600000010ff */
[----:B------:R2:W-:Y:S01]  /*8ba30*/  STL [R1+0x488], R28 ;  /* 0x0004881c01007387 */ /* 0x0005e20000100800 */
[----:B---3--:R-:W-:Y:S02]  /*8ba40*/  F2FP.BF16.PACK_AB R8, R8, R9 ;  /* 0x000000090808723e */ /* 0x008fe400000010ff */
[----:B------:R-:W-:Y:S02]  /*8ba50*/  F2FP.BF16.PACK_AB R4, R4, R5 ;  /* 0x000000050404723e */ /* 0x000fe400000010ff */
[----:B--2---:R-:W-:Y:S02]  /*8ba60*/  F2FP.BF16.PACK_AB R28, R3, R29 ;  /* 0x0000001d031c723e */ /* 0x004fe400000010ff */
[----:B------:R-:W-:-:S03]  /*8ba70*/  F2FP.BF16.PACK_AB R3, R12, R13 ;  /* 0x0000000d0c03723e */ /* 0x000fc600000010ff */
[----:B------:R-:W-:Y:S04]  /*8ba80*/  STL [R1+0x484], R28 ;  /* 0x0004841c01007387 */ /* 0x000fe80000100800 */
[----:B------:R-:W-:Y:S04]  /*8ba90*/  STL [R1+0x480], R16 ;  /* 0x0004801001007387 */ /* 0x000fe80000100800 */
[----:B------:R0:W-:Y:S04]  /*8baa0*/  STL [R1+0x47c], R3 ;  /* 0x00047c0301007387 */ /* 0x0001e80000100800 */
[----:B------:R-:W-:Y:S01]  /*8bab0*/  STL [R1+0x478], R8 ;  /* 0x0004780801007387 */ /* 0x000fe20000100800 */
[----:B0-----:R-:W-:-:S03]  /*8bac0*/  F2FP.BF16.PACK_AB R3, R0, R2 ;  /* 0x000000020003723e */ /* 0x001fc600000010ff */
[----:B------:R-:W-:Y:S01]  /*8bad0*/  STL [R1+0x474], R4 ;  /* 0x0004740401007387 */ /* 0x000fe20000100800 */
[----:B------:R-:W-:Y:S02]  /*8bae0*/  F2FP.BF16.PACK_AB R2, R24, R25 ;  /* 0x000000191802723e */ /* 0x000fe400000010ff */
[----:B------:R-:W-:Y:S01]  /*8baf0*/  F2FP.BF16.PACK_AB R0, R26, R27 ;  /* 0x0000001b1a00723e */ /* 0x000fe200000010ff */
[----:B------:R0:W-:Y:S04]  /*8bb00*/  STL [R1+0x470], R3 ;  /* 0x0004700301007387 */ /* 0x0001e80000100800 */
[----:B------:R1:W-:Y:S01]  /*8bb10*/  STL [R1+0x46c], R2 ;  /* 0x00046c0201007387 */ /* 0x0003e20000100800 */
[----:B0-----:R-:W-:-:S03]  /*8bb20*/  F2FP.BF16.PACK_AB R3, R6, R7 ;  /* 0x000000070603723e */ /* 0x001fc600000010ff */
[----:B------:R0:W-:Y:S01]  /*8bb30*/  STL [R1+0x468], R0 ;  /* 0x0004680001007387 */ /* 0x0001e20000100800 */
[----:B-1----:R-:W-:-:S03]  /*8bb40*/  F2FP.BF16.PACK_AB R2, R10, R11 ;  /* 0x0000000b0a02723e */ /* 0x002fc600000010ff */
[----:B------:R1:W-:Y:S01]  /*8bb50*/  STL [R1+0x464], R3 ;  /* 0x0004640301007387 */ /* 0x0003e20000100800 */
[----:B0-----:R-:W-:-:S03]  /*8bb60*/  F2FP.BF16.PACK_AB R0, R14, R15 ;  /* 0x0000000f0e00723e */ /* 0x001fc600000010ff */
[----:B------:R0:W-:Y:S01]  /*8bb70*/  STL [R1+0x460], R2 ;  /* 0x0004600201007387 */ /* 0x0001e20000100800 */
[----:B-1----:R-:W-:-:S03]  /*8bb80*/  F2FP.BF16.PACK_AB R3, R18, R19 ;  /* 0x000000131203723e */ /* 0x002fc600000010ff */
[----:B------:R1:W-:Y:S04]  /*8bb90*/  STL [R1+0x45c], R0 ;  /* 0x00045c0001007387 */ /* 0x0003e80000100800 */
[----:B------:R-:W-:Y:S04]  /*8bba0*/  STL [R1+0x458], R3 ;  /* 0x0004580301007387 */ /* 0x000fe80000100800 */
[----:B------:R-:W2:Y:S01]  /*8bbb0*/  LDL.LU R28, [R1+0x6d8] ;  /* 0x0006d800011c7983 */ /* 0x000ea20000300800 */
[----:B0-----:R-:W-:Y:S02]  /*8bbc0*/  F2FP.BF16.PACK_AB R2, R20, R21 ;  /* 0x000000151402723e */ /* 0x001fe400000010ff */
[----:B-1----:R-:W-:-:S03]  /*8bbd0*/  F2FP.BF16.PACK_AB R0, R22, R23 ;  /* 0x000000171600723e */ /* 0x002fc600000010ff */
[----:B------:R-:W-:Y:S04]  /*8bbe0*/  STL [R1+0x454], R2 ;  /* 0x0004540201007387 */ /* 0x000fe80000100800 */
[----:B--2---:R0:W-:Y:S04]  /*8bbf0*/  STL [R1+0x2a88], R28 ;  /* 0x002a881c01007387 */ /* 0x0041e80000100800 */
[----:B------:R-:W-:Y:S04]  /*8bc00*/  STL [R1+0x450], R0 ;  /* 0x0004500001007387 */ /* 0x000fe80000100800 */
[----:B0-----:R-:W2:Y:S04]  /*8bc10*/  LDL.LU R28, [R1+0x6c8] ;  /* 0x0006c800011c7983 */ /* 0x001ea80000300800 */
[----:B--2---:R0:W-:Y:S04]  /*8bc20*/  STL [R1+0x2a90], R28 ;  /* 0x002a901c01007387 */ /* 0x0041e80000100800 */
        /* <DEDUP_REMOVED lines=67> */
[----:B0-----:R-:W2:Y:S04]  /*8c060*/  LDL.LU R3, [R1+0x24c] ;  /* 0x00024c0001037983 */ /* 0x001ea80000300800 */
        /* <DEDUP_REMOVED lines=27> */
[----:B--2---:R-:W-:-:S03]  /*8c220*/  F2FP.BF16.PACK_AB R28, R3, R28 ;  /* 0x0000001c031c723e */ /* 0x004fc600000010ff */
        /* <DEDUP_REMOVED lines=654> */
[----:B------:R-:W2:Y:S03]  /*8eb10*/  LDL.LU R3, [R1+0x28f0] ;  /* 0x0028f00001037983 */ /* 0x000ea60000300800 */
[----:B------:R0:W-:Y:S02]  /*8eb20*/  STL [R1+0xe0], R28 ;  /* 0x0000e01c01007387 */ /* 0x0001e40000100800 */
[----:B0-----:R-:W2:Y:S02]  /*8eb30*/  LDL.LU R28, [R1+0x28ec] ;  /* 0x0028ec00011c7983 */ /* 0x001ea40000300800 */
[----:B--2---:R-:W-:Y:S02]  /*8eb40*/  F2FP.BF16.PACK_AB R28, R3, R28 ;  /* 0x0000001c031c723e */ /* 0x004fe400000010ff */
[----:B------:R-:W2:Y:S03]  /*8eb50*/  LDL.LU R3, [R1+0x28e8] ;  /* 0x0028e80001037983 */ /* 0x000ea60000300800 */
[----:B------:R0:W-:Y:S02]  /*8eb60*/  STL [R1+0xdc], R28 ;  /* 0x0000dc1c01007387 */ /* 0x0001e40000100800 */
[----:B0-----:R-:W2:Y:S02]  /*8eb70*/  LDL.LU R28, [R1+0x28e4] ;  /* 0x0028e400011c7983 */ /* 0x001ea40000300800 */
[----:B--2---:R-:W-:-:S02]  /*8eb80*/  F2FP.BF16.PACK_AB R28, R3, R28 ;  /* 0x0000001c031c723e */ /* 0x004fc400000010ff */
[----:B------:R-:W2:Y:S03]  /*8eb90*/  LDL.LU R3, [R1+0x28e0] ;  /* 0x0028e00001037983 */ /* 0x000ea60000300800 */
[----:B------:R2:W-:Y:S01]  /*8eba0*/  STL [R1+0xd8], R28 ;  /* 0x0000d81c01007387 */ /* 0x0005e20000100800 */
[----:B----4-:R-:W-:Y:S02]  /*8ebb0*/  F2FP.BF16.PACK_AB R16, R16, R17 ;  /* 0x000000111010723e */ /* 0x010fe400000010ff */
[----:B---3--:R-:W-:Y:S02]  /*8ebc0*/  F2FP.BF16.PACK_AB R8, R8, R9 ;  /* 0x000000090808723e */ /* 0x008fe400000010ff */
[----:B------:R-:W-:Y:S02]  /*8ebd0*/  F2FP.BF16.PACK_AB R4, R4, R5 ;  /* 0x000000050404723e */ /* 0x000fe400000010ff */
[----:B--2---:R-:W-:Y:S01]  /*8ebe0*/  F2FP.BF16.PACK_AB R28, R3, R29 ;  /* 0x0000001d031c723e */ /* 0x004fe200000010ff */
[----:B------:R-:W-:-:S04]  /*8ebf0*/  F2FP.BF16.PACK_AB R3, R12, R13 ;  /* 0x0000000d0c03723e */ /* 0x000fc800000010ff */
[----:B------:R-:W-:Y:S01]  /*8ec00*/  STL [R1+0xd4], R28 ;  /* 0x0000d41c01007387 */ /* 0x000fe20000100800 */
[----:B------:R-:W-:Y:S02]  /*8ec10*/  STL [R1+0xd0], R16 ;  /* 0x0000d01001007387 */ /* 0x000fe40000100800 */
[----:B------:R0:W-:Y:S02]  /*8ec20*/  STL [R1+0xcc], R3 ;  /* 0x0000cc0301007387 */ /* 0x0001e40000100800 */
[----:B------:R-:W-:Y:S01]  /*8ec30*/  STL [R1+0xc8], R8 ;  /* 0x0000c80801007387 */ /* 0x000fe20000100800 */
[----:B------:R-:W-:Y:S01]  /*8ec40*/  STL [R1+0xc4], R4 ;  /* 0x0000c40401007387 */ /* 0x000fe20000100800 */
[----:B0-----:R-:W-:Y:S01]  /*8ec50*/  F2FP.BF16.PACK_AB R3, R0, R2 ;  /* 0x000000020003723e */ /* 0x001fe200000010ff */
[----:B------:R-:W-:Y:S01]  /*8ec60*/  F2FP.BF16.PACK_AB R2, R24, R25 ;  /* 0x000000191802723e */ /* 0x000fe200000010ff */
[----:B------:R-:W-:-:S03]  /*8ec70*/  F2FP.BF16.PACK_AB R0, R26, R27 ;  /* 0x0000001b1a00723e */ /* 0x000fc600000010ff */
[----:B------:R0:W-:Y:S01]  /*8ec80*/  STL [R1+0xc0], R3 ;  /* 0x0000c00301007387 */ /* 0x0001e20000100800 */
[----:B------:R1:W-:Y:S02]  /*8ec90*/  STL [R1+0xbc], R2 ;  /* 0x0000bc0201007387 */ /* 0x0003e40000100800 */
[----:B------:R2:W-:Y:S01]  /*8eca0*/  STL [R1+0xb8], R0 ;  /* 0x0000b80001007387 */ /* 0x0005e20000100800 */
[----:B0-----:R-:W-:Y:S02]  /*8ecb0*/  F2FP.BF16.PACK_AB R3, R6, R7 ;  /* 0x000000070603723e */ /* 0x001fe400000010ff */
[----:B-1----:R-:W-:Y:S02]  /*8ecc0*/  F2FP.BF16.PACK_AB R2, R10, R11 ;  /* 0x0000000b0a02723e */ /* 0x002fe400000010ff */
[----:B--2---:R-:W-:Y:S01]  /*8ecd0*/  F2FP.BF16.PACK_AB R0, R14, R15 ;  /* 0x0000000f0e00723e */ /* 0x004fe200000010ff */
[----:B------:R0:W-:Y:S02]  /*8ece0*/  STL [R1+0xb4], R3 ;  /* 0x0000b40301007387 */ /* 0x0001e40000100800 */
[----:B------:R1:W-:Y:S02]  /*8ecf0*/  STL [R1+0xb0], R2 ;  /* 0x0000b00201007387 */ /* 0x0003e40000100800 */
[----:B------:R2:W-:Y:S01]  /*8ed00*/  STL [R1+0xac], R0 ;  /* 0x0000ac0001007387 */ /* 0x0005e20000100800 */
[----:B0-----:R-:W-:-:S05]  /*8ed10*/  F2FP.BF16.PACK_AB R3, R18, R19 ;  /* 0x000000131203723e */ /* 0x001fca00000010ff */
[----:B------:R-:W-:Y:S01]  /*8ed20*/  STL [R1+0xa8], R3 ;  /* 0x0000a80301007387 */ /* 0x000fe20000100800 */
[----:B------:R-:W3:Y:S01]  /*8ed30*/  LDL.LU R28, [R1+0x3e8] ;  /* 0x0003e800011c7983 */ /* 0x000ee20000300800 */
[----:B-1----:R-:W-:Y:S02]  /*8ed40*/  F2FP.BF16.PACK_AB R2, R20, R21 ;  /* 0x000000151402723e */ /* 0x002fe400000010ff */
[----:B--2---:R-:W-:-:S03]  /*8ed50*/  F2FP.BF16.PACK_AB R0, R22, R23 ;  /* 0x000000171600723e */ /* 0x004fc600000010ff */
[----:B------:R-:W-:Y:S04]  /*8ed60*/  STL [R1+0xa4], R2 ;  /* 0x0000a40201007387 */ /* 0x000fe80000100800 */
[----:B---3--:R0:W-:Y:S01]  /*8ed70*/  STL [R1+0x2858], R28 ;  /* 0x0028581c01007387 */ /* 0x0081e20000100800 */
[----:B------:R-:W-:Y:S03]  /*8ed80*/  STL [R1+0xa0], R0 ;  /* 0x0000a00001007387 */ /* 0x000fe60000100800 */
        /* <DEDUP_REMOVED lines=32> */
[----:B0-----:R-:W2:Y:S01]  /*8ef90*/  LDL.LU R28, [R1+0x348] ;  /* 0x00034800011c7983 */ /* 0x001ea20000300800 */
[----:B------:R-:W3:Y:S03]  /*8efa0*/  LDL.LU R3, [R1+0x3fc] ;  /* 0x0003fc0001037983 */ /* 0x000ee60000300800 */
        /* <DEDUP_REMOVED lines=35> */
[----:B0-----:R-:W2:Y:S01]  /*8f1e0*/  LDL.LU R3, [R1+0x34c] ;  /* 0x00034c0001037983 */ /* 0x001ea20000300800 */
[----:B------:R-:W3:Y:S02]  /*8f1f0*/  LDL.LU R29, [R1+0x3f8] ;  /* 0x0003f800011d7983 */ /* 0x000ee40000300800 */
[----:B------:R-:W4:Y:S02]  /*8f200*/  LDL.LU R16, [R1+0x40c] ;  /* 0x00040c0001107983 */ /* 0x000f240000300800 */
[----:B------:R-:W4:Y:S01]  /*8f210*/  LDL.LU R17, [R1+0x408] ;  /* 0x0004080001117983 */ /* 0x000f220000300800 */
        /* <DEDUP_REMOVED lines=94> */
[----:B------:R2:W-:Y:S01]  /*8f800*/  STL [R1+0x58], R28 ;  /* 0x0000581c01007387 */ /* 0x0005e20000100800 */
[----:B----4-:R-:W-:-:S02]  /*8f810*/  F2FP.BF16.PACK_AB R16, R16, R17 ;  /* 0x000000111010723e */ /* 0x010fc400000010ff */
        /* <DEDUP_REMOVED lines=65> */
[----:B------:R-:W2:Y:S02]  /*8fc30*/  LDL.LU R11, [R1+0x610] ;  /* 0x00061000010b7983 */ /* 0x000ea40000300800 */
[----:B--2---:R0:W-:Y:S04]  /*8fc40*/  STL [R1+0x2804], R11 ;  /* 0x0028040b01007387 */ /* 0x0041e80000100800 */
[----:B0-----:R-:W2:Y:S01]  /*8fc50*/  LDL.LU R11, [R1+0x64c] ;  /* 0x00064c00010b7983 */ /* 0x001ea20000300800 */
[----:B------:R-:W2:Y:S03]  /*8fc60*/  LDL.LU R9, [R1+0x624] ;  /* 0x0006240001097983 */ /* 0x000ea60000300800 */
[----:B--2---:R0:W-:Y:S04]  /*8fc70*/  STL [R1+0x2800], R9 ;  /* 0x0028000901007387 */ /* 0x0041e80000100800 */
[----:B0-----:R-:W2:Y:S01]  /*8fc80*/  LDL.LU R9, [R1+0x614] ;  /* 0x0006140001097983 */ /* 0x001ea20000300800 */
[----:B------:R-:W2:Y:S02]  /*8fc90*/  LDL.LU R10, [R1+0x620] ;  /* 0x00062000010a7983 */ /* 0x000ea40000300800 */
[----:B------:R-:W2:Y:S02]  /*8fca0*/  LDL.LU R8, [R1+0x634] ;  /* 0x0006340001087983 */ /* 0x000ea40000300800 */
        /* <DEDUP_REMOVED lines=16> */
[----:B------:R-:W2:Y:S01]  /*8fdb0*/  LDL.LU R29, [R1+0x98c] ;  /* 0x00098c00011d7983 */ /* 0x000ea20000300800 */
[----:B------:R-:W-:Y:S01]  /*8fdc0*/  F2FP.BF16.PACK_AB R7, R5, R7 ;  /* 0x000000070507723e */ /* 0x000fe200000010ff */
        /* <DEDUP_REMOVED lines=43> */
[----:B------:R0:W-:Y:S02]  /*90080*/  STL [R1], R7 ;  /* 0x0000000701007387 */ /* 0x0001e40000100800 */
[----:B0-----:R-:W2:Y:S02]  /*90090*/  LDL.LU R7, [R1+0x2814] ;  /* 0x0028140001077983 */ /* 0x001ea40000300800 */
[----:B--2---:R-:W-:Y:S02]  /*900a0*/  F2FP.BF16.PACK_AB R7, R5, R7 ;  /* 0x000000070507723e */ /* 0x004fe400000010ff */
[----:B------:R-:W3:Y:S02]  /*900b0*/  LDL.LU R5, [R1+0x2810] ;  /* 0x0028100001057983 */ /* 0x000ee40000300800 */
[----:B---3--:R-:W-:-:S02]  /*900c0*/  F2FP.BF16.PACK_AB R6, R5, R6 ;  /* 0x000000060506723e */ /* 0x008fc400000010ff */
[----:B------:R-:W4:Y:S02]  /*900d0*/  LDL.LU R5, [R1+0x280c] ;  /* 0x00280c0001057983 */ /* 0x000f240000300800 */
[----:B----4-:R-:W-:Y:S02]  /*900e0*/  F2FP.BF16.PACK_AB R5, R4, R5 ;  /* 0x000000050405723e */ /* 0x010fe400000010ff */
[----:B------:R-:W2:Y:S02]  /*900f0*/  LDL.LU R4, [R1+0x2808] ;  /* 0x0028080001047983 */ /* 0x000ea40000300800 */
[----:B--2---:R-:W-:Y:S02]  /*90100*/  F2FP.BF16.PACK_AB R4, R11, R4 ;  /* 0x000000040b04723e */ /* 0x004fe400000010ff */
[----:B------:R-:W2:Y:S02]  /*90110*/  LDL.LU R11, [R1+0x2804] ;  /* 0x00280400010b7983 */ /* 0x000ea40000300800 */
[----:B--2---:R-:W-:-:S02]  /*90120*/  F2FP.BF16.PACK_AB R11, R9, R11 ;  /* 0x0000000b090b723e */ /* 0x004fc400000010ff */
[----:B------:R-:W2:Y:S02]  /*90130*/  LDL.LU R9, [R1+0x2800] ;  /* 0x0028000001097983 */ /* 0x000ea40000300800 */
[----:B--2---:R-:W-:Y:S02]  /*90140*/  F2FP.BF16.PACK_AB R10, R9, R10 ;  /* 0x0000000a090a723e */ /* 0x004fe400000010ff */
        /* <DEDUP_REMOVED lines=20> */
[----:B------:R-:W2:Y:S01]  /*90290*/  LDL.LU R29, [R1+0x27d4] ;  /* 0x0027d400011d7983 */ /* 0x000ea20000300800 */
[----:B------:R-:W-:Y:S02]  /*902a0*/  F2FP.BF16.PACK_AB R22, R3, R22 ;  /* 0x000000160316723e */ /* 0x000fe400000010ff */
[----:B------:R-:W-:-:S02]  /*902b0*/  F2FP.BF16.PACK_AB R21, R28, R21 ;  /* 0x000000151c15723e */ /* 0x000fc400000010ff */
[----:B--2---:R-:W-:Y:S02]  /*902c0*/  F2FP.BF16.PACK_AB R23, R29, R23 ;  /* 0x000000171d17723e */ /* 0x004fe400000010ff */
[----:B------:R-:W2:Y:S01]  /*902d0*/  LDL.LU R29, [R1+0x27d0] ;  /* 0x0027d000011d7983 */ /* 0x000ea20000300800 */
[----:B------:R-:W3:Y:S02]  /*902e0*/  LDL.LU R3, [R1+0x27cc] ;  /* 0x0027cc0001037983 */ /* 0x000ee40000300800 */
[----:B------:R-:W3:Y:S01]  /*902f0*/  LDL.LU R28, [R1+0x27c8] ;  /* 0x0027c800011c7983 */ /* 0x000ee20000300800 */
[----:B------:R-:W-:Y:S02]  /*90300*/  F2FP.BF16.PACK_AB R26, R24, R26 ;  /* 0x0000001a181a723e */ /* 0x000fe400000010ff */
[----:B------:R-:W-:Y:S02]  /*90310*/  F2FP.BF16.PACK_AB R20, R0, R20 ;  /* 0x000000140014723e */ /* 0x000fe400000010ff */
[----:B------:R-:W-:-:S02]  /*90320*/  F2FP.BF16.PACK_AB R27, R2, R27 ;  /* 0x0000001b021b723e */ /* 0x000fc400000010ff */
[----:B--2---:R-:W-:Y:S02]  /*90330*/  F2FP.BF16.PACK_AB R25, R25, R29 ;  /* 0x0000001d1919723e */ /* 0x004fe400000010ff */
[----:B---3--:R-:W-:Y:S02]  /*90340*/  F2FP.BF16.PACK_AB R24, R28, R3 ;  /* 0x000000031c18723e */ /* 0x008fe400000010ff */
.L_x_1:
[----:B0-----:R-:W2:Y:S04]  /*90350*/  LDL.LU R0, [R1+0x1fb8] ;  /* 0x001fb80001007983 */ /* 0x001ea80000300800 */
[----:B------:R-:W0:Y:S04]  /*90360*/  S2R R3, SR_TID.X ;  /* 0x0000000000037919 */ /* 0x000e280000002100 */
[----:B------:R-:W-:Y:S01]  /*90370*/  STL [R1+0x2818], R26 ;  /* 0x0028181a01007387 */ /* 0x000fe20000100800 */
[----:B0-----:R-:W-:-:S05]  /*90380*/  IMAD.SHL.U32 R28, R3, 0x100, RZ ;  /* 0x00000100031c7824 */ /* 0x001fca00078e00ff */
[----:B------:R-:W-:Y:S01]  /*90390*/  LOP3.LUT R28, R28, 0x1800, RZ, 0xc0, !PT ;  /* 0x000018001c1c7812 */ /* 0x000fe200078ec0ff */
[----:B------:R-:W-:Y:S03]  /*903a0*/  BAR.SYNC.DEFER_BLOCKING 0x0 ;  /* 0x0000000000007b1d */ /* 0x000fe60000010000 */
[----:B--2---:R-:W-:Y:S01]  /*903b0*/  LOP3.LUT R28, R28, 0x460, R0, 0xf8, !PT ;  /* 0x000004601c1c7812 */ /* 0x004fe200078ef800 */
[----:B------:R-:W-:-:S05]  /*903c0*/  IMAD.SHL.U32 R0, R3, 0x4, RZ ;  /* 0x0000000403007824 */ /* 0x000fca00078e00ff */
[----:B------:R-:W-:-:S05]  /*903d0*/  LOP3.LUT R28, R28, 0x70, R0, 0x78, !PT ;  /* 0x000000701c1c7812 */ /* 0x000fca00078e7800 */
[----:B------:R0:W-:Y:S04]  /*903e0*/  STS.128 [R28], R24 ;  /* 0x000000181c007388 */ /* 0x0001e80000000c00 */
[----:B------:R1:W-:Y:S04]  /*903f0*/  STS.128 [R28+0x80], R20 ;  /* 0x000080141c007388 */ /* 0x0003e80000000c00 */
[----:B0-----:R-:W2:Y:S04]  /*90400*/  LDL.LU R24, [R1+0x10] ;  /* 0x0000100001187983 */ /* 0x001ea80000300800 */
[----:B------:R-:W2:Y:S04]  /*90410*/  LDL.LU R25, [R1+0x14] ;  /* 0x0000140001197983 */ /* 0x000ea80000300800 */
[----:B------:R-:W2:Y:S04]  /*90420*/  LDL.LU R26, [R1+0x18] ;  /* 0x00001800011a7983 */ /* 0x000ea80000300800 */
[----:B------:R-:W2:Y:S04]  /*90430*/  LDL.LU R27, [R1+0x1c] ;  /* 0x00001c00011b7983 */ /* 0x000ea80000300800 */
[----:B-1----:R-:W3:Y:S04]  /*90440*/  LDL.LU R20, [R1] ;  /* 0x0000000001147983 */ /* 0x002ee80000300800 */
[----:B------:R-:W3:Y:S04]  /*90450*/  LDL.LU R21, [R1+0x4] ;  /* 0x0000040001157983 */ /* 0x000ee80000300800 */
[----:B------:R-:W3:Y:S04]  /*90460*/  LDL.LU R22, [R1+0x8] ;  /* 0x0000080001167983 */ /* 0x000ee80000300800 */
[----:B------:R-:W3:Y:S01]  /*90470*/  LDL.LU R23, [R1+0xc] ;  /* 0x00000c0001177983 */ /* 0x000ee20000300800 */
[C---:B------:R-:W-:Y:S01]  /*90480*/  LOP3.LUT R2, R3.reuse, 0x3f, RZ, 0xc0, !PT ;  /* 0x0000003f03027812 */ /* 0x040fe200078ec0ff */
[----:B------:R-:W-:-:S02]  /*90490*/  IMAD.SHL.U32 R3, R3, 0x400, RZ ;  /* 0x0000040003037824 */ /* 0x000fc400078e00ff */
[----:B------:R-:W-:Y:S03]  /*904a0*/  STS.128 [R28+0x100], R16 ;  /* 0x000100101c007388 */ /* 0x000fe60000000c00 */
[----:B------:R-:W-:Y:S01]  /*904b0*/  LOP3.LUT R3, R3, 0x1800, RZ, 0xc0, !PT ;  /* 0x0000180003037812 */ /* 0x000fe200078ec0ff */
[----:B------:R-:W-:Y:S04]  /*904c0*/  STS.128 [R28+0x180], R12 ;  /* 0x0001800c1c007388 */ /* 0x000fe80000000c00 */
[----:B------:R-:W-:Y:S01]  /*904d0*/  STS.128 [R28+0x200], R8 ;  /* 0x000200081c007388 */ /* 0x000fe20000000c00 */
[----:B------:R-:W-:-:S03]  /*904e0*/  IMAD R3, R2, 0x10, R3 ;  /* 0x0000001002037824 */ /* 0x000fc600078e0203 */
[----:B------:R-:W-:Y:S02]  /*904f0*/  STS.128 [R28+0x280], R4 ;  /* 0x000280041c007388 */ /* 0x000fe40000000c00 */
[C---:B------:R-:W-:Y:S02]  /*90500*/  LOP3.LUT R29, R3.reuse, 0x40, RZ, 0x3c, !PT ;  /* 0x00000040031d7812 */ /* 0x040fe400078e3cff */
[C---:B------:R-:W-:Y:S01]  /*90510*/  LOP3.LUT R0, R3.reuse, 0x60, RZ, 0x3c, !PT ;  /* 0x0000006003007812 */ /* 0x040fe200078e3cff */
[----:B--2---:R0:W-:Y:S04]  /*90520*/  STS.128 [R28+0x380], R24 ;  /* 0x000380181c007388 */ /* 0x0041e80000000c00 */
[----:B---3--:R-:W-:Y:S01]  /*90530*/  STS.128 [R28+0x300], R20 ;  /* 0x000300141c007388 */ /* 0x008fe20000000c00 */
[----:B0-----:R-:W-:-:S03]  /*90540*/  LOP3.LUT R27, R3, 0x20, RZ, 0x3c, !PT ;  /* 0x00000020031b7812 */ /* 0x001fc600078e3cff */
[----:B------:R-:W-:Y:S06]  /*90550*/  BAR.SYNC.DEFER_BLOCKING 0x0 ;  /* 0x0000000000007b1d */ /* 0x000fec0000010000 */
[----:B------:R-:W0:Y:S04]  /*90560*/  LDS.128 R12, [R3] ;  /* 0x00000000030c7984 */ /* 0x000e280000000c00 */
[----:B------:R-:W1:Y:S04]  /*90570*/  LDS.128 R4, [R27] ;  /* 0x000000001b047984 */ /* 0x000e680000000c00 */
[----:B------:R-:W2:Y:S04]  /*90580*/  LDS.128 R8, [R3+0x400] ;  /* 0x0004000003087984 */ /* 0x000ea80000000c00 */
[----:B0-----:R-:W-:Y:S04]  /*90590*/  STL.64 [R1], R12 ;  /* 0x0000000c01007387 */ /* 0x001fe80000100a00 */
[----:B------:R-:W-:Y:S01]  /*905a0*/  STL.64 [R1+0x8], R14 ;  /* 0x0000080e01007387 */ /* 0x000fe20000100a00 */
[----:B-1----:R-:W-:-:S03]  /*905b0*/  IMAD.MOV.U32 R26, RZ, RZ, R4 ;  /* 0x000000ffff1a7224 */ /* 0x002fc600078e0004 */
[----:B------:R-:W-:Y:S04]  /*905c0*/  STL [R1+0x14], R5 ;  /* 0x0000140501007387 */ /* 0x000fe80000100800 */
[----:B--2---:R-:W-:Y:S04]  /*905d0*/  STL.64 [R1+0x2a0], R8 ;  /* 0x0002a00801007387 */ /* 0x004fe80000100a00 */
[----:B------:R-:W-:Y:S04]  /*905e0*/  STL.64 [R1+0x2a8], R10 ;  /* 0x0002a80a01007387 */ /* 0x000fe80000100a00 */
[----:B------:R-:W-:Y:S04]  /*905f0*/  STL.64 [R1+0x18], R6 ;  /* 0x0000180601007387 */ /* 0x000fe80000100a00 */
[----:B------:R-:W0:Y:S04]  /*90600*/  LDS.128 R4, [R29] ;  /* 0x000000001d047984 */ /* 0x000e280000000c00 */
[----:B------:R-:W1:Y:S04]  /*90610*/  LDS.128 R8, [R27+0x400] ;  /* 0x000400001b087984 */ /* 0x000e680000000c00 */
[----:B0-----:R-:W-:Y:S01]  /*90620*/  STL [R1+0x284], R5 ;  /* 0x0002840501007387 */ /* 0x001fe20000100800 */
[----:B------:R-:W-:-:S03]  /*90630*/  IMAD.MOV.U32 R24, RZ, RZ, R4 ;  /* 0x000000ffff187224 */ /* 0x000fc600078e0004 */
[----:B-1----:R0:W-:Y:S04]  /*90640*/  STL.64 [R1+0x2b0], R8 ;  /* 0x0002b00801007387 */ /* 0x0021e80000100a00 */
[----:B------:R1:W-:Y:S04]  /*90650*/  STL.64 [R1+0x2b8], R10 ;  /* 0x0002b80a01007387 */ /* 0x0003e80000100a00 */
[----:B------:R-:W-:Y:S04]  /*90660*/  STL.64 [R1+0x288], R6 ;  /* 0x0002880601007387 */ /* 0x000fe80000100a00 */
[----:B------:R-:W2:Y:S04]  /*90670*/  LDL.LU R16, [R1+0x100] ;  /* 0x0001000001107983 */ /* 0x000ea80000300800 */
[----:B------:R-:W2:Y:S04]  /*90680*/  LDL.LU R17, [R1+0x104] ;  /* 0x0001040001117983 */ /* 0x000ea80000300800 */
[----:B------:R-:W3:Y:S04]  /*90690*/  LDL.LU R18, [R1+0x108] ;  /* 0x0001080001127983 */ /* 0x000ee80000300800 */
[----:B------:R-:W3:Y:S04]  /*906a0*/  LDL.LU R19, [R1+0x10c] ;  /* 0x00010c0001137983 */ /* 0x000ee80000300800 */
[----:B---3--:R-:W-:Y:S04]  /*906b0*/  STL.64 [R1+0x2a28], R18 ;  /* 0x002a281201007387 */ /* 0x008fe80000100a00 */
[----:B--2---:R2:W-:Y:S04]  /*906c0*/  STL.64 [R1+0x2a20], R16 ;  /* 0x002a201001007387 */ /* 0x0045e80000100a00 */
[----:B------:R-:W3:Y:S04]  /*906d0*/  LDL.LU R12, [R1+0xf0] ;  /* 0x0000f000010c7983 */ /* 0x000ee80000300800 */
[----:B------:R-:W3:Y:S04]  /*906e0*/  LDL.LU R13, [R1+0xf4] ;  /* 0x0000f400010d7983 */ /* 0x000ee80000300800 */
[----:B------:R-:W4:Y:S04]  /*906f0*/  LDL.LU R14, [R1+0xf8] ;  /* 0x0000f800010e7983 */ /* 0x000f280000300800 */
[----:B------:R-:W4:Y:S04]  /*90700*/  LDL.LU R15, [R1+0xfc] ;  /* 0x0000fc00010f7983 */ /* 0x000f280000300800 */
[----:B----4-:R-:W-:Y:S04]  /*90710*/  STL.64 [R1+0x2a38], R14 ;  /* 0x002a380e01007387 */ /* 0x010fe80000100a00 */
[----:B---3--:R-:W-:Y:S04]  /*90720*/  STL.64 [R1+0x2a30], R12 ;  /* 0x002a300c01007387 */ /* 0x008fe80000100a00 */
[----:B0-----:R-:W3:Y:S04]  /*90730*/  LDL.LU R8, [R1+0xe0] ;  /* 0x0000e00001087983 */ /* 0x001ee80000300800 */
[----:B------:R-:W3:Y:S04]  /*90740*/  LDL.LU R9, [R1+0xe4] ;  /* 0x0000e40001097983 */ /* 0x000ee80000300800 */
[----:B-1----:R-:W4:Y:S04]  /*90750*/  LDL.LU R10, [R1+0xe8] ;  /* 0x0000e800010a7983 */ /* 0x002f280000300800 */
[----:B------:R-:W4:Y:S04]  /*90760*/  LDL.LU R11, [R1+0xec] ;  /* 0x0000ec00010b7983 */ /* 0x000f280000300800 */
[----:B----4-:R-:W-:Y:S04]  /*90770*/  STL.64 [R1+0x2a48], R10 ;  /* 0x002a480a01007387 */ /* 0x010fe80000100a00 */
[----:B---3--:R-:W-:Y:S04]  /*90780*/  STL.64 [R1+0x2a40], R8 ;  /* 0x002a400801007387 */ /* 0x008fe80000100a00 */
[----:B--2---:R-:W2:Y:S04]  /*90790*/  LDL.LU R16, [R1+0xc0] ;  /* 0x0000c00001107983 */ /* 0x004ea80000300800 */
[----:B------:R-:W2:Y:S04]  /*907a0*/  LDL.LU R17, [R1+0xc4] ;  /* 0x0000c40001117983 */ /* 0x000ea80000300800 */
[----:B------:R-:W3:Y:S04]  /*907b0*/  LDL.LU R18, [R1+0xc8] ;  /* 0x0000c80001127983 */ /* 0x000ee80000300800 */
[----:B------:R-:W3:Y:S04]  /*907c0*/  LDL.LU R19, [R1+0xcc] ;  /* 0x0000cc0001137983 */ /* 0x000ee80000300800 */
[----:B---3--:R-:W-:Y:S04]  /*907d0*/  STL.64 [R1+0x2a58], R18 ;  /* 0x002a581201007387 */ /* 0x008fe80000100a00 */
[----:B--2---:R0:W-:Y:S04]  /*907e0*/  STL.64 [R1+0x2a50], R16 ;  /* 0x002a501001007387 */ /* 0x0041e80000100a00 */
[----:B0-----:R-:W2:Y:S04]  /*907f0*/  LDL.LU R16, [R1+0x90] ;  /* 0x0000900001107983 */ /* 0x001ea80000300800 */
        /* <DEDUP_REMOVED lines=46> */
[----:B--2---:R-:W-:Y:S04]  /*90ae0*/  STL.64 [R1+0x2ad0], R16 ;  /* 0x002ad01001007387 */ /* 0x004fe80000100a00 */
[----:B------:R-:W0:Y:S04]  /*90af0*/  LDS.128 R16, [R29+0x400] ;  /* 0x000400001d107984 */ /* 0x000e280000000c00 */
[----:B------:R-:W2:Y:S04]  /*90b00*/  LDL.LU R12, [R1+0xb0] ;  /* 0x0000b000010c7983 */ /* 0x000ea80000300800 */
[----:B------:R-:W2:Y:S04]  /*90b10*/  LDL.LU R13, [R1+0xb4] ;  /* 0x0000b400010d7983 */ /* 0x000ea80000300800 */
[----:B------:R-:W2:Y:S04]  /*90b20*/  LDL.LU R14, [R1+0xb8] ;  /* 0x0000b800010e7983 */ /* 0x000ea80000300800 */
[----:B------:R-:W2:Y:S04]  /*90b30*/  LDL.LU R15, [R1+0xbc] ;  /* 0x0000bc00010f7983 */ /* 0x000ea80000300800 */
[----:B------:R-:W3:Y:S04]  /*90b40*/  LDL.LU R8, [R1+0xa0] ;  /* 0x0000a00001087983 */ /* 0x000ee80000300800 */
[----:B------:R-:W3:Y:S04]  /*90b50*/  LDL.LU R9, [R1+0xa4] ;  /* 0x0000a40001097983 */ /* 0x000ee80000300800 */
[----:B------:R-:W3:Y:S04]  /*90b60*/  LDL.LU R10, [R1+0xa8] ;  /* 0x0000a800010a7983 */ /* 0x000ee80000300800 */
[----:B------:R-:W3:Y:S04]  /*90b70*/  LDL.LU R11, [R1+0xac] ;  /* 0x0000ac00010b7983 */ /* 0x000ee80000300800 */
[----:B------:R-:W4:Y:S04]  /*90b80*/  LDL.LU R4, [R1+0xd0] ;  /* 0x0000d00001047983 */ /* 0x000f280000300800 */
[----:B------:R-:W4:Y:S04]  /*90b90*/  LDL.LU R5, [R1+0xd4] ;  /* 0x0000d40001057983 */ /* 0x000f280000300800 */
[----:B------:R-:W4:Y:S04]  /*90ba0*/  LDL.LU R6, [R1+0xd8] ;  /* 0x0000d80001067983 */ /* 0x000f280000300800 */
[----:B------:R-:W4:Y:S04]  /*90bb0*/  LDL.LU R7, [R1+0xdc] ;  /* 0x0000dc0001077983 */ /* 0x000f280000300800 */
[----:B------:R-:W5:Y:S04]  /*90bc0*/  LDL.LU R20, [R1+0x110] ;  /* 0x0001100001147983 */ /* 0x000f680000300800 */
[----:B------:R-:W5:Y:S04]  /*90bd0*/  LDL.LU R21, [R1+0x114] ;  /* 0x0001140001157983 */ /* 0x000f680000300800 */
[----:B------:R-:W5:Y:S04]  /*90be0*/  LDL.LU R22, [R1+0x118] ;  /* 0x0001180001167983 */ /* 0x000f680000300800 */
[----:B------:R-:W5:Y:S04]  /*90bf0*/  LDL.LU R23, [R1+0x11c] ;  /* 0x00011c0001177983 */ /* 0x000f680000300800 */
[----:B0-----:R-:W-:Y:S04]  /*90c00*/  STL.64 [R1+0x2c0], R16 ;  /* 0x0002c01001007387 */ /* 0x001fe80000100a00 */
[----:B------:R-:W-:Y:S04]  /*90c10*/  STL.64 [R1+0x2c8], R18 ;  /* 0x0002c81201007387 */ /* 0x000fe80000100a00 */
[----:B------:R-:W0:Y:S04]  /*90c20*/  LDS.128 R16, [R0] ;  /* 0x0000000000107984 */ /* 0x000e280000000c00 */
[----:B0-----:R-:W-:Y:S01]  /*90c30*/  STL [R1+0x294], R17 ;  /* 0x0002941101007387 */ /* 0x001fe20000100800 */
[----:B------:R-:W-:-:S03]  /*90c40*/  IMAD.MOV.U32 R25, RZ, RZ, R16 ;  /* 0x000000ffff197224 */ /* 0x000fc600078e0010 */
[----:B------:R-:W-:Y:S04]  /*90c50*/  STL.64 [R1+0x298], R18 ;  /* 0x0002981201007387 */ /* 0x000fe80000100a00 */
[----:B------:R-:W0:Y:S04]  /*90c60*/  LDS.128 R16, [R0+0x400] ;  /* 0x0004000000107984 */ /* 0x000e280000000c00 */
[----:B0-----:R-:W-:Y:S04]  /*90c70*/  STL.64 [R1+0x2d0], R16 ;  /* 0x0002d01001007387 */ /* 0x001fe80000100a00 */
[----:B------:R0:W-:Y:S04]  /*90c80*/  STL.64 [R1+0x2d8], R18 ;  /* 0x0002d81201007387 */ /* 0x0001e80000100a00 */
[----:B0-----:R-:W2:Y:S04]  /*90c90*/  LDL.LU.64 R18, [R1+0x2ad8] ;  /* 0x002ad80001127983 */ /* 0x001ea80000300a00 */
[----:B------:R-:W2:Y:S04]  /*90ca0*/  LDL.LU.64 R16, [R1+0x2ad0] ;  /* 0x002ad00001107983 */ /* 0x000ea80000300a00 */
[----:B------:R-:W-:Y:S06]  /*90cb0*/  BAR.SYNC.DEFER_BLOCKING 0x0 ;  /* 0x0000000000007b1d */ /* 0x000fec0000010000 */
[----:B--2---:R0:W-:Y:S04]  /*90cc0*/  STS.128 [R28], R16 ;  /* 0x000000101c007388 */ /* 0x0041e80000000c00 */
[----:B0-----:R-:W2:Y:S04]  /*90cd0*/  LDL.LU.64 R18, [R1+0x2ac8] ;  /* 0x002ac80001127983 */ /* 0x001ea80000300a00 */
[----:B------:R-:W2:Y:S04]  /*90ce0*/  LDL.LU.64 R16, [R1+0x2ac0] ;  /* 0x002ac00001107983 */ /* 0x000ea80000300a00 */
[----:B--2---:R0:W-:Y:S04]  /*90cf0*/  STS.128 [R28+0x80], R16 ;  /* 0x000080101c007388 */ /* 0x0041e80000000c00 */
        /* <DEDUP_REMOVED lines=17> */
[----:B--2---:R-:W-:Y:S04]  /*90e10*/  STS.128 [R28+0x380], R16 ;  /* 0x000380101c007388 */ /* 0x004fe80000000c00 */
[----:B------:R-:W-:Y:S06]  /*90e20*/  BAR.SYNC.DEFER_BLOCKING 0x0 ;  /* 0x0000000000007b1d */ /* 0x000fec0000010000 */
[----:B------:R-:W0:Y:S04]  /*90e30*/  LDS.128 R16, [R3] ;  /* 0x0000000003107984 */ /* 0x000e280000000c00 */
[----:B0-----:R-:W-:Y:S04]  /*90e40*/  STL.64 [R1+0x20], R16 ;  /* 0x0000201001007387 */ /* 0x001fe80000100a00 */
[----:B------:R-:W-:Y:S04]  /*90e50*/  STL.64 [R1+0x28], R18 ;  /* 0x0000281201007387 */ /* 0x000fe80000100a00 */
[----:B------:R-:W0:Y:S04]  /*90e60*/  LDS.128 R16, [R3+0x400] ;  /* 0x0004000003107984 */ /* 0x000e280000000c00 */
[----:B0-----:R-:W-:Y:S04]  /*90e70*/  STL.64 [R1+0x60], R16 ;  /* 0x0000601001007387 */ /* 0x001fe80000100a00 */
[----:B------:R-:W-:Y:S04]  /*90e80*/  STL.64 [R1+0x68], R18 ;  /* 0x0000681201007387 */ /* 0x000fe80000100a00 */
        /* <DEDUP_REMOVED lines=16> */
[----:B------:R-:W-:Y:S06]  /*90f90*/  BAR.SYNC.DEFER_BLOCKING 0x0 ;  /* 0x0000000000007b1d */ /* 0x000fec0000010000 */
[----:B0-----:R-:W-:Y:S04]  /*90fa0*/  STL.64 [R1+0x90], R16 ;  /* 0x0000901001007387 */ /* 0x001fe80000100a00 */
[----:B------:R0:W-:Y:S04]  /*90fb0*/  STL.64 [R1+0x98], R18 ;  /* 0x0000981201007387 */ /* 0x0001e80000100a00 */
[----:B0-----:R-:W2:Y:S04]  /*90fc0*/  LDL.LU.64 R18, [R1+0x2a58] ;  /* 0x002a580001127983 */ /* 0x001ea80000300a00 */
[----:B------:R-:W2:Y:S04]  /*90fd0*/  LDL.LU.64 R16, [R1+0x2a50] ;  /* 0x002a500001107983 */ /* 0x000ea80000300a00 */
[----:B---3--:R0:W-:Y:S04]  /*90fe0*/  STS.128 [R28], R8 ;  /* 0x000000081c007388 */ /* 0x0081e80000000c00 */
[----:B------:R1:W-:Y:S04]  /*90ff0*/  STS.128 [R28+0x80], R12 ;  /* 0x0000800c1c007388 */ /* 0x0003e80000000c00 */
[----:B0-----:R-:W3:Y:S04]  /*91000*/  LDL.LU.64 R10, [R1+0x2a48] ;  /* 0x002a4800010a7983 */ /* 0x001ee80000300a00 */
[----:B------:R-:W3:Y:S04]  /*91010*/  LDL.LU.64 R8, [R1+0x2a40] ;  /* 0x002a400001087983 */ /* 0x000ee80000300a00 */
[----:B-1----:R-:W3:Y:S04]  /*91020*/  LDL.LU.64 R14, [R1+0x2a38] ;  /* 0x002a3800010e7983 */ /* 0x002ee80000300a00 */
[----:B------:R-:W5:Y:S04]  /*91030*/  LDL.LU.64 R12, [R1+0x2a30] ;  /* 0x002a3000010c7983 */ /* 0x000f680000300a00 */
[----:B--2---:R0:W-:Y:S04]  /*91040*/  STS.128 [R28+0x100], R16 ;  /* 0x000100101c007388 */ /* 0x0041e80000000c00 */
[----:B0-----:R-:W2:Y:S04]  /*91050*/  LDL.LU.64 R18, [R1+0x2a28] ;  /* 0x002a280001127983 */ /* 0x001ea80000300a00 */
[----:B------:R-:W2:Y:S04]  /*91060*/  LDL.LU.64 R16, [R1+0x2a20] ;  /* 0x002a200001107983 */ /* 0x000ea80000300a00 */
[----:B----4-:R-:W-:Y:S04]  /*91070*/  STS.128 [R28+0x180], R4 ;  /* 0x000180041c007388 */ /* 0x010fe80000000c00 */
[----:B---3--:R-:W-:Y:S04]  /*91080*/  STS.128 [R28+0x200], R8 ;  /* 0x000200081c007388 */ /* 0x008fe80000000c00 */
[----:B-----5:R-:W-:Y:S04]  /*91090*/  STS.128 [R28+0x280], R12 ;  /* 0x0002800c1c007388 */ /* 0x020fe80000000c00 */
[----:B------:R-:W-:Y:S04]  /*910a0*/  STS.128 [R28+0x380], R20 ;  /* 0x000380141c007388 */ /* 0x000fe80000000c00 */
[----:B--2---:R-:W-:Y:S04]  /*910b0*/  STS.128 [R28+0x300], R16 ;  /* 0x000300101c007388 */ /* 0x004fe80000000c00 */
[----:B------:R-:W-:Y:S06]  /*910c0*/  BAR.SYNC.DEFER_BLOCKING 0x0 ;  /* 0x0000000000007b1d */ /* 0x000fec0000010000 */
[----:B------:R-:W0:Y:S04]  /*910d0*/  LDS.128 R4, [R3] ;  /* 0x0000000003047984 */ /* 0x000e280000000c00 */
[----:B------:R-:W1:Y:S04]  /*910e0*/  LDS.128 R12, [R3+0x400] ;  /* 0x00040000030c7984 */ /* 0x000e680000000c00 */
[----:B------:R-:W2:Y:S04]  /*910f0*/  LDS.128 R8, [R27] ;  /* 0x000000001b087984 */ /* 0x000ea80000000c00 */
[----:B0-----:R-:W-:Y:S04]  /*91100*/  STL.64 [R1+0xa0], R4 ;  /* 0x0000a00401007387 */ /* 0x001fe80000100a00 */
[----:B------:R-:W-:Y:S04]  /*91110*/  STL.64 [R1+0xa8], R6 ;  /* 0x0000a80601007387 */ /* 0x000fe80000100a00 */
[----:B------:R-:W0:Y:S04]  /*91120*/  LDS.128 R4, [R27+0x400] ;  /* 0x000400001b047984 */ /* 0x000e280000000c00 */
[----:B-1----:R1:W-:Y:S04]  /*91130*/  STL.64 [R1+0xe0], R12 ;  /* 0x0000e00c01007387 */ /* 0x0023e80000100a00 */
[----:B------:R3:W-:Y:S04]  /*91140*/  STL.64 [R1+0xe8], R14 ;  /* 0x0000e80e01007387 */ /* 0x0007e80000100a00 */
[----:B------:R-:W-:Y:S04]  /*91150*/  STL.64 [R1+0x29a8], R26 ;  /* 0x0029a81a01007387 */ /* 0x000fe80000100a00 */
[----:B--2---:R2:W-:Y:S04]  /*91160*/  STL.64 [R1+0xb0], R8 ;  /* 0x0000b00801007387 */ /* 0x0045e80000100a00 */
[----:B------:R4:W-:Y:S04]  /*91170*/  STL.64 [R1+0xb8], R10 ;  /* 0x0000b80a01007387 */ /* 0x0009e80000100a00 */
[----:B------:R-:W-:Y:S04]  /*91180*/  STL.64 [R1+0x29a0], R24 ;  /* 0x0029a01801007387 */ /* 0x000fe80000100a00 */
[----:B0-----:R-:W-:Y:S04]  /*91190*/  STL.64 [R1+0xf0], R4 ;  /* 0x0000f00401007387 */ /* 0x001fe80000100a00 */
[----:B------:R-:W-:Y:S04]  /*911a0*/  STL.64 [R1+0xf8], R6 ;  /* 0x0000f80601007387 */ /* 0x000fe80000100a00 */
[----:B------:R-:W5:Y:S04]  /*911b0*/  LDL.LU R16, [R1+0x200] ;  /* 0x0002000001107983 */ /* 0x000f680000300800 */
[----:B------:R-:W5:Y:S04]  /*911c0*/  LDL.LU R17, [R1+0x204] ;  /* 0x0002040001117983 */ /* 0x000f680000300800 */
[----:B------:R-:W2:Y:S04]  /*911d0*/  LDL.LU R18, [R1+0x208] ;  /* 0x0002080001127983 */ /* 0x000ea80000300800 */
[----:B------:R-:W2:Y:S04]  /*911e0*/  LDL.LU R19, [R1+0x20c] ;  /* 0x00020c0001137983 */ /* 0x000ea80000300800 */
[----:B--2---:R-:W-:Y:S04]  /*911f0*/  STL.64 [R1+0x2968], R18 ;  /* 0x0029681201007387 */ /* 0x004fe80000100a00 */
[----:B-----5:R0:W-:Y:S04]  /*91200*/  STL.64 [R1+0x2960], R16 ;  /* 0x0029601001007387 */ /* 0x0201e80000100a00 */
[----:B-1----:R-:W2:Y:S04]  /*91210*/  LDL.LU R12, [R1+0x1f0] ;  /* 0x0001f000010c7983 */ /* 0x002ea80000300800 */
[----:B------:R-:W2:Y:S04]  /*91220*/  LDL.LU R13, [R1+0x1f4] ;  /* 0x0001f400010d7983 */ /* 0x000ea80000300800 */
[----:B---3--:R-:W3:Y:S04]  /*91230*/  LDL.LU R14, [R1+0x1f8] ;  /* 0x0001f800010e7983 */ /* 0x008ee80000300800 */
[----:B------:R-:W3:Y:S04]  /*91240*/  LDL.LU R15, [R1+0x1fc] ;  /* 0x0001fc00010f7983 */ /* 0x000ee80000300800 */
[----:B---3--:R-:W-:Y:S04]  /*91250*/  STL.64 [R1+0x2978], R14 ;  /* 0x0029780e01007387 */ /* 0x008fe80000100a00 */
[----:B--2---:R-:W-:Y:S04]  /*91260*/  STL.64 [R1+0x2970], R12 ;  /* 0x0029700c01007387 */ /* 0x004fe80000100a00 */
[----:B------:R-:W2:Y:S04]  /*91270*/  LDL.LU R8, [R1+0x1e0] ;  /* 0x0001e00001087983 */ /* 0x000ea80000300800 */
[----:B------:R-:W2:Y:S04]  /*91280*/  LDL.LU R9, [R1+0x1e4] ;  /* 0x0001e40001097983 */ /* 0x000ea80000300800 */
[----:B----4-:R-:W3:Y:S04]  /*91290*/  LDL.LU R10, [R1+0x1e8] ;  /* 0x0001e800010a7983 */ /* 0x010ee80000300800 */
[----:B------:R-:W3:Y:S04]  /*912a0*/  LDL.LU R11, [R1+0x1ec] ;  /* 0x0001ec00010b7983 */ /* 0x000ee80000300800 */
[----:B---3--:R-:W-:Y:S04]  /*912b0*/  STL.64 [R1+0x2988], R10 ;  /* 0x0029880a01007387 */ /* 0x008fe80000100a00 */
[----:B--2---:R-:W-:Y:S04]  /*912c0*/  STL.64 [R1+0x2980], R8 ;  /* 0x0029800801007387 */ /* 0x004fe80000100a00 */
[----:B0-----:R-:W2:Y:S04]  /*912d0*/  LDL.LU R16, [R1+0x1c0] ;  /* 0x0001c00001107983 */ /* 0x001ea80000300800 */
[----:B------:R-:W2:Y:S04]  /*912e0*/  LDL.LU R17, [R1+0x1c4] ;  /* 0x0001c40001117983 */ /* 0x000ea80000300800 */
[----:B------:R-:W3:Y:S04]  /*912f0*/  LDL.LU R18, [R1+0x1c8] ;  /* 0x0001c80001127983 */ /* 0x000ee80000300800 */
[----:B------:R-:W3:Y:S04]  /*91300*/  LDL.LU R19, [R1+0x1cc] ;  /* 0x0001cc0001137983 */ /* 0x000ee80000300800 */
[----:B------:R-:W4:Y:S04]  /*91310*/  LDL.LU R24, [R1+0x180] ;  /* 0x0001800001187983 */ /* 0x000f280000300800 */
[----:B------:R-:W4:Y:S04]  /*91320*/  LDL.LU R25, [R1+0x184] ;  /* 0x0001840001197983 */ /* 0x000f280000300800 */
[----:B------:R-:W5:Y:S04]  /*91330*/  LDL.LU R26, [R1+0x188] ;  /* 0x00018800011a7983 */ /* 0x000f680000300800 */
[----:B------:R-:W5:Y:S04]  /*91340*/  LDL.LU R27, [R1+0x18c] ;  /* 0x00018c00011b7983 */ /* 0x000f680000300800 */
[----:B-----5:R-:W-:Y:S04]  /*91350*/  STL.64 [R1+0x29b8], R26 ;  /* 0x0029b81a01007387 */ /* 0x020fe80000100a00 */
[----:B----4-:R0:W-:Y:S04]  /*91360*/  STL.64 [R1+0x29b0], R24 ;  /* 0x0029b01801007387 */ /* 0x0101e80000100a00 */
[----:B0-----:R-:W4:Y:S04]  /*91370*/  LDL.LU R24, [R1+0x170] ;  /* 0x0001700001187983 */ /* 0x001f280000300800 */
        /* <DEDUP_REMOVED lines=34> */
[----:B----4-:R-:W-:Y:S04]  /*915a0*/  STL.64 [R1+0x2a10], R24 ;  /* 0x002a101801007387 */ /* 0x010fe80000100a00 */
[----:B------:R-:W0:Y:S04]  /*915b0*/  LDS.128 R24, [R29] ;  /* 0x000000001d187984 */ /* 0x000e280000000c00 */
[----:B---3--:R-:W-:Y:S04]  /*915c0*/  STL.64 [R1+0x2998], R18 ;  /* 0x0029981201007387 */ /* 0x008fe80000100a00 */
[----:B--2---:R1:W-:Y:S04]  /*915d0*/  STL.64 [R1+0x2990], R16 ;  /* 0x0029901001007387 */ /* 0x0043e80000100a00 */
[----:B-1----:R-:W2:Y:S04]  /*915e0*/  LDL.LU R16, [R1+0x190] ;  /* 0x0001900001107983 */ /* 0x002ea80000300800 */
        /* <DEDUP_REMOVED lines=15> */
[----:B------:R-:W2:Y:S04]  /*916e0*/  LDL.LU R20, [R1+0x210] ;  /* 0x0002100001147983 */ /* 0x000ea80000300800 */
[----:B------:R-:W2:Y:S04]  /*916f0*/  LDL.LU R21, [R1+0x214] ;  /* 0x0002140001157983 */ /* 0x000ea80000300800 */
[----:B------:R-:W2:Y:S04]  /*91700*/  LDL.LU R22, [R1+0x218] ;  /* 0x0002180001167983 */ /* 0x000ea80000300800 */
[----:B------:R-:W2:Y:S04]  /*91710*/  LDL.LU R23, [R1+0x21c] ;  /* 0x00021c0001177983 */ /* 0x000ea80000300800 */
        /* <DEDUP_REMOVED lines=32> */
[----:B------:R-:W-:Y:S04]  /*91920*/  STS.128 [R28+0x380], R16 ;  /* 0x000380101c007388 */ /* 0x000fe80000000c00 */
[----:B--2---:R0:W-:Y:S04]  /*91930*/  STS.128 [R28+0x300], R24 ;  /* 0x000300181c007388 */ /* 0x0041e80000000c00 */
[----:B------:R-:W-:Y:S06]  /*91940*/  BAR.SYNC.DEFER_BLOCKING 0x0 ;  /* 0x0000000000007b1d */ /* 0x000fec0000010000 */
[----:B0-----:R-:W2:Y:S04]  /*91950*/  LDL.LU.64 R26, [R1+0x29a8] ;  /* 0x0029a800011a7983 */ /* 0x001ea80000300a00 */
[----:B------:R-:W3:Y:S04]  /*91960*/  LDL.LU.64 R24, [R1+0x29a0] ;  /* 0x0029a00001187983 */ /* 0x000ee80000300a00 */
[----:B------:R-:W0:Y:S04]  /*91970*/  LDS.128 R16, [R3] ;  /* 0x0000000003107984 */ /* 0x000e280000000c00 */
[----:B0-----:R-:W-:Y:S04]  /*91980*/  STL.64 [R1+0x120], R16 ;  /* 0x0001201001007387 */ /* 0x001fe80000100a00 */
[----:B------:R-:W-:Y:S04]  /*91990*/  STL.64 [R1+0x128], R18 ;  /* 0x0001281201007387 */ /* 0x000fe80000100a00 */
[----:B------:R-:W0:Y:S04]  /*919a0*/  LDS.128 R16, [R3+0x400] ;  /* 0x0004000003107984 */ /* 0x000e280000000c00 */
[----:B0-----:R-:W-:Y:S04]  /*919b0*/  STL.64 [R1+0x160], R16 ;  /* 0x0001601001007387 */ /* 0x001fe80000100a00 */
[----:B------:R-:W-:Y:S04]  /*919c0*/  STL.64 [R1+0x168], R18 ;  /* 0x0001681201007387 */ /* 0x000fe80000100a00 */
[----:B--2---:R-:W0:Y:S04]  /*919d0*/  LDS.128 R16, [R27] ;  /* 0x000000001b107984 */ /* 0x004e280000000c00 */
        /* <DEDUP_REMOVED lines=20> */
[----:B----4-:R0:W-:Y:S04]  /*91b20*/  STS.128 [R28], R8 ;  /* 0x000000081c007388 */ /* 0x0101e80000000c00 */
[----:B---3--:R1:W-:Y:S04]  /*91b30*/  STS.128 [R28+0x80], R12 ;  /* 0x0000800c1c007388 */ /* 0x0083e80000000c00 */
[----:B0-----:R-:W3:Y:S04]  /*91b40*/  LDL.LU.64 R10, [R1+0x2988] ;  /* 0x00298800010a7983 */ /* 0x001ee80000300a00 */
[----:B------:R-:W3:Y:S04]  /*91b50*/  LDL.LU.64 R8, [R1+0x2980] ;  /* 0x0029800001087983 */ /* 0x000ee80000300a00 */
[----:B-1----:R-:W4:Y:S04]  /*91b60*/  LDL.LU.64 R14, [R1+0x2978] ;  /* 0x00297800010e7983 */ /* 0x002f280000300a00 */
[----:B------:R-:W4:Y:S04]  /*91b70*/  LDL.LU.64 R12, [R1+0x2970] ;  /* 0x00297000010c7983 */ /* 0x000f280000300a00 */
[----:B--2---:R0:W-:Y:S04]  /*91b80*/  STS.128 [R28+0x100], R16 ;  /* 0x000100101c007388 */ /* 0x0041e80000000c00 */
[----:B0-----:R-:W2:Y:S04]  /*91b90*/  LDL.LU.64 R18, [R1+0x2968] ;  /* 0x0029680001127983 */ /* 0x001ea80000300a00 */
[----:B------:R-:W2:Y:S04]  /*91ba0*/  LDL.LU.64 R16, [R1+0x2960] ;  /* 0x0029600001107983 */ /* 0x000ea80000300a00 */
[----:B-----5:R-:W-:Y:S04]  /*91bb0*/  STS.128 [R28+0x180], R4 ;  /* 0x000180041c007388 */ /* 0x020fe80000000c00 */
[----:B---3--:R-:W-:Y:S04]  /*91bc0*/  STS.128 [R28+0x200], R8 ;  /* 0x000200081c007388 */ /* 0x008fe80000000c00 */
[----:B----4-:R-:W-:Y:S04]  /*91bd0*/  STS.128 [R28+0x280], R12 ;  /* 0x0002800c1c007388 */ /* 0x010fe80000000c00 */
        /* <DEDUP_REMOVED lines=180> */
[----:B------:R0:W-:Y:S04]  /*92720*/  STS.128 [R28+0x380], R20 ;  /* 0x000380141c007388 */ /* 0x0001e80000000c00 */
[----:B0-----:R-:W3:Y:S04]  /*92730*/  LDL.LU R20, [R1+0xa30] ;  /* 0x000a300001147983 */ /* 0x001ee80000300800 */
[----:B--2---:R-:W-:Y:S04]  /*92740*/  STS.128 [R28+0x300], R16 ;  /* 0x000300101c007388 */ /* 0x004fe80000000c00 */
[----:B------:R-:W-:Y:S06]  /*92750*/  BAR.SYNC.DEFER_BLOCKING 0x0 ;  /* 0x0000000000007b1d */ /* 0x000fec0000010000 */
[----:B------:R-:W0:Y:S04]  /*92760*/  LDS.128 R4, [R3] ;  /* 0x0000000003047984 */ /* 0x000e280000000c00 */
[----:B------:R-:W-:Y:S04]  /*92770*/  LDS.128 R8, [R27] ;  /* 0x000000001b087984 */ /* 0x000fe80000000c00 */
[----:B------:R-:W-:Y:S04]  /*92780*/  LDS.128 R12, [R29] ;  /* 0x000000001d0c7984 */ /* 0x000fe80000000c00 */
[----:B------:R-:W-:Y:S04]  /*92790*/  LDS.128 R16, [R0] ;  /* 0x0000000000107984 */ /* 0x000fe80000000c00 */
[----:B0-----:R-:W-:Y:S04]  /*927a0*/  STL.64 [R1+0x300], R4 ;  /* 0x0003000401007387 */ /* 0x001fe80000100a00 */
[----:B------:R-:W-:Y:S04]  /*927b0*/  STL.64 [R1+0x308], R6 ;  /* 0x0003080601007387 */ /* 0x000fe80000100a00 */
[----:B------:R-:W3:Y:S04]  /*927c0*/  LDL.LU R21, [R1+0xa34] ;  /* 0x000a340001157983 */ /* 0x000ee80000300800 */
[----:B------:R-:W2:Y:S04]  /*927d0*/  LDL.LU R22, [R1+0xa38] ;  /* 0x000a380001167983 */ /* 0x000ea80000300800 */
[----:B------:R-:W2:Y:S04]  /*927e0*/  LDL.LU R23, [R1+0xa3c] ;  /* 0x000a3c0001177983 */ /* 0x000ea80000300800 */
[----:B------:R-:W0:Y:S04]  /*927f0*/  LDS.128 R4, [R3+0x400] ;  /* 0x0004000003047984 */ /* 0x000e280000000c00 */
[----:B--2---:R-:W-:Y:S04]  /*92800*/  STL.64 [R1+0x2828], R22 ;  /* 0x0028281601007387 */ /* 0x004fe80000100a00 */
[----:B---3--:R1:W-:Y:S04]  /*92810*/  STL.64 [R1+0x2820], R20 ;  /* 0x0028201401007387 */ /* 0x0083e80000100a00 */
[----:B-1----:R-:W2:Y:S04]  /*92820*/  LDL.LU R20, [R1+0xa20] ;  /* 0x000a200001147983 */ /* 0x002ea80000300800 */
[----:B------:R-:W2:Y:S04]  /*92830*/  LDL.LU R21, [R1+0xa24] ;  /* 0x000a240001157983 */ /* 0x000ea80000300800 */
[----:B------:R-:W3:Y:S04]  /*92840*/  LDL.LU R22, [R1+0xa28] ;  /* 0x000a280001167983 */ /* 0x000ee80000300800 */
[----:B------:R-:W3:Y:S04]  /*92850*/  LDL.LU R23, [R1+0xa2c] ;  /* 0x000a2c0001177983 */ /* 0x000ee80000300800 */
[----:B---3--:R-:W-:Y:S04]  /*92860*/  STL.64 [R1+0x2838], R22 ;  /* 0x0028381601007387 */ /* 0x008fe80000100a00 */
[----:B--2---:R1:W-:Y:S04]  /*92870*/  STL.64 [R1+0x2830], R20 ;  /* 0x0028301401007387 */ /* 0x0043e80000100a00 */
        /* <DEDUP_REMOVED lines=35> */
[----:B--2---:R-:W-:Y:S04]  /*92ab0*/  STL.64 [R1+0x2890], R20 ;  /* 0x0028901401007387 */ /* 0x004fe80000100a00 */
[----:B0-----:R-:W-:Y:S04]  /*92ac0*/  STL [R1+0x2804], R4 ;  /* 0x0028040401007387 */ /* 0x001fe80000100800 */
[----:B------:R-:W-:Y:S04]  /*92ad0*/  STL [R1+0x27fc], R5 ;  /* 0x0027fc0501007387 */ /* 0x000fe80000100800 */
[----:B------:R-:W-:Y:S04]  /*92ae0*/  STL [R1+0x27f4], R6 ;  /* 0x0027f40601007387 */ /* 0x000fe80000100800 */
[----:B------:R-:W-:Y:S04]  /*92af0*/  STL [R1+0x27f0], R7 ;  /* 0x0027f00701007387 */ /* 0x000fe80000100800 */
[----:B------:R-:W0:Y:S04]  /*92b00*/  LDS.128 R4, [R27+0x400] ;  /* 0x000400001b047984 */ /* 0x000e280000000c00 */
[----:B------:R-:W-:Y:S04]  /*92b10*/  STL [R1+0x27ec], R3 ;  /* 0x0027ec0301007387 */ /* 0x000fe80000100800 */
[----:B------:R-:W-:Y:S04]  /*92b20*/  STL [R1+0x280c], R8 ;  /* 0x00280c0801007387 */ /* 0x000fe80000100800 */
[----:B------:R-:W-:Y:S04]  /*92b30*/  STL [R1+0x2808], R9 ;  /* 0x0028080901007387 */ /* 0x000fe80000100800 */
[----:B------:R-:W-:Y:S04]  /*92b40*/  STL [R1+0x2800], R10 ;  /* 0x0028000a01007387 */ /* 0x000fe80000100800 */
[----:B------:R-:W-:Y:S04]  /*92b50*/  STL [R1+0x27f8], R11 ;  /* 0x0027f80b01007387 */ /* 0x000fe80000100800 */
[----:B------:R1:W-:Y:S04]  /*92b60*/  STL [R1+0x2810], R27 ;  /* 0x0028101b01007387 */ /* 0x0003e80000100800 */
[----:B------:R-:W2:Y:S04]  /*92b70*/  LDS.128 R20, [R0+0x400] ;  /* 0x0004000000147984 */ /* 0x000ea80000000c00 */
[----:B-1----:R-:W3:Y:S04]  /*92b80*/  LDL.LU R27, [R1] ;  /* 0x00000000011b7983 */ /* 0x002ee80000300800 */
[----:B0-----:R-:W-:Y:S04]  /*92b90*/  STL.64 [R1+0x310], R4 ;  /* 0x0003100401007387 */ /* 0x001fe80000100a00 */
[----:B------:R-:W-:Y:S04]  /*92ba0*/  STL.64 [R1+0x318], R6 ;  /* 0x0003180601007387 */ /* 0x000fe80000100a00 */
[----:B------:R-:W0:Y:S04]  /*92bb0*/  LDS.128 R4, [R29+0x400] ;  /* 0x000400001d047984 */ /* 0x000e280000000c00 */
[----:B------:R-:W-:Y:S01]  /*92bc0*/  STL [R1+0x2814], R15 ;  /* 0x0028140f01007387 */ /* 0x000fe20000100800 */
[----:B--2---:R-:W-:-:S03]  /*92bd0*/  IMAD.MOV.U32 R3, RZ, RZ, R22 ;  /* 0x000000ffff037224 */ /* 0x004fc600078e0016 */
[----:B0-----:R0:W-:Y:S01]  /*92be0*/  STL [R1+0x32c], R7 ;  /* 0x00032c0701007387 */ /* 0x0011e20000100800 */
[----:B------:R-:W-:-:S03]  /*92bf0*/  IMAD.MOV.U32 R11, RZ, RZ, R5 ;  /* 0x000000ffff0b7224 */ /* 0x000fc600078e0005 */
[----:B------:R-:W2:Y:S01]  /*92c00*/  LDL.LU R2, [R1+0x1fc8] ;  /* 0x001fc80001027983 */ /* 0x000ea20000300800 */
[----:B------:R-:W-:-:S03]  /*92c10*/  IMAD.MOV.U32 R5, RZ, RZ, R20 ;  /* 0x000000ffff057224 */ /* 0x000fc600078e0014 */
[----:B------:R1:W-:Y:S01]  /*92c20*/  STL [R1+0x33c], R23 ;  /* 0x00033c1701007387 */ /* 0x0003e20000100800 */
[----:B0-----:R-:W-:Y:S02]  /*92c30*/  IMAD.MOV.U32 R7, RZ, RZ, R6 ;  /* 0x000000ffff077224 */ /* 0x001fe400078e0006 */
[----:B------:R-:W-:Y:S01]  /*92c40*/  IMAD.MOV.U32 R6, RZ, RZ, R21 ;  /* 0x000000ffff067224 */ /* 0x000fe200078e0015 */
[----:B-1----:R-:W4:Y:S04]  /*92c50*/  LDL.LU.64 R22, [R1+0x2898] ;  /* 0x0028980001167983 */ /* 0x002f280000300a00 */
[----:B------:R-:W4:Y:S04]  /*92c60*/  LDL.LU.64 R20, [R1+0x2890] ;  /* 0x0028900001147983 */ /* 0x000f280000300a00 */
[----:B------:R-:W-:Y:S06]  /*92c70*/  BAR.SYNC.DEFER_BLOCKING 0x0 ;  /* 0x0000000000007b1d */ /* 0x000fec0000010000 */
[----:B------:R-:W5:Y:S04]  /*92c80*/  LDL.LU R0, [R1+0x9c8] ;  /* 0x0009c80001007983 */ /* 0x000f680000300800 */
[----:B----4-:R0:W-:Y:S04]  /*92c90*/  STS.128 [R28], R20 ;  /* 0x000000141c007388 */ /* 0x0101e80000000c00 */
[----:B0-----:R-:W4:Y:S04]  /*92ca0*/  LDL.LU.64 R22, [R1+0x2888] ;  /* 0x0028880001167983 */ /* 0x001f280000300a00 */
[----:B------:R-:W4:Y:S04]  /*92cb0*/  LDL.LU.64 R20, [R1+0x2880] ;  /* 0x0028800001147983 */ /* 0x000f280000300a00 */
[----:B----4-:R0:W-:Y:S04]  /*92cc0*/  STS.128 [R28+0x80], R20 ;  /* 0x000080141c007388 */ /* 0x0101e80000000c00 */
        /* <DEDUP_REMOVED lines=8> */
[----:B------:R-:W2:Y:S04]  /*92d50*/  LDL.LU R8, [R1+0x1fcc] ;  /* 0x001fcc0001087983 */ /* 0x000ea80000300800 */
[----:B----4-:R0:W-:Y:S04]  /*92d60*/  STS.128 [R28+0x200], R20 ;  /* 0x000200141c007388 */ /* 0x0101e80000000c00 */
[----:B0-----:R-:W4:Y:S04]  /*92d70*/  LDL.LU.64 R22, [R1+0x2848] ;  /* 0x0028480001167983 */ /* 0x001f280000300a00 */
[----:B------:R-:W4:Y:S04]  /*92d80*/  LDL.LU.64 R20, [R1+0x2840] ;  /* 0x0028400001147983 */ /* 0x000f280000300a00 */
[----:B----4-:R0:W-:Y:S04]  /*92d90*/  STS.128 [R28+0x280], R20 ;  /* 0x000280141c007388 */ /* 0x0101e80000000c00 */
[----:B0-----:R-:W4:Y:S04]  /*92da0*/  LDL.LU.64 R22, [R1+0x2838] ;  /* 0x0028380001167983 */ /* 0x001f280000300a00 */
[----:B------:R-:W4:Y:S01]  /*92db0*/  LDL.LU.64 R20, [R1+0x2830] ;  /* 0x0028300001147983 */ /* 0x000f220000300a00 */
[----:B------:R-:W-:Y:S01]  /*92dc0*/  IMAD.MOV.U32 R10, RZ, RZ, R4 ;  /* 0x000000ffff0a7224 */ /* 0x000fe200078e0004 */
[----:B--2---:R-:W-:-:S02]  /*92dd0*/  ISETP.GE.AND P0, PT, R2, c[0x0][0x178], PT ;  /* 0x00005e0002007a0c */ /* 0x004fc40003f06270 */
[----:B----4-:R0:W-:Y:S04]  /*92de0*/  STS.128 [R28+0x300], R20 ;  /* 0x000300141c007388 */ /* 0x0101e80000000c00 */
[----:B0-----:R-:W2:Y:S04]  /*92df0*/  LDL.LU.64 R22, [R1+0x2828] ;  /* 0x0028280001167983 */ /* 0x001ea80000300a00 */
[----:B------:R-:W2:Y:S04]  /*92e00*/  LDL.LU.64 R20, [R1+0x2820] ;  /* 0x0028200001147983 */ /* 0x000ea80000300a00 */
[----:B------:R-:W4:Y:S01]  /*92e10*/  LDL.LU R4, [R1+0x1fd0] ;  /* 0x001fd00001047983 */ /* 0x000f220000300800 */
[----:B------:R-:W-:Y:S01]  /*92e20*/  IMAD R2, R2, c[0x0][0x194], RZ ;  /* 0x0000650002027a24 */ /* 0x000fe200078e02ff */
[----:B-----5:R-:W-:-:S02]  /*92e30*/  ISETP.LT.AND P1, PT, R0, c[0x0][0x17c], !P0 ;  /* 0x00005f0000007a0c */ /* 0x020fc40004721270 */
[----:B------:R-:W5:Y:S04]  /*92e40*/  LDL.LU R9, [R1+0x1fd4] ;  /* 0x001fd40001097983 */ /* 0x000f680000300800 */
[----:B--2---:R0:W-:Y:S02]  /*92e50*/  STS.128 [R28+0x380], R20 ;  /* 0x000380141c007388 */ /* 0x0041e40000000c00 */
[----:B0-----:R-:W-:Y:S02]  /*92e60*/  IMAD R23, R0, c[0x0][0x198], RZ ;  /* 0x0000660000177a24 */ /* 0x001fe400078e02ff */
[----:B------:R-:W-:Y:S01]  /*92e70*/  BAR.SYNC.DEFER_BLOCKING 0x0 ;  /* 0x0000000000007b1d */ /* 0x000fe20000010000 */
[----:B------:R-:W-:-:S04]  /*92e80*/  LEA R0, P2, R2, c[0x0][0x170], 0x1 ;  /* 0x00005c0002007a11 */ /* 0x000fc800078408ff */
[----:B------:R-:W-:Y:S02]  /*92e90*/  LEA.HI.X.SX32 R2, R2, c[0x0][0x174], 0x1, P2 ;  /* 0x00005d0002027a11 */ /* 0x000fe400010f0eff */
[----:B------:R-:W-:-:S04]  /*92ea0*/  LEA R20, P2, R23, R0, 0x1 ;  /* 0x0000000017147211 */ /* 0x000fc800078408ff */
[C---:B------:R-:W-:Y:S02]  /*92eb0*/  LEA.HI.X.SX32 R21, R23.reuse, R2, 0x1, P2 ;  /* 0x0000000217157211 */ /* 0x040fe400010f0eff */
[----:B------:R-:W-:Y:S02]  /*92ec0*/  ISETP.LT.AND P2, PT, R8, c[0x0][0x17c], !P0 ;  /* 0x00005f0008007a0c */ /* 0x000fe40004741270 */
[----:B------:R-:W2:Y:S01]  /*92ed0*/  LDL.LU R8, [R1+0x1fd8] ;  /* 0x001fd80001087983 */ /* 0x000ea20000300800 */
[----:B------:R-:W-:Y:S02]  /*92ee0*/  IADD3 R22, R23, c[0x0][0x198], RZ ;  /* 0x0000660017167a10 */ /* 0x000fe40007ffe0ff */
[----:B---3--:R-:W-:Y:S01]  /*92ef0*/  PRMT R23, R27, 0x7632, R23 ;  /* 0x000076321b177816 */ /* 0x008fe20000000017 */
[----:B------:R0:W-:Y:S02]  /*92f00*/  @P1 STG.E.U16 [R20.64], R27 ;  /* 0x0000001b14001986 */ /* 0x0001e4000c101506 */
[----:B0-----:R-:W-:-:S04]  /*92f10*/  LEA R20, P1, R22, R0, 0x1 ;  /* 0x0000000016147211 */ /* 0x001fc800078208ff */
[C---:B------:R-:W-:Y:S02]  /*92f20*/  LEA.HI.X.SX32 R21, R22.reuse, R2, 0x1, P1 ;  /* 0x0000000216157211 */ /* 0x040fe400008f0eff */
[----:B------:R-:W-:-:S03]  /*92f30*/  IADD3 R22, R22, c[0x0][0x198], RZ ;  /* 0x0000660016167a10 */ /* 0x000fc60007ffe0ff */
[----:B------:R0:W-:Y:S01]  /*92f40*/  @P2 STG.E.U16 [R20.64], R23 ;  /* 0x0000001714002986 */ /* 0x0001e2000c101506 */
[----:B----4-:R-:W-:-:S03]  /*92f50*/  ISETP.LT.AND P2, PT, R4, c[0x0][0x17c], !P0 ;  /* 0x00005f0004007a0c */ /* 0x010fc60004741270 */
[----:B------:R-:W3:Y:S01]  /*92f60*/  LDL.LU R4, [R1+0x1fdc] ;  /* 0x001fdc0001047983 */ /* 0x000ee20000300800 */
[----:B0-----:R-:W-:-:S04]  /*92f70*/  LEA R20, P1, R22, R0, 0x1 ;  /* 0x0000000016147211 */ /* 0x001fc800078208ff */
[----:B------:R-:W-:Y:S02]  /*92f80*/  LEA.HI.X.SX32 R21, R22, R2, 0x1, P1 ;  /* 0x0000000216157211 */ /* 0x000fe400008f0eff */
[----:B------:R-:W-:Y:S02]  /*92f90*/  PRMT R23, R26, 0x7632, R23 ;  /* 0x000076321a177816 */ /* 0x000fe40000000017 */
[----:B------:R-:W-:Y:S01]  /*92fa0*/  IADD3 R22, R22, c[0x0][0x198], RZ ;  /* 0x0000660016167a10 */ /* 0x000fe20007ffe0ff */
[----:B------:R0:W-:Y:S01]  /*92fb0*/  @P2 STG.E.U16 [R20.64], R26 ;  /* 0x0000001a14002986 */ /* 0x0001e2000c101506 */
[----:B-----5:R-:W-:-:S03]  /*92fc0*/  ISETP.LT.AND P2, PT, R9, c[0x0][0x17c], !P0 ;  /* 0x00005f0009007a0c */ /* 0x020fc60004741270 */
[----:B0-----:R-:W4:Y:S01]  /*92fd0*/  LDL.LU R26, [R1+0x2818] ;  /* 0x00281800011a7983 */ /* 0x001f220000300800 */
[----:B------:R-:W-:-:S03]  /*92fe0*/  LEA R20, P1, R22, R0, 0x1 ;  /* 0x0000000016147211 */ /* 0x000fc600078208ff */
[----:B------:R-:W5:Y:S01]  /*92ff0*/  LDL.LU R9, [R1+0x1fe0] ;  /* 0x001fe00001097983 */ /* 0x000f620000300800 */
[----:B------:R-:W-:-:S05]  /*93000*/  LEA.HI.X.SX32 R21, R22, R2, 0x1, P1 ;  /* 0x0000000216157211 */ /* 0x000fca00008f0eff */
[----:B------:R0:W-:Y:S01]  /*93010*/  @P2 STG.E.U16 [R20.64], R23 ;  /* 0x0000001714002986 */ /* 0x0001e2000c101506 */
[----:B--2---:R-:W-:-:S03]  /*93020*/  ISETP.LT.AND P2, PT, R8, c[0x0][0x17c], !P0 ;  /* 0x00005f0008007a0c */ /* 0x004fc60004741270 */
[----:B------:R-:W2:Y:S01]  /*93030*/  LDL.LU R8, [R1+0x1fe4] ;  /* 0x001fe40001087983 */ /* 0x000ea20000300800 */
[----:B------:R-:W-:Y:S02]  /*93040*/  IADD3 R22, R22, c[0x0][0x198], RZ ;  /* 0x0000660016167a10 */ /* 0x000fe40007ffe0ff */
[----:B0-----:R-:W-:Y:S01]  /*93050*/  PRMT R23, R24, 0x7632, R23 ;  /* 0x0000763218177816 */ /* 0x001fe20000000017 */
[----:B------:R-:W4:Y:S01]  /*93060*/  LDL.LU R15, [R1+0x2a0] ;  /* 0x0002a000010f7983 */ /* 0x000f220000300800 */
[----:B------:R-:W-:-:S04]  /*93070*/  LEA R20, P1, R22, R0, 0x1 ;  /* 0x0000000016147211 */ /* 0x000fc800078208ff */
[C---:B------:R-:W-:Y:S02]  /*93080*/  LEA.HI.X.SX32 R21, R22.reuse, R2, 0x1, P1 ;  /* 0x0000000216157211 */ /* 0x040fe400008f0eff */
[----:B------:R-:W-:-:S03]  /*93090*/  IADD3 R22, R22, c[0x0][0x198], RZ ;  /* 0x0000660016167a10 */ /* 0x000fc60007ffe0ff */
[----:B------:R0:W-:Y:S02]  /*930a0*/  @P2 STG.E.U16 [R20.64], R24 ;  /* 0x0000001814002986 */ /* 0x0001e4000c101506 */
[----:B0-----:R-:W-:Y:S02]  /*930b0*/  LEA R20, P1, R22, R0, 0x1 ;  /* 0x0000000016147211 */ /* 0x001fe400078208ff */
[----:B---3--:R-:W-:Y:S02]  /*930c0*/  ISETP.LT.AND P2, PT, R4, c[0x0][0x17c], !P0 ;  /* 0x00005f0004007a0c */ /* 0x008fe40004741270 */
[C---:B------:R-:W-:Y:S01]  /*930d0*/  LEA.HI.X.SX32 R21, R22.reuse, R2, 0x1, P1 ;  /* 0x0000000216157211 */ /* 0x040fe200008f0eff */
[----:B------:R-:W3:Y:S01]  /*930e0*/  LDL.LU R4, [R1+0x1fe8] ;  /* 0x001fe80001047983 */ /* 0x000ee20000300800 */
[----:B------:R-:W-:-:S03]  /*930f0*/  IADD3 R22, R22, c[0x0][0x198], RZ ;  /* 0x0000660016167a10 */ /* 0x000fc60007ffe0ff */
[----:B------:R-:W4:Y:S06]  /*93100*/  LDL.LU R24, [R1+0x1fec] ;  /* 0x001fec0001187983 */ /* 0x000f2c0000300800 */
[----:B------:R0:W-:Y:S02]  /*93110*/  @P2 STG.E.U16 [R20.64], R23 ;  /* 0x0000001714002986 */ /* 0x0001e4000c101506 */
[----:B0-----:R-:W-:Y:S02]  /*93120*/  LEA R20, P1, R22, R0, 0x1 ;  /* 0x0000000016147211 */ /* 0x001fe400078208ff */
[----:B-----5:R-:W-:-:S02]  /*93130*/  ISETP.LT.AND P2, PT, R9, c[0x0][0x17c], !P0 ;  /* 0x00005f0009007a0c */ /* 0x020fc40004741270 */
[----:B------:R-:W-:Y:S01]  /*93140*/  LEA.HI.X.SX32 R21, R22, R2, 0x1, P1 ;  /* 0x0000000216157211 */ /* 0x000fe200008f0eff */
[----:B------:R-:W5:Y:S04]  /*93150*/  LDL.LU R9, [R1+0x1ff0] ;  /* 0x001ff00001097983 */ /* 0x000f680000300800 */
[----:B------:R-:W5:Y:S06]  /*93160*/  LDL.LU R28, [R1+0x1ff4] ;  /* 0x001ff400011c7983 */ /* 0x000f6c0000300800 */
[----:B------:R0:W-:Y:S01]  /*93170*/  @P2 STG.E.U16 [R20.64], R25 ;  /* 0x0000001914002986 */ /* 0x0001e2000c101506 */
[----:B--2---:R-:W-:-:S03]  /*93180*/  ISETP.LT.AND P2, PT, R8, c[0x0][0x17c], !P0 ;  /* 0x00005f0008007a0c */ /* 0x004fc60004741270 */
[----:B------:R-:W2:Y:S01]  /*93190*/  LDL.LU R8, [R1+0x1ff8] ;  /* 0x001ff80001087983 */ /* 0x000ea20000300800 */
[----:B------:R-:W-:Y:S02]  /*931a0*/  IADD3 R22, R22, c[0x0][0x198], RZ ;  /* 0x0000660016167a10 */ /* 0x000fe40007ffe0ff */
[----:B------:R-:W-:Y:S01]  /*931b0*/  PRMT R23, R25, 0x7632, R23 ;  /* 0x0000763219177816 */ /* 0x000fe20000000017 */
[----:B------:R-:W2:Y:S01]  /*931c0*/  LDL.LU R27, [R1+0x2b0] ;  /* 0x0002b000011b7983 */ /* 0x000ea20000300800 */
[----:B0-----:R-:W-:-:S04]  /*931d0*/  LEA R20, P1, R22, R0, 0x1 ;  /* 0x0000000016147211 */ /* 0x001fc800078208ff */
[C---:B------:R-:W-:Y:S02]  /*931e0*/  LEA.HI.X.SX32 R21, R22.reuse, R2, 0x1, P1 ;  /* 0x0000000216157211 */ /* 0x040fe400008f0eff */
[----:B------:R-:W-:-:S03]  /*931f0*/  IADD3 R22, R22, c[0x0][0x198], RZ ;  /* 0x0000660016167a10 */ /* 0x000fc60007ffe0ff */
[----:B------:R0:W-:Y:S01]  /*93200*/  @P2 STG.E.U16 [R20.64], R23 ;  /* 0x0000001714002986 */ /* 0x0001e2000c101506 */
[----:B---3--:R-:W-:-:S03]  /*93210*/  ISETP.LT.AND P3, PT, R4, c[0x0][0x17c], !P0 ;  /* 0x00005f0004007a0c */ /* 0x008fc60004761270 */
[----:B------:R-:W3:Y:S01]  /*93220*/  LDL.LU R4, [R1+0x1ffc] ;  /* 0x001ffc0001047983 */ /* 0x000ee20000300800 */
[----:B----4-:R-:W-:Y:S02]  /*93230*/  ISETP.LT.AND P4, PT, R24, c[0x0][0x17c], !P0 ;  /* 0x00005f0018007a0c */ /* 0x010fe40004781270 */
[----:B------:R-:W-:-:S04]  /*93240*/  LEA R24, P1, R22, R0, 0x1 ;  /* 0x0000000016187211 */ /* 0x000fc800078208ff */
[----:B------:R-:W-:Y:S02]  /*93250*/  LEA.HI.X.SX32 R25, R22, R2, 0x1, P1 ;  /* 0x0000000216197211 */ /* 0x000fe400008f0eff */
[----:B-----5:R-:W-:Y:S02]  /*93260*/  ISETP.LT.AND P5, PT, R9, c[0x0][0x17c], !P0 ;  /* 0x00005f0009007a0c */ /* 0x020fe400047a1270 */
[----:B------:R-:W4:Y:S01]  /*93270*/  LDL.LU R9, [R1+0x2000] ;  /* 0x0020000001097983 */ /* 0x000f220000300800 */
[----:B------:R-:W-:-:S03]  /*93280*/  ISETP.LT.AND P1, PT, R28, c[0x0][0x17c], !P0 ;  /* 0x00005f001c007a0c */ /* 0x000fc60004721270 */
[----:B------:R-:W5:Y:S01]  /*93290*/  LDL.LU R28, [R1+0x2c0] ;  /* 0x0002c000011c7983 */ /* 0x000f620000300800 */
[----:B--2---:R-:W-:-:S03]  /*932a0*/  ISETP.LT.AND P2, PT, R8, c[0x0][0x17c], !P0 ;  /* 0x00005f0008007a0c */ /* 0x004fc60004741270 */
[----:B------:R-:W2:Y:S01]  /*932b0*/  LDL.LU R8, [R1+0x2004] ;  /* 0x0020040001087983 */ /* 0x000ea20000300800 */
[----:B0-----:R-:W-:-:S04]  /*932c0*/  IADD3 R20, R22, c[0x0][0x198], RZ ;  /* 0x0000660016147a10 */ /* 0x001fc80007ffe0ff */
[C---:B------:R-:W-:Y:S02]  /*932d0*/  LEA R22, P6, R20.reuse, R0, 0x1 ;  /* 0x0000000014167211 */ /* 0x040fe400078c08ff */
[C---:B------:R-:W-:Y:S01]  /*932e0*/  IADD3 R21, R20.reuse, c[0x0][0x198], RZ ;  /* 0x0000660014157a10 */ /* 0x040fe20007ffe0ff */
[----:B------:R0:W-:Y:S01]  /*932f0*/  @P3 STG.E.U16 [R24.64], R15 ;  /* 0x0000000f18003986 */ /* 0x0001e2000c101506 */
[----:B------:R-:W-:Y:S02]  /*93300*/  LEA.HI.X.SX32 R23, R20, R2, 0x1, P6 ;  /* 0x0000000214177211 */ /* 0x000fe400030f0eff */
[----:B------:R-:W-:Y:S02]  /*93310*/  PRMT R26, R15, 0x7632, R26 ;  /* 0x000076320f1a7816 */ /* 0x000fe4000000001a */
[----:B0-----:R-:W-:-:S03]  /*93320*/  LEA R24, P6, R21, R0, 0x1 ;  /* 0x0000000015187211 */ /* 0x001fc600078c08ff */
[----:B------:R0:W-:Y:S01]  /*93330*/  @P5 STG.E.U16 [R22.64], R26 ;  /* 0x0000001a16005986 */ /* 0x0001e2000c101506 */
[----:B------:R-:W-:-:S05]  /*93340*/  LEA.HI.X.SX32 R25, R21, R2, 0x1, P6 ;  /* 0x0000000215197211 */ /* 0x000fca00030f0eff */
[----:B------:R1:W-:Y:S01]  /*93350*/  @P2 STG.E.U16 [R24.64], R27 ;  /* 0x0000001b18002986 */ /* 0x0003e2000c101506 */
[----:B---3--:R-:W-:-:S03]  /*93360*/  ISETP.LT.AND P3, PT, R4, c[0x0][0x17c], !P0 ;  /* 0x00005f0004007a0c */ /* 0x008fc60004761270 */
[----:B------:R-:W3:Y:S04]  /*93370*/  LDL.LU R4, [R1+0x2008] ;  /* 0x0020080001047983 */ /* 0x000ee80000300800 */
[----:B------:R-:W3:Y:S01]  /*93380*/  LDL.LU R15, [R1+0x2d0] ;  /* 0x0002d000010f7983 */ /* 0x000ee20000300800 */
[----:B----4-:R-:W-:-:S03]  /*93390*/  ISETP.LT.AND P5, PT, R9, c[0x0][0x17c], !P0 ;  /* 0x00005f0009007a0c */ /* 0x010fc600047a1270 */
[----:B------:R-:W4:Y:S01]  /*933a0*/  LDL.LU R9, [R1+0x200c] ;  /* 0x00200c0001097983 */ /* 0x000f220000300800 */
[----:B--2---:R-:W-:-:S03]  /*933b0*/  ISETP.LT.AND P2, PT, R8, c[0x0][0x17c], !P0 ;  /* 0x00005f0008007a0c */ /* 0x004fc60004741270 */
[----:B------:R-:W2:Y:S01]  /*933c0*/  LDL.LU R8, [R1+0x2010] ;  /* 0x0020100001087983 */ /* 0x000ea20000300800 */
[----:B------:R-:W-:-:S04]  /*933d0*/  IADD3 R20, R21, c[0x0][0x198], RZ ;  /* 0x0000660015147a10 */ /* 0x000fc80007ffe0ff */
[C---:B0-----:R-:W-:Y:S02]  /*933e0*/  LEA R22, P6, R20.reuse, R0, 0x1 ;  /* 0x0000000014167211 */ /* 0x041fe400078c08ff */
[C---:B------:R-:W-:Y:S02]  /*933f0*/  IADD3 R21, R20.reuse, c[0x0][0x198], RZ ;  /* 0x0000660014157a10 */ /* 0x040fe40007ffe0ff */
[----:B------:R-:W-:Y:S02]  /*93400*/  LEA.HI.X.SX32 R23, R20, R2, 0x1, P6 ;  /* 0x0000000214177211 */ /* 0x000fe400030f0eff */
[----:B-1----:R-:W-:Y:S02]  /*93410*/  PRMT R25, R27, 0x7632, R25 ;  /* 0x000076321b197816 */ /* 0x002fe40000000019 */
[C---:B------:R-:W-:Y:S01]  /*93420*/  LEA R20, P6, R21.reuse, R0, 0x1 ;  /* 0x0000000015147211 */ /* 0x040fe200078c08ff */
[----:B------:R-:W2:Y:S01]  /*93430*/  LDL.LU R27, [R1+0x4] ;  /* 0x00000400011b7983 */ /* 0x000ea20000300800 */
[----:B------:R-:W-:-:S02]  /*93440*/  IADD3 R24, R21, c[0x0][0x198], RZ ;  /* 0x0000660015187a10 */ /* 0x000fc40007ffe0ff */
[----:B------:R-:W-:Y:S01]  /*93450*/  LEA.HI.X.SX32 R21, R21, R2, 0x1, P6 ;  /* 0x0000000215157211 */ /* 0x000fe200030f0eff */
[----:B------:R0:W-:Y:S01]  /*93460*/  @P3 STG.E.U16 [R22.64], R25 ;  /* 0x0000001916003986 */ /* 0x0001e2000c101506 */
[----:B-----5:R-:W-:-:S03]  /*93470*/  PRMT R26, R28, 0x7632, R26 ;  /* 0x000076321c1a7816 */ /* 0x020fc6000000001a */
[----:B------:R1:W-:Y:S01]  /*93480*/  @P5 STG.E.U16 [R20.64], R28 ;  /* 0x0000001c14005986 */ /* 0x0003e2000c101506 */
[----:B0-----:R-:W-:-:S04]  /*93490*/  LEA R22, P6, R24, R0, 0x1 ;  /* 0x0000000018167211 */ /* 0x001fc800078c08ff */
[----:B------:R-:W-:Y:S02]  /*934a0*/  LEA.HI.X.SX32 R23, R24, R2, 0x1, P6 ;  /* 0x0000000218177211 */ /* 0x000fe400030f0eff */
[----:B---3--:R-:W-:Y:S02]  /*934b0*/  ISETP.LT.AND P3, PT, R4, c[0x0][0x17c], !P0 ;  /* 0x00005f0004007a0c */ /* 0x008fe40004761270 */
[----:B------:R-:W3:Y:S04]  /*934c0*/  LDL.LU R4, [R1+0x2014] ;  /* 0x0020140001047983 */ /* 0x000ee80000300800 */
[----:B------:R0:W-:Y:S01]  /*934d0*/  @P2 STG.E.U16 [R22.64], R26 ;  /* 0x0000001a16002986 */ /* 0x0001e2000c101506 */
[----:B----4-:R-:W-:-:S03]  /*934e0*/  ISETP.LT.AND P5, PT, R9, c[0x0][0x17c], !P0 ;  /* 0x00005f0009007a0c */ /* 0x010fc600047a1270 */
[----:B------:R-:W4:Y:S04]  /*934f0*/  LDL.LU R9, [R1+0x2018] ;  /* 0x0020180001097983 */ /* 0x000f280000300800 */
[----:B-1----:R-:W5:Y:S01]  /*93500*/  LDL.LU R28, [R1+0x14] ;  /* 0x00001400011c7983 */ /* 0x002f620000300800 */
[----:B--2---:R-:W-:-:S03]  /*93510*/  ISETP.LT.AND P2, PT, R8, c[0x0][0x17c], !P0 ;  /* 0x00005f0008007a0c */ /* 0x004fc60004741270 */
[----:B------:R-:W2:Y:S01]  /*93520*/  LDL.LU R8, [R1+0x201c] ;  /* 0x00201c0001087983 */ /* 0x000ea20000300800 */
[----:B------:R-:W-:-:S04]  /*93530*/  IADD3 R25, R24, c[0x0][0x198], RZ ;  /* 0x0000660018197a10 */ /* 0x000fc80007ffe0ff */
[C---:B------:R-:W-:Y:S02]  /*93540*/  LEA R20, P6, R25.reuse, R0, 0x1 ;  /* 0x0000000019147211 */ /* 0x040fe400078c08ff */
[C---:B------:R-:W-:Y:S02]  /*93550*/  IADD3 R24, R25.reuse, c[0x0][0x198], RZ ;  /* 0x0000660019187a10 */ /* 0x040fe40007ffe0ff */
[----:B------:R-:W-:Y:S02]  /*93560*/  LEA.HI.X.SX32 R21, R25, R2, 0x1, P6 ;  /* 0x0000000219157211 */ /* 0x000fe400030f0eff */
[C---:B0-----:R-:W-:Y:S02]  /*93570*/  LEA R22, P6, R24.reuse, R0, 0x1 ;  /* 0x0000000018167211 */ /* 0x041fe400078c08ff */
[C---:B------:R-:W-:Y:S01]  /*93580*/  IADD3 R25, R24.reuse, c[0x0][0x198], RZ ;  /* 0x0000660018197a10 */ /* 0x040fe20007ffe0ff */
[----:B------:R0:W-:Y:S01]  /*93590*/  @P3 STG.E.U16 [R20.64], R15 ;  /* 0x0000000f14003986 */ /* 0x0001e2000c101506 */
[----:B------:R-:W-:-:S02]  /*935a0*/  LEA.HI.X.SX32 R23, R24, R2, 0x1, P6 ;  /* 0x0000000218177211 */ /* 0x000fc400030f0eff */
[----:B------:R-:W-:Y:S02]  /*935b0*/  PRMT R26, R15, 0x7632, R26 ;  /* 0x000076320f1a7816 */ /* 0x000fe4000000001a */
[----:B0-----:R-:W-:-:S03]  /*935c0*/  LEA R20, P6, R25, R0, 0x1 ;  /* 0x0000000019147211 */ /* 0x001fc600078c08ff */
[----:B------:R0:W-:Y:S01]  /*935d0*/  @P5 STG.E.U16 [R22.64], R26 ;  /* 0x0000001a16005986 */ /* 0x0001e2000c101506 */
[----:B------:R-:W-:Y:S02]  /*935e0*/  LEA.HI.X.SX32 R21, R25, R2, 0x1, P6 ;  /* 0x0000000219157211 */ /* 0x000fe400030f0eff */
[----:B---3--:R-:W-:Y:S02]  /*935f0*/  ISETP.LT.AND P3, PT, R4, c[0x0][0x17c], !P0 ;  /* 0x00005f0004007a0c */ /* 0x008fe40004761270 */
[----:B------:R-:W3:Y:S04]  /*93600*/  LDL.LU R4, [R1+0x2020] ;  /* 0x0020200001047983 */ /* 0x000ee80000300800 */
[----:B------:R-:W3:Y:S04]  /*93610*/  LDL.LU R15, [R1+0x284] ;  /* 0x00028400010f7983 */ /* 0x000ee80000300800 */
[----:B------:R1:W-:Y:S01]  /*93620*/  @P2 STG.E.U16 [R20.64], R27 ;  /* 0x0000001b14002986 */ /* 0x0003e2000c101506 */
        /* <DEDUP_REMOVED lines=8> */
[----:B------:R-:W-:Y:S02]  /*936b0*/  PRMT R26, R27, 0x7632, R26 ;  /* 0x000076321b1a7816 */ /* 0x000fe4000000001a */
[C---:B-1----:R-:W-:Y:S01]  /*936c0*/  LEA R20, P6, R25.reuse, R0, 0x1 ;  /* 0x0000000019147211 */ /* 0x042fe200078c08ff */
[----:B------:R-:W2:Y:S01]  /*936d0*/  LDL.LU R27, [R1+0x294] ;  /* 0x00029400011b7983 */ /* 0x000ea20000300800 */
[----:B------:R-:W-:-:S02]  /*936e0*/  IADD3 R24, R25, c[0x0][0x198], RZ ;  /* 0x0000660019187a10 */ /* 0x000fc40007ffe0ff */
[----:B------:R-:W-:Y:S01]  /*936f0*/  LEA.HI.X.SX32 R21, R25, R2, 0x1, P6 ;  /* 0x0000000219157211 */ /* 0x000fe200030f0eff */
[----:B------:R0:W-:Y:S04]  /*93700*/  @P3 STG.E.U16 [R22.64], R26 ;  /* 0x0000001a16003986 */ /* 0x0001e8000c101506 */
[----:B-----5:R1:W-:Y:S01]  /*93710*/  @P5 STG.E.U16 [R20.64], R28 ;  /* 0x0000001c14005986 */ /* 0x0203e2000c101506 */
[----:B0-----:R-:W-:Y:S02]  /*93720*/  LEA R22, P6, R24, R0, 0x1 ;  /* 0x0000000018167211 */ /* 0x001fe400078c08ff */
[----:B------:R-:W-:Y:S02]  /*93730*/  PRMT R26, R28, 0x7632, R26 ;  /* 0x000076321c1a7816 */ /* 0x000fe4000000001a */
[----:B------:R-:W-:-:S02]  /*93740*/  LEA.HI.X.SX32 R23, R24, R2, 0x1, P6 ;  /* 0x0000000218177211 */ /* 0x000fc400030f0eff */
        /* <DEDUP_REMOVED lines=198> */
[C---:B-1----:R-:W-:Y:S02]  /*943b0*/  IADD3 R21, R24.reuse, c[0x0][0x198], RZ ;  /* 0x0000660018157a10 */ /* 0x042fe40007ffe0ff */
[----:B------:R-:W-:Y:S02]  /*943c0*/  LEA.HI.X.SX32 R23, R24, R2, 0x1, P6 ;  /* 0x0000000218177211 */ /* 0x000fe400030f0eff */
[----:B------:R-:W-:Y:S02]  /*943d0*/  PRMT R25, R27, 0x7632, R25 ;  /* 0x000076321b197816 */ /* 0x000fe40000000019 */
[C---:B------:R-:W-:Y:S01]  /*943e0*/  LEA R20, P6, R21.reuse, R0, 0x1 ;  /* 0x0000000015147211 */ /* 0x040fe200078c08ff */
        /* <DEDUP_REMOVED lines=39> */
[----:B------:R-:W-:Y:S02]  /*94660*/  PRMT R25, R27, 0x7632, R25 ;  /* 0x000076321b197816 */ /* 0x000fe40000000019 */
[----:B------:R-:W-:Y:S01]  /*94670*/  LEA.HI.X.SX32 R23, R24, R2, 0x1, P6 ;  /* 0x0000000218177211 */ /* 0x000fe200030f0eff */
[----:B-1----:R-:W2:Y:S01]  /*94680*/  LDL.LU R27, [R1+0x2bc] ;  /* 0x0002bc00011b7983 */ /* 0x002ea20000300800 */
[C---:B------:R-:W-:Y:S02]  /*94690*/  LEA R20, P6, R26.reuse, R0, 0x1 ;  /* 0x000000001a147211 */ /* 0x040fe400078c08ff */
[C---:B------:R-:W-:Y:S01]  /*946a0*/  IADD3 R24, R26.reuse, c[0x0][0x198], RZ ;  /* 0x000066001a187a10 */ /* 0x040fe20007ffe0ff */
[----:B------:R0:W-:Y:S01]  /*946b0*/  @P3 STG.E.U16 [R22.64], R25 ;  /* 0x0000001916003986 */ /* 0x0001e2000c101506 */
[----:B------:R-:W-:-:S02]  /*946c0*/  LEA.HI.X.SX32 R21, R26, R2, 0x1, P6 ;  /* 0x000000021a157211 */ /* 0x000fc400030f0eff */
[----:B0-----:R-:W-:Y:S02]  /*946d0*/  LEA R22, P6, R24, R0, 0x1 ;  /* 0x0000000018167211 */ /* 0x001fe400078c08ff */
[----:B-----5:R-:W-:Y:S02]  /*946e0*/  PRMT R25, R28, 0x7632, R25 ;  /* 0x000076321c197816 */ /* 0x020fe40000000019 */
[----:B------:R-:W-:Y:S01]  /*946f0*/  LEA.HI.X.SX32 R23, R24, R2, 0x1, P6 ;  /* 0x0000000218177211 */ /* 0x000fe200030f0eff */
[----:B------:R0:W-:Y:S01]  /*94700*/  @P5 STG.E.U16 [R20.64], R28 ;  /* 0x0000001c14005986 */ /* 0x0001e2000c101506 */
[----:B---3--:R-:W-:-:S03]  /*94710*/  ISETP.LT.AND P3, PT, R4, c[0x0][0x17c], !P0 ;  /* 0x00005f0004007a0c */ /* 0x008fc60004761270 */
[----:B------:R-:W3:Y:S04]  /*94720*/  LDL.LU R4, [R1+0x20bc] ;  /* 0x0020bc0001047983 */ /* 0x000ee80000300800 */
[----:B------:R1:W-:Y:S01]  /*94730*/  @P2 STG.E.U16 [R22.64], R25 ;  /* 0x0000001916002986 */ /* 0x0003e2000c101506 */
[----:B----4-:R-:W-:-:S03]  /*94740*/  ISETP.LT.AND P5, PT, R9, c[0x0][0x17c], !P0 ;  /* 0x00005f0009007a0c */ /* 0x010fc600047a1270 */
[----:B------:R-:W4:Y:S04]  /*94750*/  LDL.LU R9, [R1+0x20c0] ;  /* 0x0020c00001097983 */ /* 0x000f280000300800 */
[----:B0-----:R-:W5:Y:S01]  /*94760*/  LDL.LU R28, [R1+0x2cc] ;  /* 0x0002cc00011c7983 */ /* 0x001f620000300800 */
[----:B--2---:R-:W-:-:S03]  /*94770*/  ISETP.LT.AND P2, PT, R8, c[0x0][0x17c], !P0 ;  /* 0x00005f0008007a0c */ /* 0x004fc60004741270 */
[----:B------:R-:W2:Y:S01]  /*94780*/  LDL.LU R8, [R1+0x20c4] ;  /* 0x0020c40001087983 */ /* 0x000ea20000300800 */
[----:B------:R-:W-:-:S04]  /*94790*/  IADD3 R26, R24, c[0x0][0x198], RZ ;  /* 0x00006600181a7a10 */ /* 0x000fc80007ffe0ff */
[C---:B------:R-:W-:Y:S02]  /*947a0*/  LEA R20, P6, R26.reuse, R0, 0x1 ;  /* 0x000000001a147211 */ /* 0x040fe400078c08ff */
[C---:B------:R-:W-:Y:S02]  /*947b0*/  IADD3 R24, R26.reuse, c[0x0][0x198], RZ ;  /* 0x000066001a187a10 */ /* 0x040fe40007ffe0ff */
[----:B------:R-:W-:Y:S02]  /*947c0*/  LEA.HI.X.SX32 R21, R26, R2, 0x1, P6 ;  /* 0x000000021a157211 */ /* 0x000fe400030f0eff */
[C---:B-1----:R-:W-:Y:S02]  /*947d0*/  LEA R22, P6, R24.reuse, R0, 0x1 ;  /* 0x0000000018167211 */ /* 0x042fe400078c08ff */
        /* <DEDUP_REMOVED lines=377> */
[----:B0-----:R-:W-:-:S03]  /*95f70*/  LEA R22, P6, R24, R0, 0x1 ;  /* 0x0000000018167211 */ /* 0x001fc600078c08ff */
[----:B------:R0:W-:Y:S01]  /*95f80*/  @P1 STG.E.U16 [R20.64], R15 ;  /* 0x0000000f14001986 */ /* 0x0001e2000c101506 */
[C---:B------:R-:W-:Y:S02]  /*95f90*/  LEA.HI.X.SX32 R23, R24.reuse, R2, 0x1, P6 ;  /* 0x0000000218177211 */ /* 0x040fe400030f0eff */
[----:B------:R-:W-:Y:S02]  /*95fa0*/  PRMT R25, R15, 0x7632, R25 ;  /* 0x000076320f197816 */ /* 0x000fe40000000019 */
[----:B0-----:R-:W-:-:S04]  /*95fb0*/  IADD3 R21, R24, c[0x0][0x198], RZ ;  /* 0x0000660018157a10 */ /* 0x001fc80007ffe0ff */
[C---:B------:R-:W-:Y:S02]  /*95fc0*/  LEA R20, P6, R21.reuse, R0, 0x1 ;  /* 0x0000000015147211 */ /* 0x040fe400078c08ff */
[C---:B------:R-:W-:Y:S02]  /*95fd0*/  IADD3 R24, R21.reuse, c[0x0][0x198], RZ ;  /* 0x0000660015187a10 */ /* 0x040fe40007ffe0ff */
[----:B------:R-:W-:Y:S01]  /*95fe0*/  LEA.HI.X.SX32 R21, R21, R2, 0x1, P6 ;  /* 0x0000000215157211 */ /* 0x000fe200030f0eff */
[----:B------:R0:W-:Y:S01]  /*95ff0*/  @P4 STG.E.U16 [R22.64], R25 ;  /* 0x0000001916004986 */ /* 0x0001e2000c101506 */
[----:B---3--:R-:W-:-:S03]  /*96000*/  ISETP.LT.AND P1, PT, R4, c[0x0][0x17c], !P0 ;  /* 0x00005f0004007a0c */ /* 0x008fc60004721270 */
[----:B------:R-:W3:Y:S04]  /*96010*/  LDL.LU R4, [R1+0x21a0] ;  /* 0x0021a00001047983 */ /* 0x000ee80000300800 */
[----:B------:R-:W3:Y:S04]  /*96020*/  LDL.LU R15, [R1+0x4c] ;  /* 0x00004c00010f7983 */ /* 0x000ee80000300800 */
[----:B------:R1:W-:Y:S01]  /*96030*/  @P3 STG.E.U16 [R20.64], R27 ;  /* 0x0000001b14003986 */ /* 0x0003e2000c101506 */
[----:B----4-:R-:W-:-:S03]  /*96040*/  ISETP.LT.AND P4, PT, R9, c[0x0][0x17c], !P0 ;  /* 0x00005f0009007a0c */ /* 0x010fc60004781270 */
[----:B------:R-:W4:Y:S01]  /*96050*/  LDL.LU R9, [R1+0x21a4] ;  /* 0x0021a40001097983 */ /* 0x000f220000300800 */
[----:B--2---:R-:W-:-:S03]  /*96060*/  ISETP.LT.AND P3, PT, R8, c[0x0][0x17c], !P0 ;  /* 0x00005f0008007a0c */ /* 0x004fc60004761270 */
[----:B------:R-:W2:Y:S01]  /*96070*/  LDL.LU R8, [R1+0x21a8] ;  /* 0x0021a80001087983 */ /* 0x000ea20000300800 */
        /* <DEDUP_REMOVED lines=12> */
[----:B------:R0:W-:Y:S04]  /*96140*/  @P2 STG.E.U16 [R20.64], R28 ;  /* 0x0000001c14002986 */ /* 0x0001e8000c101506 */
[----:B------:R1:W-:Y:S01]  /*96150*/  @P1 STG.E.U16 [R22.64], R25 ;  /* 0x0000001916001986 */ /* 0x0003e2000c101506 */
[----:B---3--:R-:W-:-:S03]  /*96160*/  ISETP.LT.AND P5, PT, R4, c[0x0][0x17c], !P0 ;  /* 0x00005f0004007a0c */ /* 0x008fc600047a1270 */
[----:B------:R-:W3:Y:S01]  /*96170*/  LDL.LU R4, [R1+0x21ac] ;  /* 0x0021ac0001047983 */ /* 0x000ee20000300800 */
        /* <DEDUP_REMOVED lines=539> */
[----:B-----5:R-:W-:Y:S02]  /*98330*/  PRMT R26, R28, 0x7632, R26 ;  /* 0x000076321c1a7816 */ /* 0x020fe4000000001a */
[C---:B0-----:R-:W-:Y:S01]  /*98340*/  LEA R22, P6, R24.reuse, R0, 0x1 ;  /* 0x0000000018167211 */ /* 0x041fe200078c08ff */
[----:B------:R0:W-:Y:S03]  /*98350*/  @P3 STG.E.U16 [R20.64], R28 ;  /* 0x0000001c14003986 */ /* 0x0001e6000c101506 */
[----:B------:R-:W-:Y:S02]  /*98360*/  LEA.HI.X.SX32 R23, R24, R2, 0x1, P6 ;  /* 0x0000000218177211 */ /* 0x000fe400030f0eff */
[----:B---3--:R-:W-:Y:S02]  /*98370*/  ISETP.LT.AND P4, PT, R4, c[0x0][0x17c], !P0 ;  /* 0x00005f0004007a0c */ /* 0x008fe40004781270 */
        /* <DEDUP_REMOVED lines=1230> */
[----:B------:R-:W-:Y:S01]  /*9d060*/  IADD3 R26, R24, c[0x0][0x198], RZ ;  /* 0x00006600181a7a10 */ /* 0x000fe20007ffe0ff */
[----:B------:R0:W-:Y:S01]  /*9d070*/  @P5 STG.E.U16 [R20.64], R15 ;  /* 0x0000000f14005986 */ /* 0x0001e2000c101506 */
[----:B------:R-:W-:-:S02]  /*9d080*/  PRMT R25, R15, 0x7632, R25 ;  /* 0x000076320f197816 */ /* 0x000fc40000000019 */
[----:B------:R-:W-:Y:S02]  /*9d090*/  LEA.HI.X.SX32 R23, R24, R2, 0x1, P6 ;  /* 0x0000000218177211 */ /* 0x000fe400030f0eff */
[----:B------:R-:W-:-:S03]  /*9d0a0*/  IADD3 R24, R26, c[0x0][0x198], RZ ;  /* 0x000066001a187a10 */ /* 0x000fc60007ffe0ff */
[----:B------:R1:W-:Y:S01]  /*9d0b0*/  @P2 STG.E.U16 [R22.64], R25 ;  /* 0x0000001916002986 */ /* 0x0003e2000c101506 */
[----:B0-----:R-:W-:-:S03]  /*9d0c0*/  LEA R20, P6, R26, R0, 0x1 ;  /* 0x000000001a147211 */ /* 0x001fc600078c08ff */
[----:B------:R-:W5:Y:S01]  /*9d0d0*/  LDL.LU R15, [R1+0x2814] ;  /* 0x00281400010f7983 */ /* 0x000f620000300800 */
[----:B------:R-:W-:Y:S02]  /*9d0e0*/  LEA.HI.X.SX32 R21, R26, R2, 0x1, P6 ;  /* 0x000000021a157211 */ /* 0x000fe400030f0eff */
[C---:B-1----:R-:W-:Y:S02]  /*9d0f0*/  LEA R22, P6, R24.reuse, R0, 0x1 ;  /* 0x0000000018167211 */ /* 0x042fe400078c08ff */
[----:B------:R-:W-:Y:S02]  /*9d100*/  PRMT R25, R27, 0x7632, R25 ;  /* 0x000076321b197816 */ /* 0x000fe40000000019 */
[----:B------:R-:W-:Y:S02]  /*9d110*/  LEA.HI.X.SX32 R23, R24, R2, 0x1, P6 ;  /* 0x0000000218177211 */ /* 0x000fe400030f0eff */
[----:B---3--:R-:W-:Y:S01]  /*9d120*/  ISETP.LT.AND P5, PT, R4, c[0x0][0x17c], !P0 ;  /* 0x00005f0004007a0c */ /* 0x008fe200047a1270 */
[----:B------:R0:W-:Y:S04]  /*9d130*/  @P1 STG.E.U16 [R20.64], R27 ;  /* 0x0000001b14001986 */ /* 0x0001e8000c101506 */
[----:B------:R-:W3:Y:S04]  /*9d140*/  LDL.LU R4, [R1+0x25c] ;  /* 0x00025c0001047983 */ /* 0x000ee80000300800 */
[----:B------:R1:W-:Y:S01]  /*9d150*/  @P4 STG.E.U16 [R22.64], R25 ;  /* 0x0000001916004986 */ /* 0x0003e2000c101506 */
[----:B----4-:R-:W-:-:S03]  /*9d160*/  ISETP.LT.AND P2, PT, R9, c[0x0][0x17c], !P0 ;  /* 0x00005f0009007a0c */ /* 0x010fc60004741270 */
[----:B------:R-:W4:Y:S04]  /*9d170*/  LDL.LU R9, [R1+0x25ac] ;  /* 0x0025ac0001097983 */ /* 0x000f280000300800 */
[----:B0-----:R-:W3:Y:S01]  /*9d180*/  LDL.LU R27, [R1+0x2810] ;  /* 0x00281000011b7983 */ /* 0x001ee20000300800 */
[----:B--2---:R-:W-:-:S03]  /*9d190*/  ISETP.LT.AND P1, PT, R8, c[0x0][0x17c], !P0 ;  /* 0x00005f0008007a0c */ /* 0x004fc60004721270 */
[----:B------:R-:W2:Y:S04]  /*9d1a0*/  LDL.LU R8, [R1+0x26c] ;  /* 0x00026c0001087983 */ /* 0x000ea80000300800 */
[----:B-1----:R-:W2:Y:S01]  /*9d1b0*/  LDL.LU R23, [R1+0x25a8] ;  /* 0x0025a80001177983 */ /* 0x002ea20000300800 */
[----:B------:R-:W-:-:S04]  /*9d1c0*/  IADD3 R26, R24, c[0x0][0x198], RZ ;  /* 0x00006600181a7a10 */ /* 0x000fc80007ffe0ff */
[C---:B------:R-:W-:Y:S02]  /*9d1d0*/  LEA R20, P6, R26.reuse, R0, 0x1 ;  /* 0x000000001a147211 */ /* 0x040fe400078c08ff */
[C---:B------:R-:W-:Y:S02]  /*9d1e0*/  IADD3 R24, R26.reuse, c[0x0][0x198], RZ ;  /* 0x000066001a187a10 */ /* 0x040fe40007ffe0ff */
[----:B------:R-:W-:Y:S02]  /*9d1f0*/  LEA.HI.X.SX32 R21, R26, R2, 0x1, P6 ;  /* 0x000000021a157211 */ /* 0x000fe400030f0eff */
[----:B------:R-:W-:Y:S02]  /*9d200*/  LEA R22, P6, R24, R0, 0x1 ;  /* 0x0000000018167211 */ /* 0x000fe400078c08ff */
[----:B-----5:R-:W-:Y:S01]  /*9d210*/  PRMT R25, R28, 0x7632, R25 ;  /* 0x000076321c197816 */ /* 0x020fe20000000019 */
[----:B------:R0:W-:Y:S04]  /*9d220*/  @P3 STG.E.U16 [R20.64], R28 ;  /* 0x0000001c14003986 */ /* 0x0001e8000c101506 */
[----:B0-----:R-:W5:Y:S01]  /*9d230*/  LDL.LU R28, [R1+0x25b8] ;  /* 0x0025b800011c7983 */ /* 0x001f620000300800 */
[----:B----4-:R-:W-:-:S03]  /*9d240*/  ISETP.LT.AND P3, PT, R9, c[0x0][0x17c], !P0 ;  /* 0x00005f0009007a0c */ /* 0x010fc60004761270 */
[----:B------:R-:W4:Y:S01]  /*9d250*/  LDL.LU R9, [R1+0x27c] ;  /* 0x00027c0001097983 */ /* 0x000f220000300800 */
[----:B--2---:R-:W-:Y:S02]  /*9d260*/  ISETP.LT.AND P4, PT, R23, c[0x0][0x17c], !P0 ;  /* 0x00005f0017007a0c */ /* 0x004fe40004781270 */
[----:B------:R-:W-:-:S05]  /*9d270*/  LEA.HI.X.SX32 R23, R24, R2, 0x1, P6 ;  /* 0x0000000218177211 */ /* 0x000fca00030f0eff */
[----:B------:R0:W-:Y:S04]  /*9d280*/  @P5 STG.E.U16 [R22.64], R25 ;  /* 0x0000001916005986 */ /* 0x0001e8000c101506 */
[----:B0-----:R-:W2:Y:S01]  /*9d290*/  LDL.LU R23, [R1+0x25b0] ;  /* 0x0025b00001177983 */ /* 0x001ea20000300800 */
[----:B------:R-:W-:-:S04]  /*9d2a0*/  IADD3 R26, R24, c[0x0][0x198], RZ ;  /* 0x00006600181a7a10 */ /* 0x000fc80007ffe0ff */
[C---:B------:R-:W-:Y:S02]  /*9d2b0*/  LEA R20, P6, R26.reuse, R0, 0x1 ;  /* 0x000000001a147211 */ /* 0x040fe400078c08ff */
[C---:B------:R-:W-:Y:S02]  /*9d2c0*/  IADD3 R24, R26.reuse, c[0x0][0x198], RZ ;  /* 0x000066001a187a10 */ /* 0x040fe40007ffe0ff */
[----:B------:R-:W-:Y:S02]  /*9d2d0*/  LEA.HI.X.SX32 R21, R26, R2, 0x1, P6 ;  /* 0x000000021a157211 */ /* 0x000fe400030f0eff */
[C---:B------:R-:W-:Y:S02]  /*9d2e0*/  LEA R22, P6, R24.reuse, R0, 0x1 ;  /* 0x0000000018167211 */ /* 0x040fe400078c08ff */
[----:B------:R-:W-:Y:S02]  /*9d2f0*/  IADD3 R26, R24, c[0x0][0x198], RZ ;  /* 0x00006600181a7a10 */ /* 0x000fe40007ffe0ff */
[----:B--2---:R-:W-:-:S02]  /*9d300*/  ISETP.LT.AND P5, PT, R23, c[0x0][0x17c], !P0 ;  /* 0x00005f0017007a0c */ /* 0x004fc400047a1270 */
[----:B------:R-:W-:Y:S02]  /*9d310*/  LEA.HI.X.SX32 R23, R24, R2, 0x1, P6 ;  /* 0x0000000218177211 */ /* 0x000fe400030f0eff */
[----:B------:R-:W2:Y:S01]  /*9d320*/  LDL.LU R24, [R1+0x25b4] ;  /* 0x0025b40001187983 */ /* 0x000ea20000300800 */
[----:B---3--:R-:W-:-:S03]  /*9d330*/  PRMT R25, R4, 0x7632, R25 ;  /* 0x0000763204197816 */ /* 0x008fc60000000019 */
[----:B------:R0:W-:Y:S04]  /*9d340*/  @P2 STG.E.U16 [R20.64], R4 ;  /* 0x0000000414002986 */ /* 0x0001e8000c101506 */
[----:B------:R1:W-:Y:S01]  /*9d350*/  @P1 STG.E.U16 [R22.64], R25 ;  /* 0x0000001916001986 */ /* 0x0003e2000c101506 */
[----:B0-----:R-:W-:-:S03]  /*9d360*/  LEA R20, P6, R26, R0, 0x1 ;  /* 0x000000001a147211 */ /* 0x001fc600078c08ff */
[----:B------:R-:W3:Y:S01]  /*9d370*/  LDL.LU R4, [R1+0x2ec] ;  /* 0x0002ec0001047983 */ /* 0x000ee20000300800 */
[----:B------:R-:W-:Y:S02]  /*9d380*/  LEA.HI.X.SX32 R21, R26, R2, 0x1, P6 ;  /* 0x000000021a157211 */ /* 0x000fe400030f0eff */
[----:B-----5:R-:W-:Y:S02]  /*9d390*/  ISETP.LT.AND P1, PT, R28, c[0x0][0x17c], !P0 ;  /* 0x00005f001c007a0c */ /* 0x020fe40004721270 */
[----:B------:R-:W5:Y:S01]  /*9d3a0*/  LDL.LU R28, [R1+0x2fc] ;  /* 0x0002fc00011c7983 */ /* 0x000f620000300800 */
[----:B-1----:R-:W-:-:S03]  /*9d3b0*/  PRMT R25, R8, 0x7632, R25 ;  /* 0x0000763208197816 */ /* 0x002fc60000000019 */
[----:B------:R0:W-:Y:S01]  /*9d3c0*/  @P4 STG.E.U16 [R20.64], R8 ;  /* 0x0000000814004986 */ /* 0x0001e2000c101506 */
[----:B--2---:R-:W-:Y:S02]  /*9d3d0*/  ISETP.LT.AND P2, PT, R24, c[0x0][0x17c], !P0 ;  /* 0x00005f0018007a0c */ /* 0x004fe40004741270 */
[----:B------:R-:W-:-:S04]  /*9d3e0*/  IADD3 R24, R26, c[0x0][0x198], RZ ;  /* 0x000066001a187a10 */ /* 0x000fc80007ffe0ff */
[C---:B------:R-:W-:Y:S02]  /*9d3f0*/  LEA R22, P6, R24.reuse, R0, 0x1 ;  /* 0x0000000018167211 */ /* 0x040fe400078c08ff */
[C---:B------:R-:W-:Y:S02]  /*9d400*/  IADD3 R26, R24.reuse, c[0x0][0x198], RZ ;  /* 0x00006600181a7a10 */ /* 0x040fe40007ffe0ff */
[----:B------:R-:W-:Y:S02]  /*9d410*/  LEA.HI.X.SX32 R23, R24, R2, 0x1, P6 ;  /* 0x0000000218177211 */ /* 0x000fe400030f0eff */
[----:B------:R-:W2:Y:S04]  /*9d420*/  LDL.LU R24, [R1+0x25bc] ;  /* 0x0025bc0001187983 */ /* 0x000ea80000300800 */
[----:B0-----:R-:W3:Y:S04]  /*9d430*/  LDL.LU R8, [R1+0x280c] ;  /* 0x00280c0001087983 */ /* 0x001ee80000300800 */
[----:B------:R0:W-:Y:S04]  /*9d440*/  @P3 STG.E.U16 [R22.64], R25 ;  /* 0x0000001916003986 */ /* 0x0001e8000c101506 */
[----:B0-----:R-:W3:Y:S01]  /*9d450*/  LDL.LU R23, [R1+0x25c0] ;  /* 0x0025c00001177983 */ /* 0x001ee20000300800 */
[----:B------:R-:W-:-:S04]  /*9d460*/  LEA R20, P6, R26, R0, 0x1 ;  /* 0x000000001a147211 */ /* 0x000fc800078c08ff */
[----:B------:R-:W-:Y:S02]  /*9d470*/  LEA.HI.X.SX32 R21, R26, R2, 0x1, P6 ;  /* 0x000000021a157211 */ /* 0x000fe400030f0eff */
[----:B----4-:R-:W-:-:S03]  /*9d480*/  PRMT R25, R9, 0x7632, R25 ;  /* 0x0000763209197816 */ /* 0x010fc60000000019 */
[----:B------:R0:W-:Y:S01]  /*9d490*/  @P5 STG.E.U16 [R20.64], R9 ;  /* 0x0000000914005986 */ /* 0x0001e2000c101506 */
[----:B--2---:R-:W-:Y:S02]  /*9d4a0*/  ISETP.LT.AND P4, PT, R24, c[0x0][0x17c], !P0 ;  /* 0x00005f0018007a0c */ /* 0x004fe40004781270 */
[----:B------:R-:W-:-:S04]  /*9d4b0*/  IADD3 R24, R26, c[0x0][0x198], RZ ;  /* 0x000066001a187a10 */ /* 0x000fc80007ffe0ff */
[C---:B------:R-:W-:Y:S02]  /*9d4c0*/  LEA R22, P6, R24.reuse, R0, 0x1 ;  /* 0x0000000018167211 */ /* 0x040fe400078c08ff */
[C---:B------:R-:W-:Y:S02]  /*9d4d0*/  IADD3 R26, R24.reuse, c[0x0][0x198], RZ ;  /* 0x00006600181a7a10 */ /* 0x040fe40007ffe0ff */
[----:B---3--:R-:W-:Y:S02]  /*9d4e0*/  ISETP.LT.AND P3, PT, R23, c[0x0][0x17c], !P0 ;  /* 0x00005f0017007a0c */ /* 0x008fe40004761270 */
[----:B------:R-:W-:Y:S02]  /*9d4f0*/  LEA.HI.X.SX32 R23, R24, R2, 0x1, P6 ;  /* 0x0000000218177211 */ /* 0x000fe400030f0eff */
[----:B------:R-:W2:Y:S04]  /*9d500*/  LDL.LU R24, [R1+0x25c4] ;  /* 0x0025c40001187983 */ /* 0x000ea80000300800 */
[----:B0-----:R-:W3:Y:S04]  /*9d510*/  LDL.LU R9, [R1+0x2808] ;  /* 0x0028080001097983 */ /* 0x001ee80000300800 */
[----:B------:R0:W-:Y:S04]  /*9d520*/  @P2 STG.E.U16 [R22.64], R25 ;  /* 0x0000001916002986 */ /* 0x0001e8000c101506 */
[----:B0-----:R-:W4:Y:S01]  /*9d530*/  LDL.LU R23, [R1+0x25c8] ;  /* 0x0025c80001177983 */ /* 0x001f220000300800 */
[----:B------:R-:W-:-:S04]  /*9d540*/  LEA R20, P6, R26, R0, 0x1 ;  /* 0x000000001a147211 */ /* 0x000fc800078c08ff */
[----:B------:R-:W-:Y:S02]  /*9d550*/  LEA.HI.X.SX32 R21, R26, R2, 0x1, P6 ;  /* 0x000000021a157211 */ /* 0x000fe400030f0eff */
[----:B------:R-:W-:-:S03]  /*9d560*/  PRMT R25, R4, 0x7632, R25 ;  /* 0x0000763204197816 */ /* 0x000fc60000000019 */
[----:B------:R0:W-:Y:S01]  /*9d570*/  @P1 STG.E.U16 [R20.64], R4 ;  /* 0x0000000414001986 */ /* 0x0001e2000c101506 */
[----:B--2---:R-:W-:Y:S02]  /*9d580*/  ISETP.LT.AND P5, PT, R24, c[0x0][0x17c], !P0 ;  /* 0x00005f0018007a0c */ /* 0x004fe400047a1270 */
[----:B------:R-:W-:-:S04]  /*9d590*/  IADD3 R24, R26, c[0x0][0x198], RZ ;  /* 0x000066001a187a10 */ /* 0x000fc80007ffe0ff */
[C---:B------:R-:W-:Y:S02]  /*9d5a0*/  LEA R22, P6, R24.reuse, R0, 0x1 ;  /* 0x0000000018167211 */ /* 0x040fe400078c08ff */
[C---:B------:R-:W-:Y:S02]  /*9d5b0*/  IADD3 R26, R24.reuse, c[0x0][0x198], RZ ;  /* 0x00006600181a7a10 */ /* 0x040fe40007ffe0ff */
[----:B----4-:R-:W-:Y:S02]  /*9d5c0*/  ISETP.LT.AND P2, PT, R23, c[0x0][0x17c], !P0 ;  /* 0x00005f0017007a0c */ /* 0x010fe40004741270 */
[----:B------:R-:W-:Y:S02]  /*9d5d0*/  LEA.HI.X.SX32 R23, R24, R2, 0x1, P6 ;  /* 0x0000000218177211 */ /* 0x000fe400030f0eff */
[----:B------:R-:W2:Y:S04]  /*9d5e0*/  LDL.LU R24, [R1+0x25cc] ;  /* 0x0025cc0001187983 */ /* 0x000ea80000300800 */
[----:B0-----:R-:W4:Y:S04]  /*9d5f0*/  LDL.LU R4, [R1+0x2804] ;  /* 0x0028040001047983 */ /* 0x001f280000300800 */
[----:B------:R0:W-:Y:S04]  /*9d600*/  @P4 STG.E.U16 [R22.64], R25 ;  /* 0x0000001916004986 */ /* 0x0001e8000c101506 */
[----:B0-----:R-:W3:Y:S01]  /*9d610*/  LDL.LU R23, [R1+0x25d0] ;  /* 0x0025d00001177983 */ /* 0x001ee20000300800 */
[----:B------:R-:W-:-:S04]  /*9d620*/  LEA R20, P6, R26, R0, 0x1 ;  /* 0x000000001a147211 */ /* 0x000fc800078c08ff */
[----:B------:R-:W-:Y:S02]  /*9d630*/  LEA.HI.X.SX32 R21, R26, R2, 0x1, P6 ;  /* 0x000000021a157211 */ /* 0x000fe400030f0eff */
[----:B-----5:R-:W-:-:S03]  /*9d640*/  PRMT R25, R28, 0x7632, R25 ;  /* 0x000076321c197816 */ /* 0x020fc60000000019 */
        /* <DEDUP_REMOVED lines=10> */
[----:B0-----:R-:W5:Y:S04]  /*9d6f0*/  LDL.LU R22, [R1+0x300] ;  /* 0x0003000001167983 */ /* 0x001f680000300800 */
[----:B------:R-:W3:Y:S01]  /*9d700*/  LDL.LU R23, [R1+0x25d8] ;  /* 0x0025d80001177983 */ /* 0x000ee20000300800 */
[----:B------:R-:W-:-:S04]  /*9d710*/  LEA R20, P6, R26, R0, 0x1 ;  /* 0x000000001a147211 */ /* 0x000fc800078c08ff */
[----:B------:R-:W-:Y:S02]  /*9d720*/  LEA.HI.X.SX32 R21, R26, R2, 0x1, P6 ;  /* 0x000000021a157211 */ /* 0x000fe400030f0eff */
[----:B--2---:R-:W-:Y:S02]  /*9d730*/  ISETP.LT.AND P3, PT, R24, c[0x0][0x17c], !P0 ;  /* 0x00005f0018007a0c */ /* 0x004fe40004761270 */
[----:B------:R-:W-:Y:S01]  /*9d740*/  IADD3 R24, R26, c[0x0][0x198], RZ ;  /* 0x000066001a187a10 */ /* 0x000fe20007ffe0ff */
[----:B-----5:R-:W-:Y:S01]  /*9d750*/  IMAD.MOV.U32 R25, RZ, RZ, R22 ;  /* 0x000000ffff197224 */ /* 0x020fe200078e0016 */
[----:B---3--:R-:W-:-:S03]  /*9d760*/  ISETP.LT.AND P5, PT, R23, c[0x0][0x17c], !P0 ;  /* 0x00005f0017007a0c */ /* 0x008fc600047a1270 */
[----:B------:R-:W-:Y:S01]  /*9d770*/  IMAD.MOV.U32 R23, RZ, RZ, R25 ;  /* 0x000000ffff177224 */ /* 0x000fe200078e0019 */
[C---:B------:R-:W-:Y:S02]  /*9d780*/  LEA R22, P6, R24.reuse, R0, 0x1 ;  /* 0x0000000018167211 */ /* 0x040fe400078c08ff */
[C---:B------:R-:W-:Y:S02]  /*9d790*/  IADD3 R25, R24.reuse, c[0x0][0x198], RZ ;  /* 0x0000660018197a10 */ /* 0x040fe40007ffe0ff */
[----:B------:R0:W-:Y:S02]  /*9d7a0*/  @P2 STG.E.U16 [R20.64], R23 ;  /* 0x0000001714002986 */ /* 0x0001e4000c101506 */
[----:B0-----:R-:W-:Y:S01]  /*9d7b0*/  IMAD.MOV.U32 R21, RZ, RZ, R23 ;  /* 0x000000ffff157224 */ /* 0x001fe200078e0017 */
[----:B------:R-:W-:Y:S02]  /*9d7c0*/  LEA.HI.X.SX32 R23, R24, R2, 0x1, P6 ;  /* 0x0000000218177211 */ /* 0x000fe400030f0eff */
[----:B------:R-:W2:Y:S01]  /*9d7d0*/  LDL.LU R24, [R1+0x25dc] ;  /* 0x0025dc0001187983 */ /* 0x000ea20000300800 */
[----:B------:R-:W-:-:S02]  /*9d7e0*/  LEA R20, P6, R25, R0, 0x1 ;  /* 0x0000000019147211 */ /* 0x000fc400078c08ff */
[----:B------:R-:W-:Y:S02]  /*9d7f0*/  PRMT R26, R21, 0x7632, R26 ;  /* 0x00007632151a7816 */ /* 0x000fe4000000001a */
[----:B------:R-:W-:-:S03]  /*9d800*/  LEA.HI.X.SX32 R21, R25, R2, 0x1, P6 ;  /* 0x0000000219157211 */ /* 0x000fc600030f0eff */
[----:B------:R0:W-:Y:S01]  /*9d810*/  @P1 STG.E.U16 [R22.64], R26 ;  /* 0x0000001a16001986 */ /* 0x0001e2000c101506 */
[----:B------:R-:W-:-:S03]  /*9d820*/  ISETP.LT.AND P1, PT, R28, c[0x0][0x17c], !P0 ;  /* 0x00005f001c007a0c */ /* 0x000fc60004721270 */
[----:B------:R1:W-:Y:S04]  /*9d830*/  @P4 STG.E.U16 [R20.64], R8 ;  /* 0x0000000814004986 */ /* 0x0003e8000c101506 */
[----:B0-----:R-:W3:Y:S04]  /*9d840*/  LDL.LU R26, [R1+0x25e8] ;  /* 0x0025e800011a7983 */ /* 0x001ee80000300800 */
[----:B------:R-:W5:Y:S01]  /*9d850*/  LDL.LU R28, [R1+0x25ec] ;  /* 0x0025ec00011c7983 */ /* 0x000f620000300800 */
[----:B--2---:R-:W-:Y:S02]  /*9d860*/  ISETP.LT.AND P2, PT, R24, c[0x0][0x17c], !P0 ;  /* 0x00005f0018007a0c */ /* 0x004fe40004741270 */
[----:B------:R-:W-:-:S04]  /*9d870*/  IADD3 R24, R25, c[0x0][0x198], RZ ;  /* 0x0000660019187a10 */ /* 0x000fc80007ffe0ff */
[C---:B------:R-:W-:Y:S02]  /*9d880*/  LEA R22, P6, R24.reuse, R0, 0x1 ;  /* 0x0000000018167211 */ /* 0x040fe400078c08ff */
[C---:B------:R-:W-:Y:S02]  /*9d890*/  IADD3 R25, R24.reuse, c[0x0][0x198], RZ ;  /* 0x0000660018197a10 */ /* 0x040fe40007ffe0ff */
[----:B------:R-:W-:Y:S02]  /*9d8a0*/  LEA.HI.X.SX32 R23, R24, R2, 0x1, P6 ;  /* 0x0000000218177211 */ /* 0x000fe400030f0eff */
[----:B------:R-:W-:Y:S02]  /*9d8b0*/  PRMT R24, R8, 0x7632, R24 ;  /* 0x0000763208187816 */ /* 0x000fe40000000018 */
[----:B-1----:R-:W2:Y:S01]  /*9d8c0*/  LDL.LU R8, [R1+0x25e4] ;  /* 0x0025e40001087983 */ /* 0x002ea20000300800 */
[----:B------:R-:W-:-:S03]  /*9d8d0*/  LEA R20, P6, R25, R0, 0x1 ;  /* 0x0000000019147211 */ /* 0x000fc600078c08ff */
[----:B------:R0:W-:Y:S01]  /*9d8e0*/  @P3 STG.E.U16 [R22.64], R24 ;  /* 0x0000001816003986 */ /* 0x0001e2000c101506 */
[----:B------:R-:W-:Y:S02]  /*9d8f0*/  LEA.HI.X.SX32 R21, R25, R2, 0x1, P6 ;  /* 0x0000000219157211 */ /* 0x000fe400030f0eff */
[----:B---3--:R-:W-:Y:S02]  /*9d900*/  ISETP.LT.AND P3, PT, R26, c[0x0][0x17c], !P0 ;  /* 0x00005f001a007a0c */ /* 0x008fe40004761270 */
[----:B------:R-:W3:Y:S04]  /*9d910*/  LDL.LU R26, [R1+0x25f4] ;  /* 0x0025f400011a7983 */ /* 0x000ee80000300800 */
[----:B------:R1:W-:Y:S01]  /*9d920*/  @P5 STG.E.U16 [R20.64], R12 ;  /* 0x0000000c14005986 */ /* 0x0003e2000c101506 */
[----:B-----5:R-:W-:-:S02]  /*9d930*/  ISETP.LT.AND P5, PT, R28, c[0x0][0x17c], !P0 ;  /* 0x00005f001c007a0c */ /* 0x020fc400047a1270 */
[----:B--2---:R-:W-:Y:S02]  /*9d940*/  ISETP.LT.AND P4, PT, R8, c[0x0][0x17c], !P0 ;  /* 0x00005f0008007a0c */ /* 0x004fe40004781270 */
[----:B------:R-:W-:Y:S02]  /*9d950*/  IADD3 R8, R25, c[0x0][0x198], RZ ;  /* 0x0000660019087a10 */ /* 0x000fe40007ffe0ff */
[----:B------:R-:W2:Y:S02]  /*9d960*/  LDL.LU R25, [R1+0x25f8] ;  /* 0x0025f80001197983 */ /* 0x000ea40000300800 */
[C---:B0-----:R-:W-:Y:S02]  /*9d970*/  LEA R22, P6, R8.reuse, R0, 0x1 ;  /* 0x0000000008167211 */ /* 0x041fe400078c08ff */
[C---:B------:R-:W-:Y:S01]  /*9d980*/  IADD3 R24, R8.reuse, c[0x0][0x198], RZ ;  /* 0x0000660008187a10 */ /* 0x040fe20007ffe0ff */
[----:B------:R-:W5:Y:S01]  /*9d990*/  LDL.LU R28, [R1+0x310] ;  /* 0x00031000011c7983 */ /* 0x000f620000300800 */
[----:B------:R-:W-:-:S02]  /*9d9a0*/  LEA.HI.X.SX32 R23, R8, R2, 0x1, P6 ;  /* 0x0000000208177211 */ /* 0x000fc400030f0eff */
[C---:B-1----:R-:W-:Y:S02]  /*9d9b0*/  LEA R20, P6, R24.reuse, R0, 0x1 ;  /* 0x0000000018147211 */ /* 0x042fe400078c08ff */
[C---:B------:R-:W-:Y:S02]  /*9d9c0*/  IADD3 R8, R24.reuse, c[0x0][0x198], RZ ;  /* 0x0000660018087a10 */ /* 0x040fe40007ffe0ff */
[----:B------:R-:W-:Y:S02]  /*9d9d0*/  LEA.HI.X.SX32 R21, R24, R2, 0x1, P6 ;  /* 0x0000000218157211 */ /* 0x000fe400030f0eff */
[----:B------:R-:W2:Y:S01]  /*9d9e0*/  LDL.LU R24, [R1+0x25f0] ;  /* 0x0025f00001187983 */ /* 0x000ea20000300800 */
[----:B------:R-:W-:-:S05]  /*9d9f0*/  PRMT R12, R12, 0x7632, R12 ;  /* 0x000076320c0c7816 */ /* 0x000fca000000000c */
[----:B------:R0:W-:Y:S04]  /*9da00*/  @P2 STG.E.U16 [R22.64], R12 ;  /* 0x0000000c16002986 */ /* 0x0001e8000c101506 */
[----:B------:R1:W-:Y:S01]  /*9da10*/  @P1 STG.E.U16 [R20.64], R16 ;  /* 0x0000001014001986 */ /* 0x0003e2000c101506 */
[----:B---3--:R-:W-:Y:S02]  /*9da20*/  ISETP.LT.AND P1, PT, R26, c[0x0][0x17c], !P0 ;  /* 0x00005f001a007a0c */ /* 0x008fe40004721270 */
[----:B--2---:R-:W-:Y:S02]  /*9da30*/  ISETP.LT.AND P2, PT, R24, c[0x0][0x17c], !P0 ;  /* 0x00005f0018007a0c */ /* 0x004fe40004741270 */
[----:B------:R-:W2:Y:S04]  /*9da40*/  LDL.LU R24, [R1+0x25fc] ;  /* 0x0025fc0001187983 */ /* 0x000ea80000300800 */
[----:B------:R-:W3:Y:S01]  /*9da50*/  LDL.LU R26, [R1+0x2600] ;  /* 0x00260000011a7983 */ /* 0x000ee20000300800 */
[----:B0-----:R-:W-:-:S02]  /*9da60*/  LEA R22, P6, R8, R0, 0x1 ;  /* 0x0000000008167211 */ /* 0x001fc400078c08ff */
[C---:B------:R-:W-:Y:S02]  /*9da70*/  IADD3 R12, R8.reuse, c[0x0][0x198], RZ ;  /* 0x00006600080c7a10 */ /* 0x040fe40007ffe0ff */
[----:B------:R-:W-:Y:S02]  /*9da80*/  LEA.HI.X.SX32 R23, R8, R2, 0x1, P6 ;  /* 0x0000000208177211 */ /* 0x000fe400030f0eff */
[----:B-1----:R-:W-:Y:S02]  /*9da90*/  LEA R20, P6, R12, R0, 0x1 ;  /* 0x000000000c147211 */ /* 0x002fe400078c08ff */
[----:B------:R-:W-:Y:S02]  /*9daa0*/  PRMT R16, R16, 0x7632, R16 ;  /* 0x0000763210107816 */ /* 0x000fe40000000010 */
[C---:B------:R-:W-:Y:S02]  /*9dab0*/  IADD3 R8, R12.reuse, c[0x0][0x198], RZ ;  /* 0x000066000c087a10 */ /* 0x040fe40007ffe0ff */
[----:B------:R-:W-:Y:S01]  /*9dac0*/  LEA.HI.X.SX32 R21, R12, R2, 0x1, P6 ;  /* 0x000000020c157211 */ /* 0x000fe200030f0eff */
[----:B------:R0:W-:Y:S01]  /*9dad0*/  @P4 STG.E.U16 [R22.64], R16 ;  /* 0x0000001016004986 */ /* 0x0001e2000c101506 */
[----:B------:R-:W-:-:S03]  /*9dae0*/  ISETP.LT.AND P4, PT, R25, c[0x0][0x17c], !P0 ;  /* 0x00005f0019007a0c */ /* 0x000fc60004781270 */
[----:B------:R-:W5:Y:S01]  /*9daf0*/  LDL.LU R25, [R1+0x2604] ;  /* 0x0026040001197983 */ /* 0x000f620000300800 */
[----:B------:R-:W-:-:S03]  /*9db00*/  IADD3 R12, R8, c[0x0][0x198], RZ ;  /* 0x00006600080c7a10 */ /* 0x000fc60007ffe0ff */
[----:B----4-:R1:W-:Y:S01]  /*9db10*/  @P3 STG.E.U16 [R20.64], R4 ;  /* 0x0000000414003986 */ /* 0x0103e2000c101506 */
[----:B0-----:R-:W-:-:S04]  /*9db20*/  LEA R22, P6, R8, R0, 0x1 ;  /* 0x0000000008167211 */ /* 0x001fc800078c08ff */
[----:B------:R-:W-:Y:S02]  /*9db30*/  LEA.HI.X.SX32 R23, R8, R2, 0x1, P6 ;  /* 0x0000000208177211 */ /* 0x000fe400030f0eff */
[----:B------:R-:W-:-:S05]  /*9db40*/  PRMT R8, R4, 0x7632, R8 ;  /* 0x0000763204087816 */ /* 0x000fca0000000008 */
[----:B------:R0:W-:Y:S01]  /*9db50*/  @P5 STG.E.U16 [R22.64], R8 ;  /* 0x0000000816005986 */ /* 0x0001e2000c101506 */
[----:B--2---:R-:W-:-:S03]  /*9db60*/  ISETP.LT.AND P3, PT, R24, c[0x0][0x17c], !P0 ;  /* 0x00005f0018007a0c */ /* 0x004fc60004761270 */
[----:B------:R-:W2:Y:S01]  /*9db70*/  LDL.LU R24, [R1+0x2608] ;  /* 0x0026080001187983 */ /* 0x000ea20000300800 */
[----:B---3--:R-:W-:-:S03]  /*9db80*/  ISETP.LT.AND P5, PT, R26, c[0x0][0x17c], !P0 ;  /* 0x00005f001a007a0c */ /* 0x008fc600047a1270 */
[----:B------:R-:W3:Y:S01]  /*9db90*/  LDL.LU R26, [R1+0x260c] ;  /* 0x00260c00011a7983 */ /* 0x000ee20000300800 */
[C---:B-1----:R-:W-:Y:S02]  /*9dba0*/  LEA R20, P6, R12.reuse, R0, 0x1 ;  /* 0x000000000c147211 */ /* 0x042fe400078c08ff */
[C---:B------:R-:W-:Y:S02]  /*9dbb0*/  IADD3 R4, R12.reuse, c[0x0][0x198], RZ ;  /* 0x000066000c047a10 */ /* 0x040fe40007ffe0ff */
[----:B------:R-:W-:Y:S02]  /*9dbc0*/  LEA.HI.X.SX32 R21, R12, R2, 0x1, P6 ;  /* 0x000000020c157211 */ /* 0x000fe400030f0eff */
[C---:B0-----:R-:W-:Y:S02]  /*9dbd0*/  LEA R22, P6, R4.reuse, R0, 0x1 ;  /* 0x0000000004167211 */ /* 0x041fe400078c08ff */
[C---:B------:R-:W-:Y:S01]  /*9dbe0*/  IADD3 R8, R4.reuse, c[0x0][0x198], RZ ;  /* 0x0000660004087a10 */ /* 0x040fe20007ffe0ff */
[----:B-----5:R0:W-:Y:S01]  /*9dbf0*/  @P2 STG.E.U16 [R20.64], R28 ;  /* 0x0000001c14002986 */ /* 0x0201e2000c101506 */
[----:B------:R-:W-:-:S02]  /*9dc00*/  LEA.HI.X.SX32 R23, R4, R2, 0x1, P6 ;  /* 0x0000000204177211 */ /* 0x000fc400030f0eff */
[----:B------:R-:W-:Y:S02]  /*9dc10*/  PRMT R12, R28, 0x7632, R12 ;  /* 0x000076321c0c7816 */ /* 0x000fe4000000000c */
[C---:B------:R-:W-:Y:S02]  /*9dc20*/  IADD3 R4, R8.reuse, c[0x0][0x198], RZ ;  /* 0x0000660008047a10 */ /* 0x040fe40007ffe0ff */
[----:B------:R-:W-:Y:S02]  /*9dc30*/  ISETP.LT.AND P2, PT, R25, c[0x0][0x17c], !P0 ;  /* 0x00005f0019007a0c */ /* 0x000fe40004741270 */
[C---:B0-----:R-:W-:Y:S01]  /*9dc40*/  LEA R20, P6, R8.reuse, R0, 0x1 ;  /* 0x0000000008147211 */ /* 0x041fe200078c08ff */
[----:B------:R-:W4:Y:S03]  /*9dc50*/  LDL.LU R25, [R1+0x2610] ;  /* 0x0026100001197983 */ /* 0x000f260000300800 */
[----:B------:R-:W-:Y:S01]  /*9dc60*/  LEA.HI.X.SX32 R21, R8, R2, 0x1, P6 ;  /* 0x0000000208157211 */ /* 0x000fe200030f0eff */
[----:B------:R-:W-:Y:S01]  /*9dc70*/  IMAD.MOV.U32 R8, RZ, RZ, R10 ;  /* 0x000000ffff087224 */ /* 0x000fe200078e000a */
[----:B------:R-:W5:Y:S04]  /*9dc80*/  LDL.LU R28, [R1+0x304] ;  /* 0x00030400011c7983 */ /* 0x000f680000300800 */
[----:B------:R0:W-:Y:S04]  /*9dc90*/  @P1 STG.E.U16 [R22.64], R12 ;  /* 0x0000000c16001986 */ /* 0x0001e8000c101506 */
[----:B------:R-:W5:Y:S01]  /*9dca0*/  LDL.LU R10, [R1+0x2800] ;  /* 0x00280000010a7983 */ /* 0x000f620000300800 */
[----:B0-----:R-:W-:-:S05]  /*9dcb0*/  IMAD.MOV.U32 R23, RZ, RZ, R8 ;  /* 0x000000ffff177224 */ /* 0x001fca00078e0008 */
[----:B------:R0:W-:Y:S01]  /*9dcc0*/  @P4 STG.E.U16 [R20.64], R23 ;  /* 0x0000001714004986 */ /* 0x0001e2000c101506 */
[----:B--2---:R-:W-:-:S03]  /*9dcd0*/  ISETP.LT.AND P1, PT, R24, c[0x0][0x17c], !P0 ;  /* 0x00005f0018007a0c */ /* 0x004fc60004721270 */
[----:B------:R-:W2:Y:S01]  /*9dce0*/  LDL.LU R24, [R1+0x2614] ;  /* 0x0026140001187983 */ /* 0x000ea20000300800 */
[----:B---3--:R-:W-:-:S03]  /*9dcf0*/  ISETP.LT.AND P4, PT, R26, c[0x0][0x17c], !P0 ;  /* 0x00005f001a007a0c */ /* 0x008fc60004781270 */
[----:B------:R-:W3:Y:S01]  /*9dd00*/  LDL.LU R26, [R1+0x2618] ;  /* 0x00261800011a7983 */ /* 0x000ee20000300800 */
[C---:B------:R-:W-:Y:S02]  /*9dd10*/  LEA R22, P6, R4.reuse, R0, 0x1 ;  /* 0x0000000004167211 */ /* 0x040fe400078c08ff */
[C---:B------:R-:W-:Y:S01]  /*9dd20*/  IADD3 R8, R4.reuse, c[0x0][0x198], RZ ;  /* 0x0000660004087a10 */ /* 0x040fe20007ffe0ff */
[----:B0-----:R-:W-:Y:S01]  /*9dd30*/  IMAD.MOV.U32 R21, RZ, RZ, R23 ;  /* 0x000000ffff157224 */ /* 0x001fe200078e0017 */
[----:B------:R-:W-:Y:S02]  /*9dd40*/  LEA.HI.X.SX32 R23, R4, R2, 0x1, P6 ;  /* 0x0000000204177211 */ /* 0x000fe400030f0eff */
[C---:B------:R-:W-:Y:S02]  /*9dd50*/  LEA R20, P6, R8.reuse, R0, 0x1 ;  /* 0x0000000008147211 */ /* 0x040fe400078c08ff */
[----:B------:R-:W-:Y:S02]  /*9dd60*/  PRMT R12, R21, 0x7632, R12 ;  /* 0x00007632150c7816 */ /* 0x000fe4000000000c */
[----:B------:R-:W-:-:S02]  /*9dd70*/  IADD3 R4, R8, c[0x0][0x198], RZ ;  /* 0x0000660008047a10 */ /* 0x000fc40007ffe0ff */
[----:B------:R-:W-:Y:S01]  /*9dd80*/  LEA.HI.X.SX32 R21, R8, R2, 0x1, P6 ;  /* 0x0000000208157211 */ /* 0x000fe200030f0eff */
[----:B------:R-:W-:Y:S01]  /*9dd90*/  IMAD.MOV.U32 R8, RZ, RZ, R5 ;  /* 0x000000ffff087224 */ /* 0x000fe200078e0005 */
[----:B------:R0:W-:Y:S04]  /*9dda0*/  @P3 STG.E.U16 [R22.64], R12 ;  /* 0x0000000c16003986 */ /* 0x0001e8000c101506 */
[----:B------:R-:W5:Y:S01]  /*9ddb0*/  LDL.LU R5, [R1+0x27fc] ;  /* 0x0027fc0001057983 */ /* 0x000f620000300800 */
[----:B0-----:R-:W-:Y:S01]  /*9ddc0*/  IMAD.MOV.U32 R23, RZ, RZ, R8 ;  /* 0x000000ffff177224 */ /* 0x001fe200078e0008 */
[----:B------:R-:W-:-:S04]  /*9ddd0*/  LEA R22, P6, R4, R0, 0x1 ;  /* 0x0000000004167211 */ /* 0x000fc800078c08ff */
[----:B------:R0:W-:Y:S01]  /*9dde0*/  @P5 STG.E.U16 [R20.64], R23 ;  /* 0x0000001714005986 */ /* 0x0001e2000c101506 */
[----:B----4-:R-:W-:-:S03]  /*9ddf0*/  ISETP.LT.AND P3, PT, R25, c[0x0][0x17c], !P0 ;  /* 0x00005f0019007a0c */ /* 0x010fc60004761270 */
[----:B------:R-:W4:Y:S01]  /*9de00*/  LDL.LU R25, [R1+0x261c] ;  /* 0x00261c0001197983 */ /* 0x000f220000300800 */
[----:B0-----:R-:W-:Y:S01]  /*9de10*/  IMAD.MOV.U32 R21, RZ, RZ, R23 ;  /* 0x000000ffff157224 */ /* 0x001fe200078e0017 */
[----:B------:R-:W-:-:S04]  /*9de20*/  LEA.HI.X.SX32 R23, R4, R2, 0x1, P6 ;  /* 0x0000000204177211 */ /* 0x000fc800030f0eff */
[----:B------:R-:W-:-:S05]  /*9de30*/  PRMT R12, R21, 0x7632, R12 ;  /* 0x00007632150c7816 */ /* 0x000fca000000000c */
[----:B------:R0:W-:Y:S01]  /*9de40*/  @P2 STG.E.U16 [R22.64], R12 ;  /* 0x0000000c16002986 */ /* 0x0001e2000c101506 */
[----:B--2---:R-:W-:-:S03]  /*9de50*/  ISETP.LT.AND P5, PT, R24, c[0x0][0x17c], !P0 ;  /* 0x00005f0018007a0c */ /* 0x004fc600047a1270 */
[----:B------:R-:W2:Y:S01]  /*9de60*/  LDL.LU R24, [R1+0x2620] ;  /* 0x0026200001187983 */ /* 0x000ea20000300800 */
[----:B---3--:R-:W-:-:S03]  /*9de70*/  ISETP.LT.AND P2, PT, R26, c[0x0][0x17c], !P0 ;  /* 0x00005f001a007a0c */ /* 0x008fc60004741270 */
[----:B------:R-:W3:Y:S01]  /*9de80*/  LDL.LU R26, [R1+0x2624] ;  /* 0x00262400011a7983 */ /* 0x000ee20000300800 */
[----:B------:R-:W-:-:S04]  /*9de90*/  IADD3 R8, R4, c[0x0][0x198], RZ ;  /* 0x0000660004087a10 */ /* 0x000fc80007ffe0ff */
[C---:B------:R-:W-:Y:S02]  /*9dea0*/  LEA R20, P6, R8.reuse, R0, 0x1 ;  /* 0x0000000008147211 */ /* 0x040fe400078c08ff */
[C---:B------:R-:W-:Y:S02]  /*9deb0*/  IADD3 R4, R8.reuse, c[0x0][0x198], RZ ;  /* 0x0000660008047a10 */ /* 0x040fe40007ffe0ff */
[----:B------:R-:W-:Y:S02]  /*9dec0*/  LEA.HI.X.SX32 R21, R8, R2, 0x1, P6 ;  /* 0x0000000208157211 */ /* 0x000fe400030f0eff */
[C---:B0-----:R-:W-:Y:S02]  /*9ded0*/  LEA R22, P6, R4.reuse, R0, 0x1 ;  /* 0x0000000004167211 */ /* 0x041fe400078c08ff */
[C---:B------:R-:W-:Y:S01]  /*9dee0*/  IADD3 R8, R4.reuse, c[0x0][0x198], RZ ;  /* 0x0000660004087a10 */ /* 0x040fe20007ffe0ff */
[----:B-----5:R0:W-:Y:S01]  /*9def0*/  @P1 STG.E.U16 [R20.64], R28 ;  /* 0x0000001c14001986 */ /* 0x0201e2000c101506 */
[----:B------:R-:W-:-:S02]  /*9df00*/  LEA.HI.X.SX32 R23, R4, R2, 0x1, P6 ;  /* 0x0000000204177211 */ /* 0x000fc400030f0eff */
[----:B------:R-:W-:Y:S02]  /*9df10*/  PRMT R12, R28, 0x7632, R12 ;  /* 0x000076321c0c7816 */ /* 0x000fe4000000000c */
[----:B------:R-:W-:-:S03]  /*9df20*/  IADD3 R4, R8, c[0x0][0x198], RZ ;  /* 0x0000660008047a10 */ /* 0x000fc60007ffe0ff */
[----:B------:R1:W-:Y:S01]  /*9df30*/  @P4 STG.E.U16 [R22.64], R12 ;  /* 0x0000000c16004986 */ /* 0x0003e2000c101506 */
[----:B0-----:R-:W-:-:S04]  /*9df40*/  LEA R20, P6, R8, R0, 0x1 ;  /* 0x0000000008147211 */ /* 0x001fc800078c08ff */
[----:B------:R-:W-:Y:S02]  /*9df50*/  LEA.HI.X.SX32 R21, R8, R2, 0x1, P6 ;  /* 0x0000000208157211 */ /* 0x000fe400030f0eff */
[----:B----4-:R-:W-:Y:S02]  /*9df60*/  ISETP.LT.AND P1, PT, R25, c[0x0][0x17c], !P0 ;  /* 0x00005f0019007a0c */ /* 0x010fe40004721270 */
[----:B------:R-:W4:Y:S01]  /*9df70*/  LDL.LU R25, [R1+0x2628] ;  /* 0x0026280001197983 */ /* 0x000f220000300800 */
[C---:B-1----:R-:W-:Y:S02]  /*9df80*/  LEA R22, P6, R4.reuse, R0, 0x1 ;  /* 0x0000000004167211 */ /* 0x042fe400078c08ff */
[----:B------:R-:W-:Y:S02]  /*9df90*/  PRMT R16, R9, 0x7632, R16 ;  /* 0x0000763209107816 */ /* 0x000fe40000000010 */
[----:B------:R-:W-:Y:S01]  /*9dfa0*/  LEA.HI.X.SX32 R23, R4, R2, 0x1, P6 ;  /* 0x0000000204177211 */ /* 0x000fe200030f0eff */
[----:B------:R-:W-:Y:S04]  /*9dfb0*/  @P3 STG.E.U16 [R20.64], R9 ;  /* 0x0000000914003986 */ /* 0x000fe8000c101506 */
[----:B------:R0:W-:Y:S01]  /*9dfc0*/  @P5 STG.E.U16 [R22.64], R16 ;  /* 0x0000001016005986 */ /* 0x0001e2000c101506 */
[----:B--2---:R-:W-:-:S03]  /*9dfd0*/  ISETP.LT.AND P4, PT, R24, c[0x0][0x17c], !P0 ;  /* 0x00005f0018007a0c */ /* 0x004fc60004781270 */
[----:B------:R-:W2:Y:S01]  /*9dfe0*/  LDL.LU R24, [R1+0x262c] ;  /* 0x00262c0001187983 */ /* 0x000ea20000300800 */
[----:B---3--:R-:W-:-:S03]  /*9dff0*/  ISETP.LT.AND P3, PT, R26, c[0x0][0x17c], !P0 ;  /* 0x00005f001a007a0c */ /* 0x008fc60004761270 */
[----:B------:R-:W3:Y:S04]  /*9e000*/  LDL.LU R26, [R1+0x2630] ;  /* 0x00263000011a7983 */ /* 0x000ee80000300800 */
[----:B0-----:R-:W5:Y:S04]  /*9e010*/  LDL.LU R23, [R1+0x2634] ;  /* 0x0026340001177983 */ /* 0x001f680000300800 */
[----:B------:R-:W3:Y:S01]  /*9e020*/  LDL.LU R22, [R1+0x2638] ;  /* 0x0026380001167983 */ /* 0x000ee20000300800 */
[----:B------:R-:W-:-:S04]  /*9e030*/  IADD3 R12, R4, c[0x0][0x198], RZ ;  /* 0x00006600040c7a10 */ /* 0x000fc80007ffe0ff */
[C---:B------:R-:W-:Y:S02]  /*9e040*/  LEA R8, P6, R12.reuse, R0, 0x1 ;  /* 0x000000000c087211 */ /* 0x040fe400078c08ff */
[C---:B------:R-:W-:Y:S02]  /*9e050*/  IADD3 R4, R12.reuse, c[0x0][0x198], RZ ;  /* 0x000066000c047a10 */ /* 0x040fe40007ffe0ff */
[----:B------:R-:W-:Y:S02]  /*9e060*/  LEA.HI.X.SX32 R9, R12, R2, 0x1, P6 ;  /* 0x000000020c097211 */ /* 0x000fe400030f0eff */
[C---:B------:R-:W-:Y:S02]  /*9e070*/  LEA R20, P6, R4.reuse, R0, 0x1 ;  /* 0x0000000004147211 */ /* 0x040fe400078c08ff */
[C---:B------:R-:W-:Y:S01]  /*9e080*/  IADD3 R12, R4.reuse, c[0x0][0x198], RZ ;  /* 0x00006600040c7a10 */ /* 0x040fe20007ffe0ff */
[----:B------:R0:W-:Y:S01]  /*9e090*/  @P2 STG.E.U16 [R8.64], R13 ;  /* 0x0000000d08002986 */ /* 0x0001e2000c101506 */
[----:B------:R-:W-:-:S02]  /*9e0a0*/  LEA.HI.X.SX32 R21, R4, R2, 0x1, P6 ;  /* 0x0000000204157211 */ /* 0x000fc400030f0eff */
[C---:B------:R-:W-:Y:S02]  /*9e0b0*/  IADD3 R4, R12.reuse, c[0x0][0x198], RZ ;  /* 0x000066000c047a10 */ /* 0x040fe40007ffe0ff */
[C---:B0-----:R-:W-:Y:S02]  /*9e0c0*/  LEA R8, P6, R12.reuse, R0, 0x1 ;  /* 0x000000000c087211 */ /* 0x041fe400078c08ff */
[----:B------:R-:W-:Y:S02]  /*9e0d0*/  PRMT R13, R13, 0x7632, R13 ;  /* 0x000076320d0d7816 */ /* 0x000fe4000000000d */
[----:B------:R-:W-:Y:S02]  /*9e0e0*/  LEA.HI.X.SX32 R9, R12, R2, 0x1, P6 ;  /* 0x000000020c097211 */ /* 0x000fe400030f0eff */
[----:B----4-:R-:W-:Y:S02]  /*9e0f0*/  ISETP.LT.AND P5, PT, R25, c[0x0][0x17c], !P0 ;  /* 0x00005f0019007a0c */ /* 0x010fe400047a1270 */
[----:B------:R-:W4:Y:S01]  /*9e100*/  LDL.LU R25, [R1+0x263c] ;  /* 0x00263c0001197983 */ /* 0x000f220000300800 */
[----:B------:R-:W-:-:S03]  /*9e110*/  LEA R12, P6, R4, R0, 0x1 ;  /* 0x00000000040c7211 */ /* 0x000fc600078c08ff */
[----:B------:R0:W-:Y:S04]  /*9e120*/  @P1 STG.E.U16 [R20.64], R13 ;  /* 0x0000000d14001986 */ /* 0x0001e8000c101506 */
[----:B------:R1:W-:Y:S01]  /*9e130*/  @P4 STG.E.U16 [R8.64], R17 ;  /* 0x0000001108004986 */ /* 0x0003e2000c101506 */
[----:B0-----:R-:W-:Y:S02]  /*9e140*/  LEA.HI.X.SX32 R13, R4, R2, 0x1, P6 ;  /* 0x00000002040d7211 */ /* 0x001fe400030f0eff */
[----:B-1----:R-:W-:-:S05]  /*9e150*/  PRMT R17, R17, 0x7632, R17 ;  /* 0x0000763211117816 */ /* 0x002fca0000000011 */
[----:B------:R0:W-:Y:S01]  /*9e160*/  @P3 STG.E.U16 [R12.64], R17 ;  /* 0x000000110c003986 */ /* 0x0001e2000c101506 */
[----:B--2---:R-:W-:-:S03]  /*9e170*/  ISETP.LT.AND P2, PT, R24, c[0x0][0x17c], !P0 ;  /* 0x00005f0018007a0c */ /* 0x004fc60004741270 */
[----:B------:R-:W2:Y:S04]  /*9e180*/  LDL.LU R24, [R1+0x2640] ;  /* 0x0026400001187983 */ /* 0x000ea80000300800 */
[----:B------:R-:W2:Y:S01]  /*9e190*/  LDL.LU R28, [R1+0x314] ;  /* 0x00031400011c7983 */ /* 0x000ea20000300800 */
[----:B-----5:R-:W-:-:S03]  /*9e1a0*/  ISETP.LT.AND P4, PT, R23, c[0x0][0x17c], !P0 ;  /* 0x00005f0017007a0c */ /* 0x020fc60004781270 */
[----:B------:R-:W5:Y:S01]  /*9e1b0*/  LDL.LU R23, [R1+0x2644] ;  /* 0x0026440001177983 */ /* 0x000f620000300800 */
[----:B---3--:R-:W-:-:S03]  /*9e1c0*/  ISETP.LT.AND P3, PT, R22, c[0x0][0x17c], !P0 ;  /* 0x00005f0016007a0c */ /* 0x008fc60004761270 */
[----:B------:R-:W3:Y:S04]  /*9e1d0*/  LDL.LU R22, [R1+0x2648] ;  /* 0x0026480001167983 */ /* 0x000ee80000300800 */
[----:B------:R-:W3:Y:S01]  /*9e1e0*/  LDL.LU R21, [R1+0x264c] ;  /* 0x00264c0001157983 */ /* 0x000ee20000300800 */
[----:B------:R-:W-:Y:S02]  /*9e1f0*/  IADD3 R16, R4, c[0x0][0x198], RZ ;  /* 0x0000660004107a10 */ /* 0x000fe40007ffe0ff */
[----:B------:R-:W-:Y:S01]  /*9e200*/  ISETP.LT.AND P1, PT, R26, c[0x0][0x17c], !P0 ;  /* 0x00005f001a007a0c */ /* 0x000fe20004721270 */
[----:B------:R-:W3:Y:S01]  /*9e210*/  LDL.LU R20, [R1+0x2650] ;  /* 0x0026500001147983 */ /* 0x000ee20000300800 */
[C---:B------:R-:W-:Y:S02]  /*9e220*/  LEA R8, P6, R16.reuse, R0, 0x1 ;  /* 0x0000000010087211 */ /* 0x040fe400078c08ff */
[----:B------:R-:W-:-:S02]  /*9e230*/  IADD3 R4, R16, c[0x0][0x198], RZ ;  /* 0x0000660010047a10 */ /* 0x000fc40007ffe0ff */
[----:B------:R-:W-:Y:S02]  /*9e240*/  LEA.HI.X.SX32 R9, R16, R2, 0x1, P6 ;  /* 0x0000000210097211 */ /* 0x000fe400030f0eff */
[C---:B0-----:R-:W-:Y:S02]  /*9e250*/  LEA R12, P6, R4.reuse, R0, 0x1 ;  /* 0x00000000040c7211 */ /* 0x041fe400078c08ff */
[C---:B------:R-:W-:Y:S01]  /*9e260*/  IADD3 R16, R4.reuse, c[0x0][0x198], RZ ;  /* 0x0000660004107a10 */ /* 0x040fe20007ffe0ff */
[----:B------:R0:W-:Y:S01]  /*9e270*/  @P5 STG.E.U16 [R8.64], R5 ;  /* 0x0000000508005986 */ /* 0x0001e2000c101506 */
[----:B------:R-:W-:Y:S02]  /*9e280*/  LEA.HI.X.SX32 R13, R4, R2, 0x1, P6 ;  /* 0x00000002040d7211 */ /* 0x000fe400030f0eff */
[----:B------:R-:W-:Y:S02]  /*9e290*/  LEA R4, P6, R16, R0, 0x1 ;  /* 0x0000000010047211 */ /* 0x000fe400078c08ff */
[----:B0-----:R-:W-:-:S02]  /*9e2a0*/  PRMT R8, R5, 0x7632, R8 ;  /* 0x0000763205087816 */ /* 0x001fc40000000008 */
[C---:B------:R-:W-:Y:S02]  /*9e2b0*/  IADD3 R9, R16.reuse, c[0x0][0x198], RZ ;  /* 0x0000660010097a10 */ /* 0x040fe40007ffe0ff */
[----:B------:R-:W-:Y:S01]  /*9e2c0*/  LEA.HI.X.SX32 R5, R16, R2, 0x1, P6 ;  /* 0x0000000210057211 */ /* 0x000fe200030f0eff */
[----:B------:R0:W-:Y:S02]  /*9e2d0*/  @P2 STG.E.U16 [R12.64], R8 ;  /* 0x000000080c002986 */ /* 0x0001e4000c101506 */
[C---:B0-----:R-:W-:Y:S02]  /*9e2e0*/  LEA R8, P6, R9.reuse, R0, 0x1 ;  /* 0x0000000009087211 */ /* 0x041fe400078c08ff */
[C---:B------:R-:W-:Y:S02]  /*9e2f0*/  IADD3 R12, R9.reuse, c[0x0][0x198], RZ ;  /* 0x00006600090c7a10 */ /* 0x040fe40007ffe0ff */
[----:B------:R-:W-:Y:S01]  /*9e300*/  LEA.HI.X.SX32 R9, R9, R2, 0x1, P6 ;  /* 0x0000000209097211 */ /* 0x000fe200030f0eff */
[----:B--2---:R0:W-:Y:S01]  /*9e310*/  @P1 STG.E.U16 [R4.64], R28 ;  /* 0x0000001c04001986 */ /* 0x0041e2000c101506 */
[----:B------:R-:W-:-:S02]  /*9e320*/  PRMT R16, R28, 0x7632, R16 ;  /* 0x000076321c107816 */ /* 0x000fc40000000010 */
[----:B0-----:R-:W-:-:S03]  /*9e330*/  LEA R4, P6, R12, R0, 0x1 ;  /* 0x000000000c047211 */ /* 0x001fc600078c08ff */
[----:B------:R0:W-:Y:S01]  /*9e340*/  @P4 STG.E.U16 [R8.64], R16 ;  /* 0x0000001008004986 */ /* 0x0001e2000c101506 */
[----:B------:R-:W-:-:S03]  /*9e350*/  LEA.HI.X.SX32 R5, R12, R2, 0x1, P6 ;  /* 0x000000020c057211 */ /* 0x000fc600030f0eff */
[----:B------:R-:W2:Y:S01]  /*9e360*/  LDL.LU R28, [R1+0x308] ;  /* 0x00030800011c7983 */ /* 0x000ea20000300800 */
[----:B---3--:R-:W-:-:S03]  /*9e370*/  ISETP.LT.AND P4, PT, R22, c[0x0][0x17c], !P0 ;  /* 0x00005f0016007a0c */ /* 0x008fc60004781270 */
[----:B------:R-:W3:Y:S04]  /*9e380*/  LDL.LU R22, [R1+0x2654] ;  /* 0x0026540001167983 */ /* 0x000ee80000300800 */
[----:B------:R1:W-:Y:S01]  /*9e390*/  @P3 STG.E.U16 [R4.64], R11 ;  /* 0x0000000b04003986 */ /* 0x0003e2000c101506 */
[----:B0-----:R-:W-:Y:S02]  /*9e3a0*/  PRMT R16, R11, 0x7632, R16 ;  /* 0x000076320b107816 */ /* 0x001fe40000000010 */
[----:B------:R-:W-:Y:S01]  /*9e3b0*/  ISETP.LT.AND P3, PT, R21, c[0x0][0x17c], !P0 ;  /* 0x00005f0015007a0c */ /* 0x000fe20004761270 */
[----:B-1----:R-:W2:Y:S04]  /*9e3c0*/  LDL.LU R11, [R1+0x27f8] ;  /* 0x0027f800010b7983 */ /* 0x002ea80000300800 */
[----:B------:R-:W2:Y:S01]  /*9e3d0*/  LDL.LU R21, [R1+0x2658] ;  /* 0x0026580001157983 */ /* 0x000ea20000300800 */
[----:B----4-:R-:W-:-:S02]  /*9e3e0*/  ISETP.LT.AND P5, PT, R25, c[0x0][0x17c], !P0 ;  /* 0x00005f0019007a0c */ /* 0x010fc400047a1270 */
[----:B------:R-:W-:-:S04]  /*9e3f0*/  IADD3 R13, R12, c[0x0][0x198], RZ ;  /* 0x000066000c0d7a10 */ /* 0x000fc80007ffe0ff */
[C---:B------:R-:W-:Y:S02]  /*9e400*/  LEA R8, P6, R13.reuse, R0, 0x1 ;  /* 0x000000000d087211 */ /* 0x040fe400078c08ff */
[C---:B------:R-:W-:Y:S02]  /*9e410*/  IADD3 R12, R13.reuse, c[0x0][0x198], RZ ;  /* 0x000066000d0c7a10 */ /* 0x040fe40007ffe0ff */
[----:B------:R-:W-:Y:S02]  /*9e420*/  ISETP.LT.AND P2, PT, R24, c[0x0][0x17c], !P0 ;  /* 0x00005f0018007a0c */ /* 0x000fe40004741270 */
[----:B------:R-:W-:Y:S02]  /*9e430*/  LEA.HI.X.SX32 R9, R13, R2, 0x1, P6 ;  /* 0x000000020d097211 */ /* 0x000fe400030f0eff */
[----:B------:R-:W-:Y:S02]  /*9e440*/  LEA R4, P6, R12, R0, 0x1 ;  /* 0x000000000c047211 */ /* 0x000fe400078c08ff */
[----:B-----5:R-:W-:-:S02]  /*9e450*/  ISETP.LT.AND P1, PT, R23, c[0x0][0x17c], !P0 ;  /* 0x00005f0017007a0c */ /* 0x020fc40004721270 */
[C---:B------:R-:W-:Y:S01]  /*9e460*/  IADD3 R13, R12.reuse, c[0x0][0x198], RZ ;  /* 0x000066000c0d7a10 */ /* 0x040fe20007ffe0ff */
[----:B------:R0:W-:Y:S01]  /*9e470*/  @P5 STG.E.U16 [R8.64], R16 ;  /* 0x0000001008005986 */ /* 0x0001e2000c101506 */
[----:B------:R-:W-:Y:S02]  /*9e480*/  LEA.HI.X.SX32 R5, R12, R2, 0x1, P6 ;  /* 0x000000020c057211 */ /* 0x000fe400030f0eff */
[----:B------:R-:W-:Y:S01]  /*9e490*/  ISETP.LT.AND P5, PT, R20, c[0x0][0x17c], !P0 ;  /* 0x00005f0014007a0c */ /* 0x000fe200047a1270 */
[----:B------:R-:W4:Y:S01]  /*9e4a0*/  LDL.LU R23, [R1+0x265c] ;  /* 0x00265c0001177983 */ /* 0x000f220000300800 */
[C---:B0-----:R-:W-:Y:S02]  /*9e4b0*/  LEA R8, P6, R13.reuse, R0, 0x1 ;  /* 0x000000000d087211 */ /* 0x041fe400078c08ff */
[----:B------:R-:W-:Y:S02]  /*9e4c0*/  PRMT R16, R6, 0x7632, R16 ;  /* 0x0000763206107816 */ /* 0x000fe40000000010 */
[----:B------:R-:W-:Y:S01]  /*9e4d0*/  LEA.HI.X.SX32 R9, R13, R2, 0x1, P6 ;  /* 0x000000020d097211 */ /* 0x000fe200030f0eff */
[----:B------:R0:W-:Y:S04]  /*9e4e0*/  @P2 STG.E.U16 [R4.64], R6 ;  /* 0x0000000604002986 */ /* 0x0001e8000c101506 */
[----:B------:R1:W-:Y:S04]  /*9e4f0*/  @P1 STG.E.U16 [R8.64], R16 ;  /* 0x0000001008001986 */ /* 0x0003e8000c101506 */
[----:B0-----:R-:W5:Y:S04]  /*9e500*/  LDL.LU R6, [R1+0x27f4] ;  /* 0x0027f40001067983 */ /* 0x001f680000300800 */
[----:B------:R-:W5:Y:S01]  /*9e510*/  LDL.LU R20, [R1+0x2660] ;  /* 0x0026600001147983 */ /* 0x000f620000300800 */
[----:B---3--:R-:W-:-:S03]  /*9e520*/  ISETP.LT.AND P2, PT, R22, c[0x0][0x17c], !P0 ;  /* 0x00005f0016007a0c */ /* 0x008fc60004741270 */
[----:B------:R-:W3:Y:S01]  /*9e530*/  LDL.LU R22, [R1+0x2668] ;  /* 0x0026680001167983 */ /* 0x000ee20000300800 */
[----:B--2---:R-:W-:-:S03]  /*9e540*/  ISETP.LT.AND P1, PT, R21, c[0x0][0x17c], !P0 ;  /* 0x00005f0015007a0c */ /* 0x004fc60004721270 */
[----:B------:R-:W2:Y:S01]  /*9e550*/  LDL.LU R21, [R1+0x2664] ;  /* 0x0026640001157983 */ /* 0x000ea20000300800 */
[----:B------:R-:W-:Y:S02]  /*9e560*/  IADD3 R12, R13, c[0x0][0x198], RZ ;  /* 0x000066000d0c7a10 */ /* 0x000fe40007ffe0ff */
[----:B-1----:R-:W-:Y:S01]  /*9e570*/  PRMT R16, R28, 0x7632, R16 ;  /* 0x000076321c107816 */ /* 0x002fe20000000010 */
[----:B------:R-:W2:Y:S01]  /*9e580*/  LDL.LU R24, [R1+0x2670] ;  /* 0x0026700001187983 */ /* 0x000ea20000300800 */
[C---:B------:R-:W-:Y:S02]  /*9e590*/  LEA R4, P6, R12.reuse, R0, 0x1 ;  /* 0x000000000c047211 */ /* 0x040fe400078c08ff */
[C---:B------:R-:W-:Y:S02]  /*9e5a0*/  IADD3 R13, R12.reuse, c[0x0][0x198], RZ ;  /* 0x000066000c0d7a10 */ /* 0x040fe40007ffe0ff */
[----:B------:R-:W-:Y:S02]  /*9e5b0*/  LEA.HI.X.SX32 R5, R12, R2, 0x1, P6 ;  /* 0x000000020c057211 */ /* 0x000fe400030f0eff */
[----:B------:R-:W-:-:S02]  /*9e5c0*/  LEA R8, P6, R13, R0, 0x1 ;  /* 0x000000000d087211 */ /* 0x000fc400078c08ff */
[C---:B------:R-:W-:Y:S01]  /*9e5d0*/  IADD3 R12, R13.reuse, c[0x0][0x198], RZ ;  /* 0x000066000d0c7a10 */ /* 0x040fe20007ffe0ff */
[----:B------:R0:W-:Y:S01]  /*9e5e0*/  @P4 STG.E.U16 [R4.64], R28 ;  /* 0x0000001c04004986 */ /* 0x0001e2000c101506 */
[----:B------:R-:W-:Y:S02]  /*9e5f0*/  LEA.HI.X.SX32 R9, R13, R2, 0x1, P6 ;  /* 0x000000020d097211 */ /* 0x000fe400030f0eff */
[----:B------:R-:W-:-:S03]  /*9e600*/  IADD3 R13, R12, c[0x0][0x198], RZ ;  /* 0x000066000c0d7a10 */ /* 0x000fc60007ffe0ff */
[----:B------:R1:W-:Y:S01]  /*9e610*/  @P3 STG.E.U16 [R8.64], R16 ;  /* 0x0000001008003986 */ /* 0x0003e2000c101506 */
[----:B0-----:R-:W-:-:S04]  /*9e620*/  LEA R4, P6, R12, R0, 0x1 ;  /* 0x000000000c047211 */ /* 0x001fc800078c08ff */
[----:B------:R-:W-:Y:S02]  /*9e630*/  LEA.HI.X.SX32 R5, R12, R2, 0x1, P6 ;  /* 0x000000020c057211 */ /* 0x000fe400030f0eff */
[C---:B-1----:R-:W-:Y:S02]  /*9e640*/  LEA R8, P6, R13.reuse, R0, 0x1 ;  /* 0x000000000d087211 */ /* 0x042fe400078c08ff */
[C---:B------:R-:W-:Y:S02]  /*9e650*/  IADD3 R12, R13.reuse, c[0x0][0x198], RZ ;  /* 0x000066000d0c7a10 */ /* 0x040fe40007ffe0ff */
[----:B------:R-:W-:Y:S02]  /*9e660*/  LEA.HI.X.SX32 R9, R13, R2, 0x1, P6 ;  /* 0x000000020d097211 */ /* 0x000fe400030f0eff */
[----:B------:R-:W-:Y:S01]  /*9e670*/  PRMT R13, R10, 0x7632, R13 ;  /* 0x000076320a0d7816 */ /* 0x000fe2000000000d */
[----:B------:R0:W-:Y:S01]  /*9e680*/  @P5 STG.E.U16 [R4.64], R10 ;  /* 0x0000000a04005986 */ /* 0x0001e2000c101506 */
[----:B----4-:R-:W-:-:S03]  /*9e690*/  ISETP.LT.AND P4, PT, R23, c[0x0][0x17c], !P0 ;  /* 0x00005f0017007a0c */ /* 0x010fc60004781270 */
[----:B------:R1:W-:Y:S01]  /*9e6a0*/  @P2 STG.E.U16 [R8.64], R13 ;  /* 0x0000000d08002986 */ /* 0x0003e2000c101506 */
[----:B-----5:R-:W-:-:S03]  /*9e6b0*/  ISETP.LT.AND P3, PT, R20, c[0x0][0x17c], !P0 ;  /* 0x00005f0014007a0c */ /* 0x020fc60004761270 */
[----:B------:R-:W4:Y:S04]  /*9e6c0*/  LDL.LU R20, [R1+0x266c] ;  /* 0x00266c0001147983 */ /* 0x000f280000300800 */
[----:B------:R-:W5:Y:S01]  /*9e6d0*/  LDL.LU R23, [R1+0x2678] ;  /* 0x0026780001177983 */ /* 0x000f620000300800 */
[----:B---3--:R-:W-:-:S03]  /*9e6e0*/  ISETP.LT.AND P5, PT, R22, c[0x0][0x17c], !P0 ;  /* 0x00005f0016007a0c */ /* 0x008fc600047a1270 */
[----:B------:R-:W3:Y:S01]  /*9e6f0*/  LDL.LU R22, [R1+0x2674] ;  /* 0x0026740001167983 */ /* 0x000ee20000300800 */
[----:B--2---:R-:W-:-:S03]  /*9e700*/  ISETP.LT.AND P2, PT, R21, c[0x0][0x17c], !P0 ;  /* 0x00005f0015007a0c */ /* 0x004fc60004741270 */
[----:B------:R-:W2:Y:S04]  /*9e710*/  LDL.LU R21, [R1+0x2680] ;  /* 0x0026800001157983 */ /* 0x000ea80000300800 */
[----:B------:R-:W2:Y:S01]  /*9e720*/  LDL.LU R16, [R1+0x267c] ;  /* 0x00267c0001107983 */ /* 0x000ea20000300800 */
[C---:B0-----:R-:W-:Y:S02]  /*9e730*/  LEA R4, P6, R12.reuse, R0, 0x1 ;  /* 0x000000000c047211 */ /* 0x041fe400078c08ff */
[C---:B------:R-:W-:Y:S01]  /*9e740*/  IADD3 R10, R12.reuse, c[0x0][0x198], RZ ;  /* 0x000066000c0a7a10 */ /* 0x040fe20007ffe0ff */
[----:B------:R-:W3:Y:S01]  /*9e750*/  LDL.LU R28, [R1+0x318] ;  /* 0x00031800011c7983 */ /* 0x000ee20000300800 */
[----:B------:R-:W-:Y:S02]  /*9e760*/  LEA.HI.X.SX32 R5, R12, R2, 0x1, P6 ;  /* 0x000000020c057211 */ /* 0x000fe400030f0eff */
[----:B-1----:R-:W-:-:S02]  /*9e770*/  LEA R8, P6, R10, R0, 0x1 ;  /* 0x000000000a087211 */ /* 0x002fc400078c08ff */
[C---:B------:R-:W-:Y:S01]  /*9e780*/  IADD3 R12, R10.reuse, c[0x0][0x198], RZ ;  /* 0x000066000a0c7a10 */ /* 0x040fe20007ffe0ff */
[----:B------:R0:W-:Y:S01]  /*9e790*/  @P1 STG.E.U16 [R4.64], R14 ;  /* 0x0000000e04001986 */ /* 0x0001e2000c101506 */
[----:B------:R-:W-:Y:S02]  /*9e7a0*/  LEA.HI.X.SX32 R9, R10, R2, 0x1, P6 ;  /* 0x000000020a097211 */ /* 0x000fe400030f0eff */
[----:B------:R-:W-:Y:S02]  /*9e7b0*/  IADD3 R10, R12, c[0x0][0x198], RZ ;  /* 0x000066000c0a7a10 */ /* 0x000fe40007ffe0ff */
[----:B0-----:R-:W-:Y:S02]  /*9e7c0*/  PRMT R14, R14, 0x7632, R14 ;  /* 0x000076320e0e7816 */ /* 0x001fe4000000000e */
[----:B------:R-:W-:-:S03]  /*9e7d0*/  LEA R4, P6, R12, R0, 0x1 ;  /* 0x000000000c047211 */ /* 0x000fc600078c08ff */
[----:B------:R0:W-:Y:S01]  /*9e7e0*/  @P4 STG.E.U16 [R8.64], R14 ;  /* 0x0000000e08004986 */ /* 0x0001e2000c101506 */
[----:B------:R-:W-:Y:S02]  /*9e7f0*/  LEA.HI.X.SX32 R5, R12, R2, 0x1, P6 ;  /* 0x000000020c057211 */ /* 0x000fe400030f0eff */
[----:B------:R-:W-:-:S03]  /*9e800*/  IADD3 R12, R10, c[0x0][0x198], RZ ;  /* 0x000066000a0c7a10 */ /* 0x000fc60007ffe0ff */
[----:B------:R1:W-:Y:S01]  /*9e810*/  @P3 STG.E.U16 [R4.64], R18 ;  /* 0x0000001204003986 */ /* 0x0003e2000c101506 */
[----:B0-----:R-:W-:-:S03]  /*9e820*/  LEA R8, P6, R10, R0, 0x1 ;  /* 0x000000000a087211 */ /* 0x001fc600078c08ff */
[----:B------:R-:W3:Y:S01]  /*9e830*/  LDL.LU R14, [R1+0x2688] ;  /* 0x00268800010e7983 */ /* 0x000ee20000300800 */
[----:B------:R-:W-:Y:S02]  /*9e840*/  LEA.HI.X.SX32 R9, R10, R2, 0x1, P6 ;  /* 0x000000020a097211 */ /* 0x000fe400030f0eff */
[----:B-1----:R-:W-:Y:S02]  /*9e850*/  PRMT R18, R18, 0x7632, R18 ;  /* 0x0000763212127816 */ /* 0x002fe40000000012 */
[C---:B------:R-:W-:Y:S02]  /*9e860*/  LEA R4, P6, R12.reuse, R0, 0x1 ;  /* 0x000000000c047211 */ /* 0x040fe400078c08ff */
[----:B------:R-:W-:Y:S02]  /*9e870*/  IADD3 R10, R12, c[0x0][0x198], RZ ;  /* 0x000066000c0a7a10 */ /* 0x000fe40007ffe0ff */
[----:B------:R-:W-:Y:S01]  /*9e880*/  ISETP.LT.AND P1, PT, R24, c[0x0][0x17c], !P0 ;  /* 0x00005f0018007a0c */ /* 0x000fe20004721270 */
[----:B------:R0:W-:Y:S01]  /*9e890*/  @P5 STG.E.U16 [R8.64], R18 ;  /* 0x0000001208005986 */ /* 0x0001e2000c101506 */
[----:B------:R-:W-:-:S02]  /*9e8a0*/  LEA.HI.X.SX32 R5, R12, R2, 0x1, P6 ;  /* 0x000000020c057211 */ /* 0x000fc400030f0eff */
[C---:B------:R-:W-:Y:S02]  /*9e8b0*/  IADD3 R12, R10.reuse, c[0x0][0x198], RZ ;  /* 0x000066000a0c7a10 */ /* 0x040fe40007ffe0ff */
[----:B0-----:R-:W-:-:S04]  /*9e8c0*/  LEA R8, P6, R10, R0, 0x1 ;  /* 0x000000000a087211 */ /* 0x001fc800078c08ff */
[----:B------:R-:W-:Y:S02]  /*9e8d0*/  LEA.HI.X.SX32 R9, R10, R2, 0x1, P6 ;  /* 0x000000020a097211 */ /* 0x000fe400030f0eff */
[----:B------:R-:W-:Y:S01]  /*9e8e0*/  PRMT R10, R6, 0x7632, R10 ;  /* 0x00007632060a7816 */ /* 0x000fe2000000000a */
[----:B------:R0:W-:Y:S01]  /*9e8f0*/  @P2 STG.E.U16 [R4.64], R6 ;  /* 0x0000000604002986 */ /* 0x0001e2000c101506 */
[----:B----4-:R-:W-:-:S03]  /*9e900*/  ISETP.LT.AND P4, PT, R20, c[0x0][0x17c], !P0 ;  /* 0x00005f0014007a0c */ /* 0x010fc60004781270 */
[----:B------:R-:W4:Y:S04]  /*9e910*/  LDL.LU R20, [R1+0x2684] ;  /* 0x0026840001147983 */ /* 0x000f280000300800 */
[----:B------:R1:W-:Y:S04]  /*9e920*/  @P1 STG.E.U16 [R8.64], R10 ;  /* 0x0000000a08001986 */ /* 0x0003e8000c101506 */
[----:B------:R-:W4:Y:S01]  /*9e930*/  LDL.LU R18, [R1+0x2690] ;  /* 0x0026900001127983 */ /* 0x000f220000300800 */
[----:B--2---:R-:W-:-:S03]  /*9e940*/  ISETP.LT.AND P1, PT, R16, c[0x0][0x17c], !P0 ;  /* 0x00005f0010007a0c */ /* 0x004fc60004721270 */
[----:B------:R-:W2:Y:S01]  /*9e950*/  LDL.LU R16, [R1+0x268c] ;  /* 0x00268c0001107983 */ /* 0x000ea20000300800 */
[C---:B0-----:R-:W-:Y:S02]  /*9e960*/  LEA R4, P6, R12.reuse, R0, 0x1 ;  /* 0x000000000c047211 */ /* 0x041fe400078c08ff */
[----:B-----5:R-:W-:Y:S02]  /*9e970*/  ISETP.LT.AND P3, PT, R23, c[0x0][0x17c], !P0 ;  /* 0x00005f0017007a0c */ /* 0x020fe40004761270 */
[C---:B------:R-:W-:Y:S02]  /*9e980*/  IADD3 R6, R12.reuse, c[0x0][0x198], RZ ;  /* 0x000066000c067a10 */ /* 0x040fe40007ffe0ff */
[----:B------:R-:W-:Y:S02]  /*9e990*/  LEA.HI.X.SX32 R5, R12, R2, 0x1, P6 ;  /* 0x000000020c057211 */ /* 0x000fe400030f0eff */
[C---:B-1----:R-:W-:Y:S02]  /*9e9a0*/  LEA R8, P6, R6.reuse, R0, 0x1 ;  /* 0x0000000006087211 */ /* 0x042fe400078c08ff */
[----:B------:R-:W-:Y:S01]  /*9e9b0*/  IADD3 R10, R6, c[0x0][0x198], RZ ;  /* 0x00006600060a7a10 */ /* 0x000fe20007ffe0ff */
[----:B---3--:R0:W-:Y:S01]  /*9e9c0*/  @P4 STG.E.U16 [R4.64], R28 ;  /* 0x0000001c04004986 */ /* 0x0081e2000c101506 */
[----:B------:R-:W-:-:S02]  /*9e9d0*/  ISETP.LT.AND P5, PT, R22, c[0x0][0x17c], !P0 ;  /* 0x00005f0016007a0c */ /* 0x000fc400047a1270 */
[----:B------:R-:W-:Y:S02]  /*9e9e0*/  LEA.HI.X.SX32 R9, R6, R2, 0x1, P6 ;  /* 0x0000000206097211 */ /* 0x000fe400030f0eff */
[----:B------:R-:W-:Y:S02]  /*9e9f0*/  PRMT R12, R28, 0x7632, R12 ;  /* 0x000076321c0c7816 */ /* 0x000fe4000000000c */
[----:B------:R-:W-:Y:S02]  /*9ea00*/  ISETP.LT.AND P2, PT, R21, c[0x0][0x17c], !P0 ;  /* 0x00005f0015007a0c */ /* 0x000fe40004741270 */
[C---:B------:R-:W-:Y:S02]  /*9ea10*/  IADD3 R6, R10.reuse, c[0x0][0x198], RZ ;  /* 0x000066000a067a10 */ /* 0x040fe40007ffe0ff */
[C---:B0-----:R-:W-:Y:S01]  /*9ea20*/  LEA R4, P6, R10.reuse, R0, 0x1 ;  /* 0x000000000a047211 */ /* 0x041fe200078c08ff */
[----:B------:R0:W-:Y:S03]  /*9ea30*/  @P3 STG.E.U16 [R8.64], R12 ;  /* 0x0000000c08003986 */ /* 0x0001e6000c101506 */
[----:B------:R-:W-:-:S02]  /*9ea40*/  LEA.HI.X.SX32 R5, R10, R2, 0x1, P6 ;  /* 0x000000020a057211 */ /* 0x000fc400030f0eff */
[----:B------:R-:W-:Y:S02]  /*9ea50*/  ISETP.LT.AND P4, PT, R14, c[0x0][0x17c], !P0 ;  /* 0x00005f000e007a0c */ /* 0x000fe40004781270 */
[----:B------:R-:W3:Y:S01]  /*9ea60*/  LDL.LU R14, [R1+0x2694] ;  /* 0x00269400010e7983 */ /* 0x000ee20000300800 */
[----:B0-----:R-:W-:-:S03]  /*9ea70*/  LEA R8, P6, R6, R0, 0x1 ;  /* 0x0000000006087211 */ /* 0x001fc600078c08ff */
[----:B------:R-:W5:Y:S01]  /*9ea80*/  LDL.LU R28, [R1+0x30c] ;  /* 0x00030c00011c7983 */ /* 0x000f620000300800 */
[----:B------:R-:W-:Y:S02]  /*9ea90*/  LEA.HI.X.SX32 R9, R6, R2, 0x1, P6 ;  /* 0x0000000206097211 */ /* 0x000fe400030f0eff */
[----:B------:R-:W-:Y:S01]  /*9eaa0*/  PRMT R12, R7, 0x7632, R12 ;  /* 0x00007632070c7816 */ /* 0x000fe2000000000c */
[----:B------:R-:W5:Y:S04]  /*9eab0*/  LDL.LU R21, [R1+0x2698] ;  /* 0x0026980001157983 */ /* 0x000f680000300800 */
[----:B------:R0:W-:Y:S04]  /*9eac0*/  @P5 STG.E.U16 [R4.64], R7 ;  /* 0x0000000704005986 */ /* 0x0001e8000c101506 */
[----:B------:R1:W-:Y:S04]  /*9ead0*/  @P2 STG.E.U16 [R8.64], R12 ;  /* 0x0000000c08002986 */ /* 0x0003e8000c101506 */
[----:B0-----:R-:W5:Y:S01]  /*9eae0*/  LDL.LU R7, [R1+0x27f0] ;  /* 0x0027f00001077983 */ /* 0x001f620000300800 */
[----:B----4-:R-:W-:-:S03]  /*9eaf0*/  ISETP.LT.AND P3, PT, R20, c[0x0][0x17c], !P0 ;  /* 0x00005f0014007a0c */ /* 0x010fc60004761270 */
[----:B------:R-:W4:Y:S01]  /*9eb00*/  LDL.LU R20, [R1+0x269c] ;  /* 0x00269c0001147983 */ /* 0x000f220000300800 */
[----:B------:R-:W-:-:S03]  /*9eb10*/  ISETP.LT.AND P5, PT, R18, c[0x0][0x17c], !P0 ;  /* 0x00005f0012007a0c */ /* 0x000fc600047a1270 */
[----:B------:R-:W4:Y:S01]  /*9eb20*/  LDL.LU R18, [R1+0x26a0] ;  /* 0x0026a00001127983 */ /* 0x000f220000300800 */
[----:B--2---:R-:W-:-:S03]  /*9eb30*/  ISETP.LT.AND P2, PT, R16, c[0x0][0x17c], !P0 ;  /* 0x00005f0010007a0c */ /* 0x004fc60004741270 */
[----:B------:R-:W2:Y:S01]  /*9eb40*/  LDL.LU R16, [R1+0x26a4] ;  /* 0x0026a40001107983 */ /* 0x000ea20000300800 */
[----:B------:R-:W-:-:S04]  /*9eb50*/  IADD3 R10, R6, c[0x0][0x198], RZ ;  /* 0x00006600060a7a10 */ /* 0x000fc80007ffe0ff */
[C---:B------:R-:W-:Y:S02]  /*9eb60*/  LEA R4, P6, R10.reuse, R0, 0x1 ;  /* 0x000000000a047211 */ /* 0x040fe400078c08ff */
[C---:B------:R-:W-:Y:S02]  /*9eb70*/  IADD3 R6, R10.reuse, c[0x0][0x198], RZ ;  /* 0x000066000a067a10 */ /* 0x040fe40007ffe0ff */
[----:B------:R-:W-:Y:S02]  /*9eb80*/  LEA.HI.X.SX32 R5, R10, R2, 0x1, P6 ;  /* 0x000000020a057211 */ /* 0x000fe400030f0eff */
[----:B-1----:R-:W-:-:S03]  /*9eb90*/  LEA R8, P6, R6, R0, 0x1 ;  /* 0x0000000006087211 */ /* 0x002fc600078c08ff */
[----:B------:R0:W-:Y:S01]  /*9eba0*/  @P1 STG.E.U16 [R4.64], R3 ;  /* 0x0000000304001986 */ /* 0x0001e2000c101506 */
[C---:B------:R-:W-:Y:S02]  /*9ebb0*/  LEA.HI.X.SX32 R9, R6.reuse, R2, 0x1, P6 ;  /* 0x0000000206097211 */ /* 0x040fe400030f0eff */
[----:B------:R-:W-:Y:S02]  /*9ebc0*/  PRMT R10, R3, 0x7632, R10 ;  /* 0x00007632030a7816 */ /* 0x000fe4000000000a */
[----:B0-----:R-:W-:Y:S01]  /*9ebd0*/  IADD3 R5, R6, c[0x0][0x198], RZ ;  /* 0x0000660006057a10 */ /* 0x001fe20007ffe0ff */
[----:B------:R-:W2:Y:S03]  /*9ebe0*/  LDL.LU R3, [R1+0x27ec] ;  /* 0x0027ec0001037983 */ /* 0x000ea60000300800 */
[C---:B------:R-:W-:Y:S02]  /*9ebf0*/  LEA R4, P6, R5.reuse, R0, 0x1 ;  /* 0x0000000005047211 */ /* 0x040fe400078c08ff */
[C---:B------:R-:W-:Y:S01]  /*9ec00*/  IADD3 R6, R5.reuse, c[0x0][0x198], RZ ;  /* 0x0000660005067a10 */ /* 0x040fe20007ffe0ff */
[----:B------:R0:W-:Y:S01]  /*9ec10*/  @P4 STG.E.U16 [R8.64], R10 ;  /* 0x0000000a08004986 */ /* 0x0001e2000c101506 */
[----:B------:R-:W-:-:S02]  /*9ec20*/  LEA.HI.X.SX32 R5, R5, R2, 0x1, P6 ;  /* 0x0000000205057211 */ /* 0x000fc400030f0eff */
[----:B---3--:R-:W-:Y:S02]  /*9ec30*/  ISETP.LT.AND P1, PT, R14, c[0x0][0x17c], !P0 ;  /* 0x00005f000e007a0c */ /* 0x008fe40004721270 */
[----:B------:R-:W3:Y:S01]  /*9ec40*/  LDL.LU R14, [R1+0x26a8] ;  /* 0x0026a800010e7983 */ /* 0x000ee20000300800 */
[C---:B------:R-:W-:Y:S02]  /*9ec50*/  IADD3 R12, R6.reuse, c[0x0][0x198], RZ ;  /* 0x00006600060c7a10 */ /* 0x040fe40007ffe0ff */
[C---:B0-----:R-:W-:Y:S01]  /*9ec60*/  LEA R8, P6, R6.reuse, R0, 0x1 ;  /* 0x0000000006087211 */ /* 0x041fe200078c08ff */
[----:B-----5:R0:W-:Y:S03]  /*9ec70*/  @P3 STG.E.U16 [R4.64], R28 ;  /* 0x0000001c04003986 */ /* 0x0201e6000c101506 */
[----:B------:R-:W-:Y:S02]  /*9ec80*/  LEA.HI.X.SX32 R9, R6, R2, 0x1, P6 ;  /* 0x0000000206097211 */ /* 0x000fe400030f0eff */
[----:B------:R-:W-:-:S02]  /*9ec90*/  PRMT R10, R28, 0x7632, R10 ;  /* 0x000076321c0a7816 */ /* 0x000fc4000000000a */
[----:B0-----:R-:W-:-:S04]  /*9eca0*/  LEA R4, P6, R12, R0, 0x1 ;  /* 0x000000000c047211 */ /* 0x001fc800078c08ff */
[----:B------:R-:W-:Y:S01]  /*9ecb0*/  LEA.HI.X.SX32 R5, R12, R2, 0x1, P6 ;  /* 0x000000020c057211 */ /* 0x000fe200030f0eff */
[----:B------:R0:W-:Y:S01]  /*9ecc0*/  @P5 STG.E.U16 [R8.64], R10 ;  /* 0x0000000a08005986 */ /* 0x0001e2000c101506 */
[----:B------:R-:W-:-:S03]  /*9ecd0*/  ISETP.LT.AND P4, PT, R21, c[0x0][0x17c], !P0 ;  /* 0x00005f0015007a0c */ /* 0x000fc60004781270 */
[----:B------:R-:W5:Y:S04]  /*9ece0*/  LDL.LU R21, [R1+0x26b0] ;  /* 0x0026b00001157983 */ /* 0x000f680000300800 */
[----:B------:R1:W-:Y:S01]  /*9ecf0*/  @P2 STG.E.U16 [R4.64], R11 ;  /* 0x0000000b04002986 */ /* 0x0003e2000c101506 */
[----:B----4-:R-:W-:-:S03]  /*9ed00*/  ISETP.LT.AND P3, PT, R20, c[0x0][0x17c], !P0 ;  /* 0x00005f0014007a0c */ /* 0x010fc60004761270 */
[----:B------:R-:W4:Y:S01]  /*9ed10*/  LDL.LU R20, [R1+0x26b4] ;  /* 0x0026b40001147983 */ /* 0x000f220000300800 */
[----:B------:R-:W-:-:S03]  /*9ed20*/  ISETP.LT.AND P5, PT, R18, c[0x0][0x17c], !P0 ;  /* 0x00005f0012007a0c */ /* 0x000fc600047a1270 */
[----:B------:R-:W4:Y:S01]  /*9ed30*/  LDL.LU R18, [R1+0x26bc] ;  /* 0x0026bc0001127983 */ /* 0x000f220000300800 */
[----:B--2---:R-:W-:-:S03]  /*9ed40*/  ISETP.LT.AND P2, PT, R16, c[0x0][0x17c], !P0 ;  /* 0x00005f0010007a0c */ /* 0x004fc60004741270 */
[----:B------:R-:W2:Y:S01]  /*9ed50*/  LDL.LU R16, [R1+0x26c0] ;  /* 0x0026c00001107983 */ /* 0x000ea20000300800 */
[----:B------:R-:W-:-:S04]  /*9ed60*/  IADD3 R6, R12, c[0x0][0x198], RZ ;  /* 0x000066000c067a10 */ /* 0x000fc80007ffe0ff */
[C---:B0-----:R-:W-:Y:S02]  /*9ed70*/  LEA R8, P6, R6.reuse, R0, 0x1 ;  /* 0x0000000006087211 */ /* 0x041fe400078c08ff */
[C---:B------:R-:W-:Y:S02]  /*9ed80*/  IADD3 R12, R6.reuse, c[0x0][0x198], RZ ;  /* 0x00006600060c7a10 */ /* 0x040fe40007ffe0ff */
[----:B------:R-:W-:Y:S02]  /*9ed90*/  PRMT R10, R11, 0x7632, R10 ;  /* 0x000076320b0a7816 */ /* 0x000fe4000000000a */
[----:B------:R-:W-:Y:S02]  /*9eda0*/  LEA.HI.X.SX32 R9, R6, R2, 0x1, P6 ;  /* 0x0000000206097211 */ /* 0x000fe400030f0eff */
[C---:B-1----:R-:W-:Y:S02]  /*9edb0*/  LEA R4, P6, R12.reuse, R0, 0x1 ;  /* 0x000000000c047211 */ /* 0x042fe400078c08ff */
[C---:B------:R-:W-:Y:S01]  /*9edc0*/  IADD3 R6, R12.reuse, c[0x0][0x198], RZ ;  /* 0x000066000c067a10 */ /* 0x040fe20007ffe0ff */
[----:B------:R0:W-:Y:S01]  /*9edd0*/  @P1 STG.E.U16 [R8.64], R10 ;  /* 0x0000000a08001986 */ /* 0x0001e2000c101506 */
[----:B------:R-:W-:-:S02]  /*9ede0*/  LEA.HI.X.SX32 R5, R12, R2, 0x1, P6 ;  /* 0x000000020c057211 */ /* 0x000fc400030f0eff */
[----:B------:R-:W-:-:S03]  /*9edf0*/  IADD3 R11, R6, c[0x0][0x198], RZ ;  /* 0x00006600060b7a10 */ /* 0x000fc60007ffe0ff */
[----:B------:R1:W-:Y:S01]  /*9ee00*/  @P4 STG.E.U16 [R4.64], R15 ;  /* 0x0000000f04004986 */ /* 0x0003e2000c101506 */
[C---:B0-----:R-:W-:Y:S02]  /*9ee10*/  LEA R8, P6, R6.reuse, R0, 0x1 ;  /* 0x0000000006087211 */ /* 0x041fe400078c08ff */
[----:B------:R-:W-:Y:S02]  /*9ee20*/  PRMT R10, R15, 0x7632, R10 ;  /* 0x000076320f0a7816 */ /* 0x000fe4000000000a */
[----:B------:R-:W-:Y:S02]  /*9ee30*/  LEA.HI.X.SX32 R9, R6, R2, 0x1, P6 ;  /* 0x0000000206097211 */ /* 0x000fe400030f0eff */
[C---:B-1----:R-:W-:Y:S02]  /*9ee40*/  LEA R4, P6, R11.reuse, R0, 0x1 ;  /* 0x000000000b047211 */ /* 0x042fe400078c08ff */
[----:B---3--:R-:W-:Y:S02]  /*9ee50*/  ISETP.LT.AND P1, PT, R14, c[0x0][0x17c], !P0 ;  /* 0x00005f000e007a0c */ /* 0x008fe40004721270 */
[----:B------:R-:W3:Y:S01]  /*9ee60*/  LDL.LU R14, [R1+0x26b8] ;  /* 0x0026b800010e7983 */ /* 0x000ee20000300800 */
[----:B------:R-:W-:-:S02]  /*9ee70*/  IADD3 R6, R11, c[0x0][0x198], RZ ;  /* 0x000066000b067a10 */ /* 0x000fc40007ffe0ff */
[----:B------:R-:W-:Y:S01]  /*9ee80*/  LEA.HI.X.SX32 R5, R11, R2, 0x1, P6 ;  /* 0x000000020b057211 */ /* 0x000fe200030f0eff */
[----:B------:R-:W3:Y:S04]  /*9ee90*/  LDL.LU R12, [R1+0x26ac] ;  /* 0x0026ac00010c7983 */ /* 0x000ee80000300800 */
[----:B------:R0:W-:Y:S04]  /*9eea0*/  @P3 STG.E.U16 [R8.64], R10 ;  /* 0x0000000a08003986 */ /* 0x0001e8000c101506 */
[----:B------:R1:W-:Y:S04]  /*9eeb0*/  @P5 STG.E.U16 [R4.64], R19 ;  /* 0x0000001304005986 */ /* 0x0003e8000c101506 */
[----:B------:R-:W3:Y:S01]  /*9eec0*/  LDL.LU R25, [R1+0x31c] ;  /* 0x00031c0001197983 */ /* 0x000ee20000300800 */
[----:B0-----:R-:W-:-:S03]  /*9eed0*/  LEA R8, P6, R6, R0, 0x1 ;  /* 0x0000000006087211 */ /* 0x001fc600078c08ff */
[----:B------:R-:W3:Y:S01]  /*9eee0*/  LDL.LU R26, [R1+0x32c] ;  /* 0x00032c00011a7983 */ /* 0x000ee20000300800 */
[----:B------:R-:W-:Y:S02]  /*9eef0*/  PRMT R10, R19, 0x7632, R10 ;  /* 0x00007632130a7816 */ /* 0x000fe4000000000a */
[----:B------:R-:W-:-:S05]  /*9ef00*/  LEA.HI.X.SX32 R9, R6, R2, 0x1, P6 ;  /* 0x0000000206097211 */ /* 0x000fca00030f0eff */
[----:B------:R0:W-:Y:S01]  /*9ef10*/  @P2 STG.E.U16 [R8.64], R10 ;  /* 0x0000000a08002986 */ /* 0x0001e2000c101506 */
[----:B--2---:R-:W-:-:S03]  /*9ef20*/  ISETP.LT.AND P2, PT, R16, c[0x0][0x17c], !P0 ;  /* 0x00005f0010007a0c */ /* 0x004fc60004741270 */
[----:B------:R-:W2:Y:S01]  /*9ef30*/  LDL.LU R16, [R1+0x26c4] ;  /* 0x0026c40001107983 */ /* 0x000ea20000300800 */
[----:B-----5:R-:W-:Y:S02]  /*9ef40*/  ISETP.LT.AND P4, PT, R21, c[0x0][0x17c], !P0 ;  /* 0x00005f0015007a0c */ /* 0x020fe40004781270 */
[----:B----4-:R-:W-:Y:S02]  /*9ef50*/  ISETP.LT.AND P3, PT, R20, c[0x0][0x17c], !P0 ;  /* 0x00005f0014007a0c */ /* 0x010fe40004761270 */
[----:B------:R-:W4:Y:S01]  /*9ef60*/  LDS.128 R20, [R3] ;  /* 0x0000000003147984 */ /* 0x000f220000000c00 */
[----:B------:R-:W-:-:S04]  /*9ef70*/  IADD3 R11, R6, c[0x0][0x198], RZ ;  /* 0x00006600060b7a10 */ /* 0x000fc80007ffe0ff */
[C---:B-1----:R-:W-:Y:S02]  /*9ef80*/  LEA R4, P6, R11.reuse, R0, 0x1 ;  /* 0x000000000b047211 */ /* 0x042fe400078c08ff */
[C---:B------:R-:W-:Y:S02]  /*9ef90*/  IADD3 R6, R11.reuse, c[0x0][0x198], RZ ;  /* 0x000066000b067a10 */ /* 0x040fe40007ffe0ff */
[----:B------:R-:W-:Y:S02]  /*9efa0*/  LEA.HI.X.SX32 R5, R11, R2, 0x1, P6 ;  /* 0x000000020b057211 */ /* 0x000fe400030f0eff */
[C---:B0-----:R-:W-:Y:S02]  /*9efb0*/  LEA R8, P6, R6.reuse, R0, 0x1 ;  /* 0x0000000006087211 */ /* 0x041fe400078c08ff */
[----:B------:R-:W-:Y:S01]  /*9efc0*/  PRMT R10, R7, 0x7632, R10 ;  /* 0x00007632070a7816 */ /* 0x000fe2000000000a */
[----:B------:R0:W-:Y:S01]  /*9efd0*/  @P1 STG.E.U16 [R4.64], R7 ;  /* 0x0000000704001986 */ /* 0x0001e2000c101506 */
[----:B------:R-:W-:-:S02]  /*9efe0*/  LEA.HI.X.SX32 R9, R6, R2, 0x1, P6 ;  /* 0x0000000206097211 */ /* 0x000fc400030f0eff */
[----:B------:R-:W-:-:S03]  /*9eff0*/  IADD3 R11, R6, c[0x0][0x198], RZ ;  /* 0x00006600060b7a10 */ /* 0x000fc60007ffe0ff */
[----:B------:R1:W-:Y:S01]  /*9f000*/  @P4 STG.E.U16 [R8.64], R10 ;  /* 0x0000000a08004986 */ /* 0x0003e2000c101506 */
[----:B0-----:R-:W-:Y:S02]  /*9f010*/  LEA R4, P6, R11, R0, 0x1 ;  /* 0x000000000b047211 */ /* 0x001fe400078c08ff */
[----:B---3--:R-:W-:Y:S02]  /*9f020*/  ISETP.LT.AND P1, PT, R14, c[0x0][0x17c], !P0 ;  /* 0x00005f000e007a0c */ /* 0x008fe40004721270 */
[----:B------:R-:W3:Y:S01]  /*9f030*/  LDL.LU R14, [R1+0x26c8] ;  /* 0x0026c800010e7983 */ /* 0x000ee20000300800 */
[----:B------:R-:W-:-:S03]  /*9f040*/  ISETP.LT.AND P4, PT, R12, c[0x0][0x17c], !P0 ;  /* 0x00005f000c007a0c */ /* 0x000fc60004781270 */
[----:B----4-:R-:W-:Y:S04]  /*9f050*/  STL [R1+0x24], R21 ;  /* 0x0000241501007387 */ /* 0x010fe80000100800 */
[----:B------:R-:W-:Y:S04]  /*9f060*/  STL.64 [R1+0x28], R22 ;  /* 0x0000281601007387 */ /* 0x000fe80000100a00 */
[----:B------:R-:W4:Y:S01]  /*9f070*/  LDL.LU R12, [R1+0x26d0] ;  /* 0x0026d000010c7983 */ /* 0x000f220000300800 */
[----:B------:R-:W-:-:S03]  /*9f080*/  LEA.HI.X.SX32 R5, R11, R2, 0x1, P6 ;  /* 0x000000020b057211 */ /* 0x000fc600030f0eff */
[----:B------:R-:W5:Y:S04]  /*9f090*/  LDL.LU R15, [R1+0x26cc] ;  /* 0x0026cc00010f7983 */ /* 0x000f680000300800 */
[----:B------:R-:W-:Y:S04]  /*9f0a0*/  @P3 STG.E.U16 [R4.64], R25 ;  /* 0x0000001904003986 */ /* 0x000fe8000c101506 */
[----:B------:R-:W5:Y:S01]  /*9f0b0*/  LDL.LU R28, [R1+0x33c] ;  /* 0x00033c00011c7983 */ /* 0x000f620000300800 */
[----:B--2---:R-:W-:-:S03]  /*9f0c0*/  ISETP.LT.AND P3, PT, R16, c[0x0][0x17c], !P0 ;  /* 0x00005f0010007a0c */ /* 0x004fc60004761270 */
[----:B------:R-:W2:Y:S01]  /*9f0d0*/  LDL.LU R16, [R1+0x26d4] ;  /* 0x0026d40001107983 */ /* 0x000ea20000300800 */
[----:B------:R-:W-:Y:S02]  /*9f0e0*/  ISETP.LT.AND P5, PT, R18, c[0x0][0x17c], !P0 ;  /* 0x00005f0012007a0c */ /* 0x000fe400047a1270 */
[----:B------:R-:W-:Y:S01]  /*9f0f0*/  IADD3 R7, R11, c[0x0][0x198], RZ ;  /* 0x000066000b077a10 */ /* 0x000fe20007ffe0ff */
[----:B------:R-:W2:Y:S03]  /*9f100*/  LDL.LU R18, [R1+0x26d8] ;  /* 0x0026d80001127983 */ /* 0x000ea60000300800 */
[C---:B------:R-:W-:Y:S02]  /*9f110*/  LEA R6, P6, R7.reuse, R0, 0x1 ;  /* 0x0000000007067211 */ /* 0x040fe400078c08ff */
[----:B-1----:R-:W-:Y:S02]  /*9f120*/  IADD3 R9, R7, c[0x0][0x198], RZ ;  /* 0x0000660007097a10 */ /* 0x002fe40007ffe0ff */
[----:B------:R-:W-:-:S02]  /*9f130*/  PRMT R10, R25, 0x7632, R10 ;  /* 0x00007632190a7816 */ /* 0x000fc4000000000a */
[----:B------:R-:W-:Y:S02]  /*9f140*/  LEA.HI.X.SX32 R7, R7, R2, 0x1, P6 ;  /* 0x0000000207077211 */ /* 0x000fe400030f0eff */
[C---:B------:R-:W-:Y:S02]  /*9f150*/  LEA R8, P6, R9.reuse, R0, 0x1 ;  /* 0x0000000009087211 */ /* 0x040fe400078c08ff */
[C---:B------:R-:W-:Y:S01]  /*9f160*/  IADD3 R11, R9.reuse, c[0x0][0x198], RZ ;  /* 0x00006600090b7a10 */ /* 0x040fe20007ffe0ff */
[----:B------:R0:W-:Y:S01]  /*9f170*/  @P5 STG.E.U16 [R6.64], R10 ;  /* 0x0000000a06005986 */ /* 0x0001e2000c101506 */
[----:B------:R-:W-:Y:S02]  /*9f180*/  LEA.HI.X.SX32 R9, R9, R2, 0x1, P6 ;  /* 0x0000000209097211 */ /* 0x000fe400030f0eff */
[----:B------:R-:W-:Y:S01]  /*9f190*/  PRMT R13, R26, 0x7632, R13 ;  /* 0x000076321a0d7816 */ /* 0x000fe2000000000d */
[----:B------:R-:W1:Y:S04]  /*9f1a0*/  LDS.128 R4, [R27] ;  /* 0x000000001b047984 */ /* 0x000e680000000c00 */
[----:B------:R3:W-:Y:S01]  /*9f1b0*/  @P2 STG.E.U16 [R8.64], R26 ;  /* 0x0000001a08002986 */ /* 0x0007e2000c101506 */
[----:B0-----:R-:W-:-:S02]  /*9f1c0*/  LEA R10, P6, R11, R0, 0x1 ;  /* 0x000000000b0a7211 */ /* 0x001fc400078c08ff */
[----:B---3--:R-:W-:Y:S02]  /*9f1d0*/  ISETP.LT.AND P5, PT, R14, c[0x0][0x17c], !P0 ;  /* 0x00005f000e007a0c */ /* 0x008fe400047a1270 */
[C---:B------:R-:W-:Y:S02]  /*9f1e0*/  IADD3 R14, R11.reuse, c[0x0][0x198], RZ ;  /* 0x000066000b0e7a10 */ /* 0x040fe40007ffe0ff */
[----:B------:R-:W-:Y:S02]  /*9f1f0*/  LEA.HI.X.SX32 R11, R11, R2, 0x1, P6 ;  /* 0x000000020b0b7211 */ /* 0x000fe400030f0eff */
[----:B------:R-:W-:Y:S02]  /*9f200*/  LEA R8, P6, R14, R0, 0x1 ;  /* 0x000000000e087211 */ /* 0x000fe400078c08ff */
[----:B----4-:R-:W-:Y:S02]  /*9f210*/  ISETP.LT.AND P2, PT, R12, c[0x0][0x17c], !P0 ;  /* 0x00005f000c007a0c */ /* 0x010fe40004741270 */
[C---:B------:R-:W-:Y:S01]  /*9f220*/  IADD3 R12, R14.reuse, c[0x0][0x198], RZ ;  /* 0x000066000e0c7a10 */ /* 0x040fe20007ffe0ff */
[----:B------:R0:W-:Y:S01]  /*9f230*/  @P1 STG.E.U16 [R10.64], R13 ;  /* 0x0000000d0a001986 */ /* 0x0001e2000c101506 */
[----:B------:R-:W-:-:S02]  /*9f240*/  LEA.HI.X.SX32 R9, R14, R2, 0x1, P6 ;  /* 0x000000020e097211 */ /* 0x000fc400030f0eff */
[C---:B------:R-:W-:Y:S02]  /*9f250*/  LEA R14, P6, R12.reuse, R0, 0x1 ;  /* 0x000000000c0e7211 */ /* 0x040fe400078c08ff */
[----:B-----5:R-:W-:Y:S02]  /*9f260*/  ISETP.LT.AND P1, PT, R15, c[0x0][0x17c], !P0 ;  /* 0x00005f000f007a0c */ /* 0x020fe40004721270 */
[C---:B------:R-:W-:Y:S02]  /*9f270*/  LEA.HI.X.SX32 R15, R12.reuse, R2, 0x1, P6 ;  /* 0x000000020c0f7211 */ /* 0x040fe400030f0eff */
[----:B0-----:R-:W-:Y:S01]  /*9f280*/  IADD3 R13, R12, c[0x0][0x198], RZ ;  /* 0x000066000c0d7a10 */ /* 0x001fe20007ffe0ff */
[----:B------:R0:W-:Y:S03]  /*9f290*/  @P4 STG.E.U16 [R8.64], R28 ;  /* 0x0000001c08004986 */ /* 0x0001e6000c101506 */
[----:B------:R-:W-:Y:S01]  /*9f2a0*/  LEA R12, P6, R13, R0, 0x1 ;  /* 0x000000000d0c7211 */ /* 0x000fe200078c08ff */
[----:B------:R-:W3:Y:S01]  /*9f2b0*/  LDS.128 R8, [R29] ;  /* 0x000000001d087984 */ /* 0x000ee20000000c00 */
[----:B------:R-:W-:-:S02]  /*9f2c0*/  PRMT R17, R28, 0x7632, R17 ;  /* 0x000076321c117816 */ /* 0x000fc40000000011 */
[----:B0-----:R-:W-:-:S03]  /*9f2d0*/  LOP3.LUT R28, R3, 0x60, RZ, 0x3c, !PT ;  /* 0x00000060031c7812 */ /* 0x001fc600078e3cff */
[----:B------:R-:W-:Y:S04]  /*9f2e0*/  @P3 STG.E.U16 [R14.64], R17 ;  /* 0x000000110e003986 */ /* 0x000fe8000c101506 */
[----:B------:R-:W-:Y:S04]  /*9f2f0*/  STL [R1+0x27e8], R27 ;  /* 0x0027e81b01007387 */ /* 0x000fe80000100800 */
[----:B------:R-:W-:Y:S04]  /*9f300*/  LDS.128 R24, [R3+0x400] ;  /* 0x0004000003187984 */ /* 0x000fe80000000c00 */
[----:B-1----:R-:W-:Y:S04]  /*9f310*/  STL [R1+0x27cc], R6 ;  /* 0x0027cc0601007387 */ /* 0x002fe80000100800 */
[----:B------:R0:W-:Y:S04]  /*9f320*/  STL [R1+0x27c8], R7 ;  /* 0x0027c80701007387 */ /* 0x0001e80000100800 */
[----:B0-----:R-:W4:Y:S04]  /*9f330*/  LDL.LU R7, [R1+0x26dc] ;  /* 0x0026dc0001077983 */ /* 0x001f280000300800 */
[----:B------:R-:W5:Y:S04]  /*9f340*/  LDL.LU R6, [R1+0x26e0] ;  /* 0x0026e00001067983 */ /* 0x000f680000300800 */
[----:B---3--:R-:W-:Y:S01]  /*9f350*/  STL.64 [R1+0x27d0], R10 ;  /* 0x0027d00a01007387 */ /* 0x008fe20000100a00 */
[----:B--2---:R-:W-:-:S02]  /*9f360*/  ISETP.LT.AND P4, PT, R16, c[0x0][0x17c], !P0 ;  /* 0x00005f0010007a0c */ /* 0x004fc40004781270 */
[C---:B------:R-:W-:Y:S02]  /*9f370*/  IADD3 R16, R13.reuse, c[0x0][0x198], RZ ;  /* 0x000066000d107a10 */ /* 0x040fe40007ffe0ff */
[----:B------:R-:W-:-:S05]  /*9f380*/  LEA.HI.X.SX32 R13, R13, R2, 0x1, P6 ;  /* 0x000000020d0d7211 */ /* 0x000fca00030f0eff */
[----:B------:R-:W-:Y:S04]  /*9f390*/  @P5 STG.E.U16 [R12.64], R20 ;  /* 0x000000140c005986 */ /* 0x000fe8000c101506 */
[----:B------:R-:W0:Y:S04]  /*9f3a0*/  LDS.128 R12, [R28] ;  /* 0x000000001c0c7984 */ /* 0x000e280000000c00 */
[----:B0-----:R0:W-:Y:S04]  /*9f3b0*/  STL.64 [R1+0x27d8], R14 ;  /* 0x0027d80e01007387 */ /* 0x0011e80000100a00 */
[----:B------:R-:W2:Y:S04]  /*9f3c0*/  LDL.LU R22, [R1+0x26e4] ;  /* 0x0026e40001167983 */ /* 0x000ea80000300800 */
[----:B0-----:R-:W3:Y:S04]  /*9f3d0*/  LDL.LU R15, [R1+0x26e8] ;  /* 0x0026e800010f7983 */ /* 0x001ee80000300800 */
[----:B------:R0:W-:Y:S04]  /*9f3e0*/  STL [R1+0xc], R27 ;  /* 0x00000c1b01007387 */ /* 0x0001e80000100800 */
[----:B0-----:R-:W3:Y:S04]  /*9f3f0*/  LDL.LU R27, [R1+0x27e8] ;  /* 0x0027e800011b7983 */ /* 0x001ee80000300800 */
[----:B------:R-:W3:Y:S01]  /*9f400*/  LDL.LU R11, [R1+0x26ec] ;  /* 0x0026ec00010b7983 */ /* 0x000ee20000300800 */
[----:B------:R-:W-:-:S02]  /*9f410*/  ISETP.LT.AND P3, PT, R18, c[0x0][0x17c], !P0 ;  /* 0x00005f0012007a0c */ /* 0x000fc40004761270 */
[C---:B------:R-:W-:Y:S01]  /*9f420*/  LEA R18, P6, R16.reuse, R0, 0x1 ;  /* 0x0000000010127211 */ /* 0x040fe200078c08ff */
[----:B------:R-:W3:Y:S01]  /*9f430*/  LDL.LU R10, [R1+0x26f0] ;  /* 0x0026f000010a7983 */ /* 0x000ee20000300800 */
[C---:B------:R-:W-:Y:S02]  /*9f440*/  IADD3 R21, R16.reuse, c[0x0][0x198], RZ ;  /* 0x0000660010157a10 */ /* 0x040fe40007ffe0ff */
[----:B------:R-:W-:Y:S02]  /*9f450*/  LEA.HI.X.SX32 R19, R16, R2, 0x1, P6 ;  /* 0x0000000210137211 */ /* 0x000fe400030f0eff */
[----:B------:R-:W-:Y:S02]  /*9f460*/  PRMT R16, R20, 0x7632, R16 ;  /* 0x0000763214107816 */ /* 0x000fe40000000010 */
[C---:B------:R-:W-:Y:S02]  /*9f470*/  LEA R20, P6, R21.reuse, R0, 0x1 ;  /* 0x0000000015147211 */ /* 0x040fe400078c08ff */
[C---:B------:R-:W-:Y:S01]  /*9f480*/  IADD3 R17, R21.reuse, c[0x0][0x198], RZ ;  /* 0x0000660015117a10 */ /* 0x040fe20007ffe0ff */
[----:B------:R0:W-:Y:S01]  /*9f490*/  @P2 STG.E.U16 [R18.64], R16 ;  /* 0x0000001012002986 */ /* 0x0001e2000c101506 */
[----:B------:R-:W-:-:S02]  /*9f4a0*/  LEA.HI.X.SX32 R21, R21, R2, 0x1, P6 ;  /* 0x0000000215157211 */ /* 0x000fc400030f0eff */
[----:B----4-:R-:W-:Y:S01]  /*9f4b0*/  ISETP.LT.AND P5, PT, R7, c[0x0][0x17c], !P0 ;  /* 0x00005f0007007a0c */ /* 0x010fe200047a1270 */
[----:B------:R-:W-:Y:S01]  /*9f4c0*/  IMAD.MOV.U32 R7, RZ, RZ, R26 ;  /* 0x000000ffff077224 */ /* 0x000fe200078e001a */
[----:B-----5:R-:W-:Y:S01]  /*9f4d0*/  ISETP.LT.AND P2, PT, R6, c[0x0][0x17c], !P0 ;  /* 0x00005f0006007a0c */ /* 0x020fe20004741270 */
[----:B------:R-:W-:Y:S01]  /*9f4e0*/  IMAD.MOV.U32 R6, RZ, RZ, R25 ;  /* 0x000000ffff067224 */ /* 0x000fe200078e0019 */
[C---:B0-----:R-:W-:Y:S02]  /*9f4f0*/  LEA R16, P6, R17.reuse, R0, 0x1 ;  /* 0x0000000011107211 */ /* 0x041fe400078c08ff */
[C---:B------:R-:W-:Y:S02]  /*9f500*/  IADD3 R19, R17.reuse, c[0x0][0x198], RZ ;  /* 0x0000660011137a10 */ /* 0x040fe40007ffe0ff */
[----:B------:R0:W-:Y:S01]  /*9f510*/  STL.64 [R1+0x27e0], R6 ;  /* 0x0027e00601007387 */ /* 0x0001e20000100a00 */
[----:B------:R-:W-:Y:S02]  /*9f520*/  LEA.HI.X.SX32 R17, R17, R2, 0x1, P6 ;  /* 0x0000000211117211 */ /* 0x000fe400030f0eff */
[C---:B------:R-:W-:Y:S01]  /*9f530*/  LEA R18, P6, R19.reuse, R0, 0x1 ;  /* 0x0000000013127211 */ /* 0x040fe200078c08ff */
[----:B------:R1:W-:Y:S01]  /*9f540*/  @P1 STG.E.U16 [R20.64], R4 ;  /* 0x0000000414001986 */ /* 0x0003e2000c101506 */
[----:B------:R-:W-:-:S02]  /*9f550*/  IADD3 R3, R19, c[0x0][0x198], RZ ;  /* 0x0000660013037a10 */ /* 0x000fc40007ffe0ff */
[----:B------:R-:W-:Y:S01]  /*9f560*/  LEA.HI.X.SX32 R19, R19, R2, 0x1, P6 ;  /* 0x0000000213137211 */ /* 0x000fe200030f0eff */
[----:B0-----:R-:W4:Y:S01]  /*9f570*/  LDL.LU R6, [R1+0x26f4] ;  /* 0x0026f40001067983 */ /* 0x001f220000300800 */
[----:B-1----:R-:W-:-:S05]  /*9f580*/  PRMT R4, R4, 0x7632, R4 ;  /* 0x0000763204047816 */ /* 0x002fca0000000004 */
[----:B------:R0:W-:Y:S04]  /*9f590*/  @P4 STG.E.U16 [R16.64], R4 ;  /* 0x0000000410004986 */ /* 0x0001e8000c101506 */
[----:B------:R1:W-:Y:S01]  /*9f5a0*/  @P3 STG.E.U16 [R18.64], R8 ;  /* 0x0000000812003986 */ /* 0x0003e2000c101506 */
[C---:B------:R-:W-:Y:S02]  /*9f5b0*/  LEA R20, P6, R3.reuse, R0, 0x1 ;  /* 0x0000000003147211 */ /* 0x040fe400078c08ff */
[----:B0-----:R-:W-:Y:S01]  /*9f5c0*/  IADD3 R4, R3, c[0x0][0x198], RZ ;  /* 0x0000660003047a10 */ /* 0x001fe20007ffe0ff */
[----:B------:R-:W-:Y:S01]  /*9f5d0*/  IMAD.MOV.U32 R14, RZ, RZ, R24 ;  /* 0x000000ffff0e7224 */ /* 0x000fe200078e0018 */
[----:B-1----:R-:W-:Y:S02]  /*9f5e0*/  PRMT R8, R8, 0x7632, R8 ;  /* 0x0000763208087816 */ /* 0x002fe40000000008 */
[----:B--2---:R-:W-:-:S02]  /*9f5f0*/  ISETP.LT.AND P1, PT, R22, c[0x0][0x17c], !P0 ;  /* 0x00005f0016007a0c */ /* 0x004fc40004721270 */
[----:B---3--:R-:W-:Y:S01]  /*9f600*/  ISETP.LT.AND P4, PT, R15, c[0x0][0x17c], !P0 ;  /* 0x00005f000f007a0c */ /* 0x008fe20004781270 */
[----:B------:R0:W1:Y:S01]  /*9f610*/  LDS.128 R16, [R27+0x400] ;  /* 0x000400001b107984 */ /* 0x0000620000000c00 */
[----:B------:R-:W-:-:S03]  /*9f620*/  ISETP.LT.AND P3, PT, R11, c[0x0][0x17c], !P0 ;  /* 0x00005f000b007a0c */ /* 0x000fc60004761270 */
[----:B------:R-:W2:Y:S01]  /*9f630*/  LDL.LU R11, [R1+0x26f8] ;  /* 0x0026f800010b7983 */ /* 0x000ea20000300800 */
[----:B------:R-:W-:Y:S02]  /*9f640*/  LEA.HI.X.SX32 R21, R3, R2, 0x1, P6 ;  /* 0x0000000203157211 */ /* 0x000fe400030f0eff */
[C---:B------:R-:W-:Y:S02]  /*9f650*/  LEA R26, P6, R4.reuse, R0, 0x1 ;  /* 0x00000000041a7211 */ /* 0x040fe400078c08ff */
[C---:B------:R-:W-:Y:S02]  /*9f660*/  IADD3 R3, R4.reuse, c[0x0][0x198], RZ ;  /* 0x0000660004037a10 */ /* 0x040fe40007ffe0ff */
[----:B0-----:R-:W-:Y:S02]  /*9f670*/  LEA.HI.X.SX32 R27, R4, R2, 0x1, P6 ;  /* 0x00000002041b7211 */ /* 0x001fe400030f0eff */
[C---:B------:R-:W-:Y:S01]  /*9f680*/  LEA R24, P6, R3.reuse, R0, 0x1 ;  /* 0x0000000003187211 */ /* 0x040fe200078c08ff */
[----:B------:R0:W-:Y:S01]  /*9f690*/  @P5 STG.E.U16 [R20.64], R8 ;  /* 0x0000000814005986 */ /* 0x0001e2000c101506 */
[----:B------:R-:W-:-:S02]  /*9f6a0*/  IADD3 R4, R3, c[0x0][0x198], RZ ;  /* 0x0000660003047a10 */ /* 0x000fc40007ffe0ff */
[----:B------:R-:W-:Y:S01]  /*9f6b0*/  LEA.HI.X.SX32 R25, R3, R2, 0x1, P6 ;  /* 0x0000000203197211 */ /* 0x000fe200030f0eff */
[----:B------:R3:W-:Y:S01]  /*9f6c0*/  @P2 STG.E.U16 [R26.64], R12 ;  /* 0x0000000c1a002986 */ /* 0x0007e2000c101506 */
[----:B------:R-:W-:-:S03]  /*9f6d0*/  ISETP.LT.AND P5, PT, R10, c[0x0][0x17c], !P0 ;  /* 0x00005f000a007a0c */ /* 0x000fc600047a1270 */
[----:B------:R-:W5:Y:S01]  /*9f6e0*/  LDS.128 R20, [R29+0x400] ;  /* 0x000400001d147984 */ /* 0x000f620000000c00 */
[----:B0-----:R-:W-:-:S03]  /*9f6f0*/  PRMT R8, R12, 0x7632, R8 ;  /* 0x000076320c087816 */ /* 0x001fc60000000008 */
[----:B---3--:R-:W3:Y:S04]  /*9f700*/  LDL.LU R12, [R1+0x26fc] ;  /* 0x0026fc00010c7983 */ /* 0x008ee80000300800 */
[----:B------:R-:W-:Y:S04]  /*9f710*/  @P1 STG.E.U16 [R24.64], R8 ;  /* 0x0000000818001986 */ /* 0x000fe8000c101506 */
[----:B------:R-:W5:Y:S01]  /*9f720*/  LDL.LU R10, [R1+0x2700] ;  /* 0x00270000010a7983 */ /* 0x000f620000300800 */
[----:B------:R-:W-:-:S03]  /*9f730*/  IADD3 R3, R4, c[0x0][0x198], RZ ;  /* 0x0000660004037a10 */ /* 0x000fc60007ffe0ff */
[----:B------:R-:W0:Y:S01]  /*9f740*/  LDS.128 R24, [R28+0x400] ;  /* 0x000400001c187984 */ /* 0x000e220000000c00 */
[----:B----4-:R-:W-:Y:S02]  /*9f750*/  ISETP.LT.AND P2, PT, R6, c[0x0][0x17c], !P0 ;  /* 0x00005f0006007a0c */ /* 0x010fe40004741270 */
[----:B------:R-:W-:-:S04]  /*9f760*/  LEA R6, P6, R4, R0, 0x1 ;  /* 0x0000000004067211 */ /* 0x000fc800078c08ff */
[----:B------:R-:W-:-:S05]  /*9f770*/  LEA.HI.X.SX32 R7, R4, R2, 0x1, P6 ;  /* 0x0000000204077211 */ /* 0x000fca00030f0eff */
[----:B------:R4:W-:Y:S04]  /*9f780*/  @P4 STG.E.U16 [R6.64], R14 ;  /* 0x0000000e06004986 */ /* 0x0009e8000c101506 */
[----:B----4-:R-:W4:Y:S01]  /*9f790*/  LDL.LU.64 R6, [R1+0x27e0] ;  /* 0x0027e00001067983 */ /* 0x010f220000300a00 */
[----:B--2---:R-:W-:-:S03]  /*9f7a0*/  ISETP.LT.AND P1, PT, R11, c[0x0][0x17c], !P0 ;  /* 0x00005f000b007a0c */ /* 0x004fc60004721270 */
[----:B------:R-:W2:Y:S01]  /*9f7b0*/  LDL.LU R11, [R1+0x2704] ;  /* 0x00270400010b7983 */ /* 0x000ea20000300800 */
[C---:B------:R-:W-:Y:S02]  /*9f7c0*/  LEA R28, P6, R3.reuse, R0, 0x1 ;  /* 0x00000000031c7211 */ /* 0x040fe400078c08ff */
[C---:B------:R-:W-:Y:S02]  /*9f7d0*/  IADD3 R4, R3.reuse, c[0x0][0x198], RZ ;  /* 0x0000660003047a10 */ /* 0x040fe40007ffe0ff */
[----:B------:R-:W-:Y:S02]  /*9f7e0*/  LEA.HI.X.SX32 R29, R3, R2, 0x1, P6 ;  /* 0x00000002031d7211 */ /* 0x000fe400030f0eff */
[----:B------:R-:W-:Y:S02]  /*9f7f0*/  PRMT R8, R14, 0x7632, R8 ;  /* 0x000076320e087816 */ /* 0x000fe40000000008 */
[C---:B------:R-:W-:Y:S02]  /*9f800*/  LEA R14, P6, R4.reuse, R0, 0x1 ;  /* 0x00000000040e7211 */ /* 0x040fe400078c08ff */
[C---:B------:R-:W-:Y:S01]  /*9f810*/  IADD3 R3, R4.reuse, c[0x0][0x198], RZ ;  /* 0x0000660004037a10 */ /* 0x040fe20007ffe0ff */
[----:B------:R0:W-:Y:S01]  /*9f820*/  @P3 STG.E.U16 [R28.64], R8 ;  /* 0x000000081c003986 */ /* 0x0001e2000c101506 */
[----:B------:R-:W-:-:S05]  /*9f830*/  LEA.HI.X.SX32 R15, R4, R2, 0x1, P6 ;  /* 0x00000002040f7211 */ /* 0x000fca00030f0eff */
[----:B-1----:R1:W-:Y:S01]  /*9f840*/  @P5 STG.E.U16 [R14.64], R16 ;  /* 0x000000100e005986 */ /* 0x0023e2000c101506 */
[C---:B0-----:R-:W-:Y:S02]  /*9f850*/  LEA R28, P6, R3.reuse, R0, 0x1 ;  /* 0x00000000031c7211 */ /* 0x041fe400078c08ff */
[----:B---3--:R-:W-:Y:S02]  /*9f860*/  ISETP.LT.AND P4, PT, R12, c[0x0][0x17c], !P0 ;  /* 0x00005f000c007a0c */ /* 0x008fe40004781270 */
[----:B------:R-:W3:Y:S01]  /*9f870*/  LDL.LU R12, [R1+0x2708] ;  /* 0x00270800010c7983 */ /* 0x000ee20000300800 */
[----:B------:R-:W-:Y:S02]  /*9f880*/  LEA.HI.X.SX32 R29, R3, R2, 0x1, P6 ;  /* 0x00000002031d7211 */ /* 0x000fe400030f0eff */
[----:B-1----:R-:W-:Y:S02]  /*9f890*/  PRMT R16, R16, 0x7632, R16 ;  /* 0x0000763210107816 */ /* 0x002fe40000000010 */
[----:B-----5:R-:W-:-:S02]  /*9f8a0*/  ISETP.LT.AND P3, PT, R10, c[0x0][0x17c], !P0 ;  /* 0x00005f000a007a0c */ /* 0x020fc40004761270 */
[----:B------:R-:W5:Y:S04]  /*9f8b0*/  LDL.LU R10, [R1+0x270c] ;  /* 0x00270c00010a7983 */ /* 0x000f680000300800 */
[----:B------:R0:W-:Y:S01]  /*9f8c0*/  @P2 STG.E.U16 [R28.64], R16 ;  /* 0x000000101c002986 */ /* 0x0001e2000c101506 */
[----:B--2---:R-:W-:-:S03]  /*9f8d0*/  ISETP.LT.AND P5, PT, R11, c[0x0][0x17c], !P0 ;  /* 0x00005f000b007a0c */ /* 0x004fc600047a1270 */
[----:B------:R-:W2:Y:S04]  /*9f8e0*/  LDL.LU R11, [R1+0x24] ;  /* 0x00002400010b7983 */ /* 0x000ea80000300800 */
[----:B0-----:R-:W2:Y:S01]  /*9f8f0*/  LDL.LU R16, [R1+0x2710] ;  /* 0x0027100001107983 */ /* 0x001ea20000300800 */
[----:B------:R-:W-:-:S04]  /*9f900*/  IADD3 R4, R3, c[0x0][0x198], RZ ;  /* 0x0000660003047a10 */ /* 0x000fc80007ffe0ff */
[C---:B------:R-:W-:Y:S02]  /*9f910*/  LEA R14, P6, R4.reuse, R0, 0x1 ;  /* 0x00000000040e7211 */ /* 0x040fe400078c08ff */
[C---:B------:R-:W-:Y:S02]  /*9f920*/  IADD3 R3, R4.reuse, c[0x0][0x198], RZ ;  /* 0x0000660004037a10 */ /* 0x040fe40007ffe0ff */
[----:B------:R-:W-:Y:S02]  /*9f930*/  LEA.HI.X.SX32 R15, R4, R2, 0x1, P6 ;  /* 0x00000002040f7211 */ /* 0x000fe400030f0eff */
[----:B------:R-:W-:-:S03]  /*9f940*/  LEA R28, P6, R3, R0, 0x1 ;  /* 0x00000000031c7211 */ /* 0x000fc600078c08ff */
[----:B------:R0:W-:Y:S01]  /*9f950*/  @P1 STG.E.U16 [R14.64], R20 ;  /* 0x000000140e001986 */ /* 0x0001e2000c101506 */
[----:B------:R-:W-:Y:S02]  /*9f960*/  LEA.HI.X.SX32 R29, R3, R2, 0x1, P6 ;  /* 0x00000002031d7211 */ /* 0x000fe400030f0eff */
[----:B---3--:R-:W-:Y:S02]  /*9f970*/  ISETP.LT.AND P2, PT, R12, c[0x0][0x17c], !P0 ;  /* 0x00005f000c007a0c */ /* 0x008fe40004741270 */
[----:B------:R-:W3:Y:S01]  /*9f980*/  LDL.LU R12, [R1+0x2714] ;  /* 0x00271400010c7983 */ /* 0x000ee20000300800 */
[----:B0-----:R-:W-:Y:S02]  /*9f990*/  PRMT R20, R20, 0x7632, R20 ;  /* 0x0000763214147816 */ /* 0x001fe40000000014 */
[----:B-----5:R-:W-:-:S03]  /*9f9a0*/  ISETP.LT.AND P1, PT, R10, c[0x0][0x17c], !P0 ;  /* 0x00005f000a007a0c */ /* 0x020fc60004721270 */
[----:B------:R0:W-:Y:S04]  /*9f9b0*/  @P4 STG.E.U16 [R28.64], R20 ;  /* 0x000000141c004986 */ /* 0x0001e8000c101506 */
[----:B------:R-:W5:Y:S01]  /*9f9c0*/  LDL.LU R10, [R1+0x2718] ;  /* 0x00271800010a7983 */ /* 0x000f620000300800 */
        /* <DEDUP_REMOVED lines=10> */
[----:B---3--:R-:W-:Y:S02]  /*9fa70*/  ISETP.LT.AND P3, PT, R12, c[0x0][0x17c], !P0 ;  /* 0x00005f000c007a0c */ /* 0x008fe40004761270 */
[----:B------:R-:W3:Y:S01]  /*9fa80*/  LDL.LU R12, [R1+0x2720] ;  /* 0x00272000010c7983 */ /* 0x000ee20000300800 */
[----:B0-----:R-:W-:Y:S02]  /*9fa90*/  LEA R14, P6, R4, R0, 0x1 ;  /* 0x00000000040e7211 */ /* 0x001fe400078c08ff */
[----:B------:R-:W-:Y:S02]  /*9faa0*/  PRMT R24, R24, 0x7632, R24 ;  /* 0x0000763218187816 */ /* 0x000fe40000000018 */
[----:B------:R-:W-:-:S03]  /*9fab0*/  LEA.HI.X.SX32 R15, R4, R2, 0x1, P6 ;  /* 0x00000002040f7211 */ /* 0x000fc600030f0eff */
[----:B------:R-:W-:Y:S04]  /*9fac0*/  @P5 STG.E.U16 [R28.64], R24 ;  /* 0x000000181c005986 */ /* 0x000fe8000c101506 */
[----:B------:R0:W-:Y:S04]  /*9fad0*/  @P2 STG.E.U16 [R14.64], R11 ;  /* 0x0000000b0e002986 */ /* 0x0001e8000c101506 */
[----:B0-----:R-:W4:Y:S04]  /*9fae0*/  LDL.LU.64 R14, [R1+0x27d8] ;  /* 0x0027d800010e7983 */ /* 0x001f280000300a00 */
[----:B------:R-:W4:Y:S01]  /*9faf0*/  LDL.LU R24, [R1+0x2724] ;  /* 0x0027240001187983 */ /* 0x000f220000300800 */
[----:B--2---:R-:W-:-:S03]  /*9fb00*/  ISETP.LT.AND P2, PT, R16, c[0x0][0x17c], !P0 ;  /* 0x00005f0010007a0c */ /* 0x004fc60004741270 */
[----:B------:R-:W2:Y:S01]  /*9fb10*/  LDL.LU R16, [R1+0x2728] ;  /* 0x0027280001107983 */ /* 0x000ea20000300800 */
[----:B------:R-:W-:-:S04]  /*9fb20*/  IADD3 R3, R4, c[0x0][0x198], RZ ;  /* 0x0000660004037a10 */ /* 0x000fc80007ffe0ff */
[C---:B------:R-:W-:Y:S02]  /*9fb30*/  LEA R28, P6, R3.reuse, R0, 0x1 ;  /* 0x00000000031c7211 */ /* 0x040fe400078c08ff */
[C---:B------:R-:W-:Y:S02]  /*9fb40*/  IADD3 R4, R3.reuse, c[0x0][0x198], RZ ;  /* 0x0000660003047a10 */ /* 0x040fe40007ffe0ff */
[----:B-----5:R-:W-:Y:S02]  /*9fb50*/  ISETP.LT.AND P5, PT, R10, c[0x0][0x17c], !P0 ;  /* 0x00005f000a007a0c */ /* 0x020fe400047a1270 */
[----:B------:R-:W-:Y:S02]  /*9fb60*/  LEA.HI.X.SX32 R29, R3, R2, 0x1, P6 ;  /* 0x00000002031d7211 */ /* 0x000fe400030f0eff */
[----:B------:R-:W-:Y:S02]  /*9fb70*/  LEA R10, P6, R4, R0, 0x1 ;  /* 0x00000000040a7211 */ /* 0x000fe400078c08ff */
[----:B------:R-:W-:-:S02]  /*9fb80*/  PRMT R8, R11, 0x7632, R8 ;  /* 0x000076320b087816 */ /* 0x000fc40000000008 */
[----:B------:R-:W-:-:S03]  /*9fb90*/  LEA.HI.X.SX32 R11, R4, R2, 0x1, P6 ;  /* 0x00000002040b7211 */ /* 0x000fc600030f0eff */
[----:B------:R-:W-:Y:S04]  /*9fba0*/  @P1 STG.E.U16 [R28.64], R8 ;  /* 0x000000081c001986 */ /* 0x000fe8000c101506 */
[----:B------:R0:W-:Y:S01]  /*9fbb0*/  @P4 STG.E.U16 [R10.64], R5 ;  /* 0x000000050a004986 */ /* 0x0001e2000c101506 */
[----:B------:R-:W-:-:S03]  /*9fbc0*/  IADD3 R3, R4, c[0x0][0x198], RZ ;  /* 0x0000660004037a10 */ /* 0x000fc60007ffe0ff */
[----:B0-----:R-:W5:Y:S04]  /*9fbd0*/  LDL.LU.64 R10, [R1+0x27d0] ;  /* 0x0027d000010a7983 */ /* 0x001f680000300a00 */
[----:B------:R-:W5:Y:S01]  /*9fbe0*/  LDL.LU R20, [R1+0x272c] ;  /* 0x00272c0001147983 */ /* 0x000f620000300800 */
[C---:B------:R-:W-:Y:S02]  /*9fbf0*/  LEA R28, P6, R3.reuse, R0, 0x1 ;  /* 0x00000000031c7211 */ /* 0x040fe400078c08ff */
[----:B---3--:R-:W-:Y:S02]  /*9fc00*/  ISETP.LT.AND P1, PT, R12, c[0x0][0x17c], !P0 ;  /* 0x00005f000c007a0c */ /* 0x008fe40004721270 */
[C---:B------:R-:W-:Y:S02]  /*9fc10*/  IADD3 R12, R3.reuse, c[0x0][0x198], RZ ;  /* 0x00006600030c7a10 */ /* 0x040fe40007ffe0ff */
[----:B------:R-:W-:-:S02]  /*9fc20*/  LEA.HI.X.SX32 R29, R3, R2, 0x1, P6 ;  /* 0x00000002031d7211 */ /* 0x000fc400030f0eff */
[----:B------:R-:W-:Y:S02]  /*9fc30*/  PRMT R3, R5, 0x7632, R3 ;  /* 0x0000763205037816 */ /* 0x000fe40000000003 */
[----:B----4-:R-:W-:Y:S02]  /*9fc40*/  ISETP.LT.AND P4, PT, R24, c[0x0][0x17c], !P0 ;  /* 0x00005f0018007a0c */ /* 0x010fe40004781270 */
[----:B------:R-:W3:Y:S04]  /*9fc50*/  LDL.LU R24, [R1+0x2730] ;  /* 0x0027300001187983 */ /* 0x000ee80000300800 */
[----:B------:R0:W-:Y:S01]  /*9fc60*/  @P3 STG.E.U16 [R28.64], R3 ;  /* 0x000000031c003986 */ /* 0x0001e2000c101506 */
[----:B--2---:R-:W-:-:S03]  /*9fc70*/  ISETP.LT.AND P3, PT, R16, c[0x0][0x17c], !P0 ;  /* 0x00005f0010007a0c */ /* 0x004fc60004761270 */
[----:B------:R-:W2:Y:S01]  /*9fc80*/  LDL.LU R16, [R1+0x2734] ;  /* 0x0027340001107983 */ /* 0x000ea20000300800 */
[----:B------:R-:W-:-:S04]  /*9fc90*/  LEA R4, P6, R12, R0, 0x1 ;  /* 0x000000000c047211 */ /* 0x000fc800078c08ff */
[C---:B------:R-:W-:Y:S02]  /*9fca0*/  LEA.HI.X.SX32 R5, R12.reuse, R2, 0x1, P6 ;  /* 0x000000020c057211 */ /* 0x040fe400030f0eff */
[----:B------:R-:W-:-:S03]  /*9fcb0*/  IADD3 R8, R12, c[0x0][0x198], RZ ;  /* 0x000066000c087a10 */ /* 0x000fc60007ffe0ff */
[----:B------:R1:W-:Y:S01]  /*9fcc0*/  @P5 STG.E.U16 [R4.64], R9 ;  /* 0x0000000904005986 */ /* 0x0003e2000c101506 */
[C---:B0-----:R-:W-:Y:S02]  /*9fcd0*/  LEA R28, P6, R8.reuse, R0, 0x1 ;  /* 0x00000000081c7211 */ /* 0x041fe400078c08ff */
[C---:B------:R-:W-:Y:S02]  /*9fce0*/  IADD3 R3, R8.reuse, c[0x0][0x198], RZ ;  /* 0x0000660008037a10 */ /* 0x040fe40007ffe0ff */
[----:B------:R-:W-:Y:S02]  /*9fcf0*/  LEA.HI.X.SX32 R29, R8, R2, 0x1, P6 ;  /* 0x00000002081d7211 */ /* 0x000fe400030f0eff */
[----:B-1----:R-:W-:Y:S02]  /*9fd00*/  LEA R4, P6, R3, R0, 0x1 ;  /* 0x0000000003047211 */ /* 0x002fe400078c08ff */
[----:B------:R-:W-:Y:S02]  /*9fd10*/  PRMT R9, R9, 0x7632, R9 ;  /* 0x0000763209097816 */ /* 0x000fe40000000009 */
[----:B-----5:R-:W-:-:S02]  /*9fd20*/  ISETP.LT.AND P5, PT, R20, c[0x0][0x17c], !P0 ;  /* 0x00005f0014007a0c */ /* 0x020fc400047a1270 */
[----:B------:R-:W4:Y:S01]  /*9fd30*/  LDL.LU R20, [R1+0x2738] ;  /* 0x0027380001147983 */ /* 0x000f220000300800 */
[----:B------:R-:W-:-:S03]  /*9fd40*/  LEA.HI.X.SX32 R5, R3, R2, 0x1, P6 ;  /* 0x0000000203057211 */ /* 0x000fc600030f0eff */
[----:B------:R0:W-:Y:S04]  /*9fd50*/  @P2 STG.E.U16 [R28.64], R9 ;  /* 0x000000091c002986 */ /* 0x0001e8000c101506 */
[----:B------:R1:W-:Y:S04]  /*9fd60*/  @P1 STG.E.U16 [R4.64], R13 ;  /* 0x0000000d04001986 */ /* 0x0003e8000c101506 */
[----:B------:R-:W5:Y:S01]  /*9fd70*/  LDL.LU R12, [R1+0x273c] ;  /* 0x00273c00010c7983 */ /* 0x000f620000300800 */
[----:B--2---:R-:W-:-:S03]  /*9fd80*/  ISETP.LT.AND P1, PT, R16, c[0x0][0x17c], !P0 ;  /* 0x00005f0010007a0c */ /* 0x004fc60004721270 */
[----:B------:R-:W2:Y:S01]  /*9fd90*/  LDL.LU R16, [R1+0x2740] ;  /* 0x0027400001107983 */ /* 0x000ea20000300800 */
[----:B------:R-:W-:-:S04]  /*9fda0*/  IADD3 R8, R3, c[0x0][0x198], RZ ;  /* 0x0000660003087a10 */ /* 0x000fc80007ffe0ff */
[C---:B0-----:R-:W-:Y:S02]  /*9fdb0*/  LEA R28, P6, R8.reuse, R0, 0x1 ;  /* 0x00000000081c7211 */ /* 0x041fe400078c08ff */
[----:B-1----:R-:W-:Y:S02]  /*9fdc0*/  PRMT R13, R13, 0x7632, R13 ;  /* 0x000076320d0d7816 */ /* 0x002fe4000000000d */
[C---:B------:R-:W-:Y:S02]  /*9fdd0*/  LEA.HI.X.SX32 R29, R8.reuse, R2, 0x1, P6 ;  /* 0x00000002081d7211 */ /* 0x040fe400030f0eff */
[----:B------:R-:W-:-:S03]  /*9fde0*/  IADD3 R3, R8, c[0x0][0x198], RZ ;  /* 0x0000660008037a10 */ /* 0x000fc60007ffe0ff */
[----:B------:R0:W-:Y:S01]  /*9fdf0*/  @P4 STG.E.U16 [R28.64], R13 ;  /* 0x0000000d1c004986 */ /* 0x0001e2000c101506 */
[C---:B------:R-:W-:Y:S02]  /*9fe00*/  LEA R8, P6, R3.reuse, R0, 0x1 ;  /* 0x0000000003087211 */ /* 0x040fe400078c08ff */
[C---:B------:R-:W-:Y:S02]  /*9fe10*/  IADD3 R5, R3.reuse, c[0x0][0x198], RZ ;  /* 0x0000660003057a10 */ /* 0x040fe40007ffe0ff */
[----:B------:R-:W-:Y:S02]  /*9fe20*/  LEA.HI.X.SX32 R9, R3, R2, 0x1, P6 ;  /* 0x0000000203097211 */ /* 0x000fe400030f0eff */
[C---:B------:R-:W-:Y:S02]  /*9fe30*/  LEA R4, P6, R5.reuse, R0, 0x1 ;  /* 0x0000000005047211 */ /* 0x040fe400078c08ff */
[----:B------:R-:W-:Y:S02]  /*9fe40*/  IADD3 R3, R5, c[0x0][0x198], RZ ;  /* 0x0000660005037a10 */ /* 0x000fe40007ffe0ff */
[----:B----4-:R-:W-:-:S02]  /*9fe50*/  ISETP.LT.AND P4, PT, R20, c[0x0][0x17c], !P0 ;  /* 0x00005f0014007a0c */ /* 0x010fc40004781270 */
[----:B------:R-:W4:Y:S01]  /*9fe60*/  LDL.LU R20, [R1+0x2748] ;  /* 0x0027480001147983 */ /* 0x000f220000300800 */
[----:B------:R-:W-:Y:S02]  /*9fe70*/  LEA.HI.X.SX32 R5, R5, R2, 0x1, P6 ;  /* 0x0000000205057211 */ /* 0x000fe400030f0eff */
[----:B0-----:R-:W-:Y:S01]  /*9fe80*/  PRMT R13, R6, 0x7632, R13 ;  /* 0x00007632060d7816 */ /* 0x001fe2000000000d */
[----:B------:R0:W-:Y:S04]  /*9fe90*/  @P3 STG.E.U16 [R8.64], R6 ;  /* 0x0000000608003986 */ /* 0x0001e8000c101506 */
[----:B------:R1:W-:Y:S04]  /*9fea0*/  @P5 STG.E.U16 [R4.64], R13 ;  /* 0x0000000d04005986 */ /* 0x0003e8000c101506 */
[----:B0-----:R-:W4:Y:S04]  /*9feb0*/  LDL.LU R6, [R1+0x27cc] ;  /* 0x0027cc0001067983 */ /* 0x001f280000300800 */
[----:B------:R-:W4:Y:S01]  /*9fec0*/  LDL.LU R28, [R1+0x2744] ;  /* 0x00274400011c7983 */ /* 0x000f220000300800 */
[----:B--2---:R-:W-:-:S03]  /*9fed0*/  ISETP.LT.AND P5, PT, R16, c[0x0][0x17c], !P0 ;  /* 0x00005f0010007a0c */ /* 0x004fc600047a1270 */
[----:B------:R-:W2:Y:S01]  /*9fee0*/  LDL.LU R16, [R1+0x2754] ;  /* 0x0027540001107983 */ /* 0x000ea20000300800 */
[----:B---3--:R-:W-:Y:S02]  /*9fef0*/  ISETP.LT.AND P2, PT, R24, c[0x0][0x17c], !P0 ;  /* 0x00005f0018007a0c */ /* 0x008fe40004741270 */
[C---:B------:R-:W-:Y:S01]  /*9ff00*/  LEA R8, P6, R3.reuse, R0, 0x1 ;  /* 0x0000000003087211 */ /* 0x040fe200078c08ff */
[----:B------:R-:W3:Y:S01]  /*9ff10*/  LDL.LU R24, [R1+0x2750] ;  /* 0x0027500001187983 */ /* 0x000ee20000300800 */
[----:B-----5:R-:W-:Y:S02]  /*9ff20*/  ISETP.LT.AND P3, PT, R12, c[0x0][0x17c], !P0 ;  /* 0x00005f000c007a0c */ /* 0x020fe40004761270 */
[C---:B------:R-:W-:Y:S02]  /*9ff30*/  IADD3 R12, R3.reuse, c[0x0][0x198], RZ ;  /* 0x00006600030c7a10 */ /* 0x040fe40007ffe0ff */
[----:B------:R-:W-:Y:S02]  /*9ff40*/  LEA.HI.X.SX32 R9, R3, R2, 0x1, P6 ;  /* 0x0000000203097211 */ /* 0x000fe400030f0eff */
[----:B-1----:R-:W-:-:S03]  /*9ff50*/  LEA R4, P6, R12, R0, 0x1 ;  /* 0x000000000c047211 */ /* 0x002fc600078c08ff */
[----:B------:R0:W-:Y:S01]  /*9ff60*/  @P2 STG.E.U16 [R8.64], R17 ;  /* 0x0000001108002986 */ /* 0x0001e2000c101506 */
[----:B------:R-:W-:Y:S02]  /*9ff70*/  LEA.HI.X.SX32 R5, R12, R2, 0x1, P6 ;  /* 0x000000020c057211 */ /* 0x000fe400030f0eff */
[----:B0-----:R-:W-:-:S05]  /*9ff80*/  PRMT R17, R17, 0x7632, R17 ;  /* 0x0000763211117816 */ /* 0x001fca0000000011 */
[----:B------:R0:W-:Y:S01]  /*9ff90*/  @P1 STG.E.U16 [R4.64], R17 ;  /* 0x0000001104001986 */ /* 0x0001e2000c101506 */
[----:B------:R-:W-:Y:S02]  /*9ffa0*/  IADD3 R3, R12, c[0x0][0x198], RZ ;  /* 0x000066000c037a10 */ /* 0x000fe40007ffe0ff */
[----:B----4-:R-:W-:Y:S02]  /*9ffb0*/  ISETP.LT.AND P2, PT, R20, c[0x0][0x17c], !P0 ;  /* 0x00005f0014007a0c */ /* 0x010fe40004741270 */
[----:B------:R-:W4:Y:S04]  /*9ffc0*/  LDL.LU R20, [R1+0x28] ;  /* 0x0000280001147983 */ /* 0x000f280000300800 */
[----:B0-----:R-:W5:Y:S01]  /*9ffd0*/  LDL.LU R17, [R1+0x2760] ;  /* 0x0027600001117983 */ /* 0x001f620000300800 */
[----:B------:R-:W-:-:S04]  /*9ffe0*/  LEA R8, P6, R3, R0, 0x1 ;  /* 0x0000000003087211 */ /* 0x000fc800078c08ff */
[----:B------:R-:W-:-:S05]  /*9fff0*/  LEA.HI.X.SX32 R9, R3, R2, 0x1, P6 ;  /* 0x0000000203097211 */ /* 0x000fca00030f0eff */
[----:B------:R0:W-:Y:S01]  /*a0000*/  @P4 STG.E.U16 [R8.64], R21 ;  /* 0x0000001508004986 */ /* 0x0001e2000c101506 */
[----:B--2---:R-:W-:-:S03]  /*a0010*/  ISETP.LT.AND P4, PT, R16, c[0x0][0x17c], !P0 ;  /* 0x00005f0010007a0c */ /* 0x004fc60004781270 */
[----:B------:R-:W2:Y:S01]  /*a0020*/  LDL.LU R16, [R1+0x275c] ;  /* 0x00275c0001107983 */ /* 0x000ea20000300800 */
[----:B------:R-:W-:-:S04]  /*a0030*/  IADD3 R12, R3, c[0x0][0x198], RZ ;  /* 0x00006600030c7a10 */ /* 0x000fc80007ffe0ff */
[C---:B------:R-:W-:Y:S02]  /*a0040*/  LEA R4, P6, R12.reuse, R0, 0x1 ;  /* 0x000000000c047211 */ /* 0x040fe400078c08ff */
[C---:B------:R-:W-:Y:S02]  /*a0050*/  IADD3 R3, R12.reuse, c[0x0][0x198], RZ ;  /* 0x000066000c037a10 */ /* 0x040fe40007ffe0ff */
[----:B------:R-:W-:Y:S02]  /*a0060*/  LEA.HI.X.SX32 R5, R12, R2, 0x1, P6 ;  /* 0x000000020c057211 */ /* 0x000fe400030f0eff */
[----:B0-----:R-:W-:Y:S02]  /*a0070*/  LEA R8, P6, R3, R0, 0x1 ;  /* 0x0000000003087211 */ /* 0x001fe400078c08ff */
[----:B------:R-:W-:Y:S02]  /*a0080*/  PRMT R21, R21, 0x7632, R21 ;  /* 0x0000763215157816 */ /* 0x000fe40000000015 */
[----:B------:R-:W-:-:S02]  /*a0090*/  LEA.HI.X.SX32 R9, R3, R2, 0x1, P6 ;  /* 0x0000000203097211 */ /* 0x000fc400030f0eff */
[----:B------:R-:W-:Y:S01]  /*a00a0*/  ISETP.LT.AND P1, PT, R28, c[0x0][0x17c], !P0 ;  /* 0x00005f001c007a0c */ /* 0x000fe20004721270 */
[----:B------:R0:W-:Y:S01]  /*a00b0*/  @P3 STG.E.U16 [R4.64], R21 ;  /* 0x0000001504003986 */ /* 0x0001e2000c101506 */
[----:B---3--:R-:W-:-:S03]  /*a00c0*/  ISETP.LT.AND P3, PT, R24, c[0x0][0x17c], !P0 ;  /* 0x00005f0018007a0c */ /* 0x008fc60004761270 */
[----:B------:R-:W3:Y:S04]  /*a00d0*/  LDL.LU R28, [R1+0x2768] ;  /* 0x00276800011c7983 */ /* 0x000ee80000300800 */
[----:B------:R1:W-:Y:S04]  /*a00e0*/  @P5 STG.E.U16 [R8.64], R25 ;  /* 0x0000001908005986 */ /* 0x0003e8000c101506 */
[----:B------:R-:W3:Y:S01]  /*a00f0*/  LDL.LU R24, [R1+0x2764] ;  /* 0x0027640001187983 */ /* 0x000ee20000300800 */
[----:B------:R-:W-:Y:S02]  /*a0100*/  IADD3 R12, R3, c[0x0][0x198], RZ ;  /* 0x00006600030c7a10 */ /* 0x000fe40007ffe0ff */
[----:B-----5:R-:W-:-:S02]  /*a0110*/  ISETP.LT.AND P5, PT, R17, c[0x0][0x17c], !P0 ;  /* 0x00005f0011007a0c */ /* 0x020fc400047a1270 */
[----:B------:R-:W5:Y:S01]  /*a0120*/  LDL.LU R17, [R1+0x2770] ;  /* 0x0027700001117983 */ /* 0x000f620000300800 */
[C---:B0-----:R-:W-:Y:S02]  /*a0130*/  LEA R4, P6, R12.reuse, R0, 0x1 ;  /* 0x000000000c047211 */ /* 0x041fe400078c08ff */
[----:B-1----:R-:W-:Y:S01]  /*a0140*/  PRMT R25, R25, 0x7632, R25 ;  /* 0x0000763219197816 */ /* 0x002fe20000000019 */
[----:B------:R-:W3:Y:S01]  /*a0150*/  LDL.LU R21, [R1+0x276c] ;  /* 0x00276c0001157983 */ /* 0x000ee20000300800 */
        /* <DEDUP_REMOVED lines=8> */
[C---:B0-----:R-:W-:Y:S02]  /*a01e0*/  LEA R4, P6, R12.reuse, R0, 0x1 ;  /* 0x000000000c047211 */ /* 0x041fe400078c08ff */
[C---:B------:R-:W-:Y:S02]  /*a01f0*/  IADD3 R3, R12.reuse, c[0x0][0x198], RZ ;  /* 0x000066000c037a10 */ /* 0x040fe40007ffe0ff */
[----:B------:R-:W-:-:S02]  /*a0200*/  LEA.HI.X.SX32 R5, R12, R2, 0x1, P6 ;  /* 0x000000020c057211 */ /* 0x000fc400030f0eff */
[----:B----4-:R-:W-:Y:S01]  /*a0210*/  PRMT R13, R20, 0x7632, R13 ;  /* 0x00007632140d7816 */ /* 0x010fe2000000000d */
[----:B------:R0:W-:Y:S04]  /*a0220*/  @P1 STG.E.U16 [R8.64], R20 ;  /* 0x0000001408001986 */ /* 0x0001e8000c101506 */
[----:B------:R1:W-:Y:S01]  /*a0230*/  @P4 STG.E.U16 [R4.64], R13 ;  /* 0x0000000d04004986 */ /* 0x0003e2000c101506 */
[----:B0-----:R-:W-:-:S03]  /*a0240*/  LEA R8, P6, R3, R0, 0x1 ;  /* 0x0000000003087211 */ /* 0x001fc600078c08ff */
[----:B------:R-:W4:Y:S04]  /*a0250*/  LDL.LU R20, [R1+0x2774] ;  /* 0x0027740001147983 */ /* 0x000f280000300800 */
[----:B-1----:R-:W4:Y:S01]  /*a0260*/  LDL.LU R13, [R1+0x2780] ;  /* 0x00278000010d7983 */ /* 0x002f220000300800 */
[C---:B------:R-:W-:Y:S02]  /*a0270*/  LEA.HI.X.SX32 R9, R3.reuse, R2, 0x1, P6 ;  /* 0x0000000203097211 */ /* 0x040fe400030f0eff */
[----:B------:R-:W-:-:S03]  /*a0280*/  IADD3 R12, R3, c[0x0][0x198], RZ ;  /* 0x00006600030c7a10 */ /* 0x000fc60007ffe0ff */
[----:B------:R0:W-:Y:S01]  /*a0290*/  @P3 STG.E.U16 [R8.64], R6 ;  /* 0x0000000608003986 */ /* 0x0001e2000c101506 */
[----:B-----5:R-:W-:-:S03]  /*a02a0*/  ISETP.LT.AND P3, PT, R17, c[0x0][0x17c], !P0 ;  /* 0x00005f0011007a0c */ /* 0x020fc60004761270 */
[----:B------:R-:W5:Y:S01]  /*a02b0*/  LDL.LU R17, [R1+0x277c] ;  /* 0x00277c0001117983 */ /* 0x000f620000300800 */
[C---:B------:R-:W-:Y:S02]  /*a02c0*/  LEA R4, P6, R12.reuse, R0, 0x1 ;  /* 0x000000000c047211 */ /* 0x040fe400078c08ff */
[C---:B------:R-:W-:Y:S02]  /*a02d0*/  IADD3 R3, R12.reuse, c[0x0][0x198], RZ ;  /* 0x000066000c037a10 */ /* 0x040fe40007ffe0ff */
[----:B------:R-:W-:Y:S02]  /*a02e0*/  LEA.HI.X.SX32 R5, R12, R2, 0x1, P6 ;  /* 0x000000020c057211 */ /* 0x000fe400030f0eff */
[C---:B0-----:R-:W-:Y:S02]  /*a02f0*/  LEA R8, P6, R3.reuse, R0, 0x1 ;  /* 0x0000000003087211 */ /* 0x041fe400078c08ff */
[----:B------:R-:W-:Y:S02]  /*a0300*/  PRMT R12, R6, 0x7632, R12 ;  /* 0x00007632060c7816 */ /* 0x000fe4000000000c */
[----:B------:R-:W-:-:S03]  /*a0310*/  LEA.HI.X.SX32 R9, R3, R2, 0x1, P6 ;  /* 0x0000000203097211 */ /* 0x000fc600030f0eff */
[----:B------:R0:W-:Y:S04]  /*a0320*/  @P5 STG.E.U16 [R4.64], R12 ;  /* 0x0000000c04005986 */ /* 0x0001e8000c101506 */
[----:B------:R1:W-:Y:S01]  /*a0330*/  @P2 STG.E.U16 [R8.64], R10 ;  /* 0x0000000a08002986 */ /* 0x0003e2000c101506 */
[----:B--2---:R-:W-:-:S03]  /*a0340*/  ISETP.LT.AND P2, PT, R16, c[0x0][0x17c], !P0 ;  /* 0x00005f0010007a0c */ /* 0x004fc60004741270 */
[----:B------:R-:W2:Y:S01]  /*a0350*/  LDL.LU R16, [R1+0x2788] ;  /* 0x0027880001107983 */ /* 0x000ea20000300800 */
[----:B------:R-:W-:Y:S02]  /*a0360*/  IADD3 R6, R3, c[0x0][0x198], RZ ;  /* 0x0000660003067a10 */ /* 0x000fe40007ffe0ff */
[----:B---3--:R-:W-:Y:S02]  /*a0370*/  ISETP.LT.AND P1, PT, R28, c[0x0][0x17c], !P0 ;  /* 0x00005f001c007a0c */ /* 0x008fe40004721270 */
[----:B0-----:R-:W-:Y:S02]  /*a0380*/  LEA R4, P6, R6, R0, 0x1 ;  /* 0x0000000006047211 */ /* 0x001fe400078c08ff */
[----:B------:R-:W-:Y:S02]  /*a0390*/  ISETP.LT.AND P4, PT, R24, c[0x0][0x17c], !P0 ;  /* 0x00005f0018007a0c */ /* 0x000fe40004781270 */
[C---:B------:R-:W-:Y:S02]  /*a03a0*/  IADD3 R3, R6.reuse, c[0x0][0x198], RZ ;  /* 0x0000660006037a10 */ /* 0x040fe40007ffe0ff */
[----:B------:R-:W-:-:S02]  /*a03b0*/  LEA.HI.X.SX32 R5, R6, R2, 0x1, P6 ;  /* 0x0000000206057211 */ /* 0x000fc400030f0eff */
[C---:B-1----:R-:W-:Y:S02]  /*a03c0*/  LEA R8, P6, R3.reuse, R0, 0x1 ;  /* 0x0000000003087211 */ /* 0x042fe400078c08ff */
[----:B------:R-:W-:Y:S02]  /*a03d0*/  PRMT R10, R10, 0x7632, R10 ;  /* 0x000076320a0a7816 */ /* 0x000fe4000000000a */
[C---:B------:R-:W-:Y:S02]  /*a03e0*/  LEA.HI.X.SX32 R9, R3.reuse, R2, 0x1, P6 ;  /* 0x0000000203097211 */ /* 0x040fe400030f0eff */
[----:B------:R-:W-:Y:S01]  /*a03f0*/  IADD3 R6, R3, c[0x0][0x198], RZ ;  /* 0x0000660003067a10 */ /* 0x000fe20007ffe0ff */
[----:B------:R0:W-:Y:S01]  /*a0400*/  @P1 STG.E.U16 [R4.64], R10 ;  /* 0x0000000a04001986 */ /* 0x0001e2000c101506 */
[----:B------:R-:W-:-:S03]  /*a0410*/  ISETP.LT.AND P5, PT, R21, c[0x0][0x17c], !P0 ;  /* 0x00005f0015007a0c */ /* 0x000fc600047a1270 */
[----:B------:R-:W3:Y:S04]  /*a0420*/  LDL.LU R21, [R1+0x2784] ;  /* 0x0027840001157983 */ /* 0x000ee80000300800 */
[----:B------:R1:W-:Y:S01]  /*a0430*/  @P4 STG.E.U16 [R8.64], R14 ;  /* 0x0000000e08004986 */ /* 0x0003e2000c101506 */
[----:B----4-:R-:W-:Y:S02]  /*a0440*/  ISETP.LT.AND P1, PT, R20, c[0x0][0x17c], !P0 ;  /* 0x00005f0014007a0c */ /* 0x010fe40004721270 */
[----:B0-----:R-:W-:Y:S01]  /*a0450*/  LEA R4, P6, R6, R0, 0x1 ;  /* 0x0000000006047211 */ /* 0x001fe200078c08ff */
[----:B------:R-:W4:Y:S01]  /*a0460*/  LDL.LU R20, [R1+0x2790] ;  /* 0x0027900001147983 */ /* 0x000f220000300800 */
[----:B------:R-:W-:-:S03]  /*a0470*/  ISETP.LT.AND P4, PT, R13, c[0x0][0x17c], !P0 ;  /* 0x00005f000d007a0c */ /* 0x000fc60004781270 */
[----:B------:R-:W3:Y:S01]  /*a0480*/  LDL.LU R13, [R1+0x278c] ;  /* 0x00278c00010d7983 */ /* 0x000ee20000300800 */
[----:B------:R-:W-:Y:S02]  /*a0490*/  LEA.HI.X.SX32 R5, R6, R2, 0x1, P6 ;  /* 0x0000000206057211 */ /* 0x000fe400030f0eff */
[----:B-1----:R-:W-:-:S05]  /*a04a0*/  PRMT R14, R14, 0x7632, R14 ;  /* 0x000076320e0e7816 */ /* 0x002fca000000000e */
[----:B------:R-:W-:Y:S01]  /*a04b0*/  @P3 STG.E.U16 [R4.64], R14 ;  /* 0x0000000e04003986 */ /* 0x000fe2000c101506 */
[----:B-----5:R-:W-:-:S03]  /*a04c0*/  ISETP.LT.AND P3, PT, R17, c[0x0][0x17c], !P0 ;  /* 0x00005f0011007a0c */ /* 0x020fc60004761270 */
[----:B------:R-:W5:Y:S01]  /*a04d0*/  LDL.LU R17, [R1+0x2798] ;  /* 0x0027980001117983 */ /* 0x000f620000300800 */
[----:B------:R-:W-:-:S04]  /*a04e0*/  IADD3 R3, R6, c[0x0][0x198], RZ ;  /* 0x0000660006037a10 */ /* 0x000fc80007ffe0ff */
[----:B------:R-:W-:-:S04]  /*a04f0*/  LEA R8, P6, R3, R0, 0x1 ;  /* 0x0000000003087211 */ /* 0x000fc800078c08ff */
[----:B------:R-:W-:Y:S02]  /*a0500*/  LEA.HI.X.SX32 R9, R3, R2, 0x1, P6 ;  /* 0x0000000203097211 */ /* 0x000fe400030f0eff */
[----:B------:R-:W-:-:S03]  /*a0510*/  PRMT R10, R7, 0x7632, R10 ;  /* 0x00007632070a7816 */ /* 0x000fc6000000000a */
[----:B------:R0:W-:Y:S04]  /*a0520*/  @P5 STG.E.U16 [R8.64], R7 ;  /* 0x0000000708005986 */ /* 0x0001e8000c101506 */
[----:B0-----:R-:W5:Y:S01]  /*a0530*/  LDL.LU R7, [R1+0x27c8] ;  /* 0x0027c80001077983 */ /* 0x001f620000300800 */
[----:B--2---:R-:W-:-:S03]  /*a0540*/  ISETP.LT.AND P5, PT, R16, c[0x0][0x17c], !P0 ;  /* 0x00005f0010007a0c */ /* 0x004fc600047a1270 */
[----:B------:R-:W2:Y:S04]  /*a0550*/  LDL.LU R16, [R1+0x2794] ;  /* 0x0027940001107983 */ /* 0x000ea80000300800 */
[----:B------:R-:W2:Y:S01]  /*a0560*/  LDL.LU R14, [R1+0x279c] ;  /* 0x00279c00010e7983 */ /* 0x000ea20000300800 */
        /* <DEDUP_REMOVED lines=8> */
[----:B------:R-:W-:-:S03]  /*a05f0*/  IADD3 R3, R6, c[0x0][0x198], RZ ;  /* 0x0000660006037a10 */ /* 0x000fc60007ffe0ff */
[----:B------:R1:W-:Y:S01]  /*a0600*/  @P1 STG.E.U16 [R8.64], R18 ;  /* 0x0000001208001986 */ /* 0x0003e2000c101506 */
[----:B0-----:R-:W-:-:S03]  /*a0610*/  LEA R4, P6, R6, R0, 0x1 ;  /* 0x0000000006047211 */ /* 0x001fc600078c08ff */
[----:B------:R-:W2:Y:S01]  /*a0620*/  LDL.LU R10, [R1+0x27a0] ;  /* 0x0027a000010a7983 */ /* 0x000ea20000300800 */
[----:B------:R-:W-:-:S03]  /*a0630*/  LEA.HI.X.SX32 R5, R6, R2, 0x1, P6 ;  /* 0x0000000206057211 */ /* 0x000fc600030f0eff */
[----:B------:R-:W2:Y:S01]  /*a0640*/  LDL.LU R24, [R1+0x2c] ;  /* 0x00002c0001187983 */ /* 0x000ea20000300800 */
[----:B-1----:R-:W-:Y:S02]  /*a0650*/  PRMT R18, R18, 0x7632, R18 ;  /* 0x0000763212127816 */ /* 0x002fe40000000012 */
[----:B------:R-:W-:-:S03]  /*a0660*/  LEA R8, P6, R3, R0, 0x1 ;  /* 0x0000000003087211 */ /* 0x000fc600078c08ff */
[----:B------:R0:W-:Y:S01]  /*a0670*/  @P4 STG.E.U16 [R4.64], R18 ;  /* 0x0000001204004986 */ /* 0x0001e2000c101506 */
[----:B---3--:R-:W-:-:S03]  /*a0680*/  ISETP.LT.AND P4, PT, R13, c[0x0][0x17c], !P0 ;  /* 0x00005f000d007a0c */ /* 0x008fc60004781270 */
[----:B------:R-:W3:Y:S01]  /*a0690*/  LDL.LU R13, [R1+0x27a8] ;  /* 0x0027a800010d7983 */ /* 0x000ee20000300800 */
[----:B------:R-:W-:Y:S02]  /*a06a0*/  LEA.HI.X.SX32 R9, R3, R2, 0x1, P6 ;  /* 0x0000000203097211 */ /* 0x000fe400030f0eff */
[----:B----4-:R-:W-:-:S03]  /*a06b0*/  ISETP.LT.AND P1, PT, R20, c[0x0][0x17c], !P0 ;  /* 0x00005f0014007a0c */ /* 0x010fc60004721270 */
[----:B------:R1:W-:Y:S01]  /*a06c0*/  @P3 STG.E.U16 [R8.64], R22 ;  /* 0x0000001608003986 */ /* 0x0003e2000c101506 */
[----:B-----5:R-:W-:Y:S02]  /*a06d0*/  ISETP.LT.AND P3, PT, R17, c[0x0][0x17c], !P0 ;  /* 0x00005f0011007a0c */ /* 0x020fe40004761270 */
[----:B------:R-:W-:Y:S01]  /*a06e0*/  IADD3 R6, R3, c[0x0][0x198], RZ ;  /* 0x0000660003067a10 */ /* 0x000fe20007ffe0ff */
[----:B------:R-:W4:Y:S04]  /*a06f0*/  LDL.LU R17, [R1+0x27ac] ;  /* 0x0027ac0001117983 */ /* 0x000f280000300800 */
[----:B------:R-:W5:Y:S01]  /*a0700*/  LDL.LU R20, [R1+0x27b4] ;  /* 0x0027b40001147983 */ /* 0x000f620000300800 */
[C---:B0-----:R-:W-:Y:S02]  /*a0710*/  LEA R4, P6, R6.reuse, R0, 0x1 ;  /* 0x0000000006047211 */ /* 0x041fe400078c08ff */
[----:B------:R-:W-:Y:S01]  /*a0720*/  ISETP.LT.AND P2, PT, R21, c[0x0][0x17c], !P0 ;  /* 0x00005f0015007a0c */ /* 0x000fe20004741270 */
[----:B------:R-:W5:Y:S01]  /*a0730*/  LDL.LU R18, [R1+0x27b8] ;  /* 0x0027b80001127983 */ /* 0x000f620000300800 */
[----:B------:R-:W-:-:S02]  /*a0740*/  IADD3 R3, R6, c[0x0][0x198], RZ ;  /* 0x0000660006037a10 */ /* 0x000fc40007ffe0ff */
[----:B------:R-:W-:Y:S02]  /*a0750*/  LEA.HI.X.SX32 R5, R6, R2, 0x1, P6 ;  /* 0x0000000206057211 */ /* 0x000fe400030f0eff */
[C---:B-1----:R-:W-:Y:S02]  /*a0760*/  LEA R8, P6, R3.reuse, R0, 0x1 ;  /* 0x0000000003087211 */ /* 0x042fe400078c08ff */
[----:B------:R-:W-:Y:S02]  /*a0770*/  PRMT R22, R22, 0x7632, R22 ;  /* 0x0000763216167816 */ /* 0x000fe40000000016 */
[----:B------:R-:W-:-:S03]  /*a0780*/  LEA.HI.X.SX32 R9, R3, R2, 0x1, P6 ;  /* 0x0000000203097211 */ /* 0x000fc600030f0eff */
[----:B------:R-:W-:Y:S04]  /*a0790*/  @P5 STG.E.U16 [R4.64], R22 ;  /* 0x0000001604005986 */ /* 0x000fe8000c101506 */
[----:B------:R0:W-:Y:S01]  /*a07a0*/  @P2 STG.E.U16 [R8.64], R26 ;  /* 0x0000001a08002986 */ /* 0x0001e2000c101506 */
[----:B--2---:R-:W-:-:S03]  /*a07b0*/  ISETP.LT.AND P5, PT, R16, c[0x0][0x17c], !P0 ;  /* 0x00005f0010007a0c */ /* 0x004fc600047a1270 */
[----:B------:R-:W2:Y:S01]  /*a07c0*/  LDL.LU R16, [R1+0x27c0] ;  /* 0x0027c00001107983 */ /* 0x000ea20000300800 */
[----:B------:R-:W-:-:S03]  /*a07d0*/  ISETP.LT.AND P2, PT, R14, c[0x0][0x17c], !P0 ;  /* 0x00005f000e007a0c */ /* 0x000fc60004741270 */
[----:B------:R-:W2:Y:S01]  /*a07e0*/  LDL.LU R14, [R1+0x27c4] ;  /* 0x0027c400010e7983 */ /* 0x000ea20000300800 */
[----:B------:R-:W-:Y:S02]  /*a07f0*/  IADD3 R6, R3, c[0x0][0x198], RZ ;  /* 0x0000660003067a10 */ /* 0x000fe40007ffe0ff */
[----:B0-----:R-:W-:Y:S01]  /*a0800*/  PRMT R26, R26, 0x7632, R26 ;  /* 0x000076321a1a7816 */ /* 0x001fe2000000001a */
[----:B------:R-:W2:Y:S01]  /*a0810*/  LDL.LU R22, [R1+0x27bc] ;  /* 0x0027bc0001167983 */ /* 0x000ea20000300800 */
[C---:B------:R-:W-:Y:S02]  /*a0820*/  LEA R4, P6, R6.reuse, R0, 0x1 ;  /* 0x0000000006047211 */ /* 0x040fe400078c08ff */
[C---:B------:R-:W-:Y:S01]  /*a0830*/  IADD3 R3, R6.reuse, c[0x0][0x198], RZ ;  /* 0x0000660006037a10 */ /* 0x040fe20007ffe0ff */
[----:B------:R-:W2:Y:S01]  /*a0840*/  LDL.LU R21, [R1+0x27b0] ;  /* 0x0027b00001157983 */ /* 0x000ea20000300800 */
[----:B------:R-:W-:Y:S02]  /*a0850*/  LEA.HI.X.SX32 R5, R6, R2, 0x1, P6 ;  /* 0x0000000206057211 */ /* 0x000fe400030f0eff */
[----:B------:R-:W-:-:S02]  /*a0860*/  LEA R8, P6, R3, R0, 0x1 ;  /* 0x0000000003087211 */ /* 0x000fc400078c08ff */
[C---:B------:R-:W-:Y:S01]  /*a0870*/  IADD3 R6, R3.reuse, c[0x0][0x198], RZ ;  /* 0x0000660003067a10 */ /* 0x040fe20007ffe0ff */
[----:B------:R0:W-:Y:S01]  /*a0880*/  @P1 STG.E.U16 [R4.64], R26 ;  /* 0x0000001a04001986 */ /* 0x0001e2000c101506 */
[----:B------:R-:W-:Y:S02]  /*a0890*/  LEA.HI.X.SX32 R9, R3, R2, 0x1, P6 ;  /* 0x0000000203097211 */ /* 0x000fe400030f0eff */
[----:B------:R-:W-:Y:S02]  /*a08a0*/  ISETP.LT.AND P1, PT, R10, c[0x0][0x17c], !P0 ;  /* 0x00005f000a007a0c */ /* 0x000fe40004721270 */
[C---:B0-----:R-:W-:Y:S02]  /*a08b0*/  LEA R4, P6, R6.reuse, R0, 0x1 ;  /* 0x0000000006047211 */ /* 0x041fe400078c08ff */
[----:B------:R-:W-:Y:S01]  /*a08c0*/  IADD3 R10, R6, c[0x0][0x198], RZ ;  /* 0x00006600060a7a10 */ /* 0x000fe20007ffe0ff */
[----:B------:R0:W-:Y:S01]  /*a08d0*/  @P4 STG.E.U16 [R8.64], R24 ;  /* 0x0000001808004986 */ /* 0x0001e2000c101506 */
[----:B------:R-:W-:-:S02]  /*a08e0*/  PRMT R3, R24, 0x7632, R3 ;  /* 0x0000763218037816 */ /* 0x000fc40000000003 */
[----:B------:R-:W-:Y:S02]  /*a08f0*/  LEA.HI.X.SX32 R5, R6, R2, 0x1, P6 ;  /* 0x0000000206057211 */ /* 0x000fe400030f0eff */
[----:B---3--:R-:W-:Y:S02]  /*a0900*/  ISETP.LT.AND P4, PT, R13, c[0x0][0x17c], !P0 ;  /* 0x00005f000d007a0c */ /* 0x008fe40004781270 */
[C---:B------:R-:W-:Y:S02]  /*a0910*/  IADD3 R13, R10.reuse, c[0x0][0x198], RZ ;  /* 0x000066000a0d7a10 */ /* 0x040fe40007ffe0ff */
[C---:B0-----:R-:W-:Y:S01]  /*a0920*/  LEA R8, P6, R10.reuse, R0, 0x1 ;  /* 0x000000000a087211 */ /* 0x041fe200078c08ff */
[----:B------:R0:W-:Y:S03]  /*a0930*/  @P3 STG.E.U16 [R4.64], R3 ;  /* 0x0000000304003986 */ /* 0x0001e6000c101506 */
[----:B------:R-:W-:-:S02]  /*a0940*/  LEA.HI.X.SX32 R9, R10, R2, 0x1, P6 ;  /* 0x000000020a097211 */ /* 0x000fc400030f0eff */
[----:B----4-:R-:W-:Y:S02]  /*a0950*/  ISETP.LT.AND P3, PT, R17, c[0x0][0x17c], !P0 ;  /* 0x00005f0011007a0c */ /* 0x010fe40004761270 */
[C---:B------:R-:W-:Y:S02]  /*a0960*/  IADD3 R17, R13.reuse, c[0x0][0x198], RZ ;  /* 0x000066000d117a10 */ /* 0x040fe40007ffe0ff */
[----:B0-----:R-:W-:-:S04]  /*a0970*/  LEA R4, P6, R13, R0, 0x1 ;  /* 0x000000000d047211 */ /* 0x001fc800078c08ff */
[----:B------:R-:W-:Y:S02]  /*a0980*/  LEA.HI.X.SX32 R5, R13, R2, 0x1, P6 ;  /* 0x000000020d057211 */ /* 0x000fe400030f0eff */
[----:B-----5:R-:W-:Y:S02]  /*a0990*/  ISETP.LT.AND P6, PT, R20, c[0x0][0x17c], !P0 ;  /* 0x00005f0014007a0c */ /* 0x020fe400047c1270 */
[----:B------:R-:W3:Y:S01]  /*a09a0*/  LDL.LU R20, [R1+0xc] ;  /* 0x00000c0001147983 */ /* 0x000ee20000300800 */
[----:B------:R-:W-:-:S03]  /*a09b0*/  PRMT R10, R7, 0x7632, R10 ;  /* 0x00007632070a7816 */ /* 0x000fc6000000000a */
[----:B------:R0:W-:Y:S01]  /*a09c0*/  @P5 STG.E.U16 [R8.64], R7 ;  /* 0x0000000708005986 */ /* 0x0001e2000c101506 */
[C---:B------:R-:W-:Y:S02]  /*a09d0*/  LEA R6, P5, R17.reuse, R0, 0x1 ;  /* 0x0000000011067211 */ /* 0x040fe400078a08ff */
[----:B------:R-:W-:Y:S01]  /*a09e0*/  IADD3 R13, R17, c[0x0][0x198], RZ ;  /* 0x00006600110d7a10 */ /* 0x000fe20007ffe0ff */
[----:B------:R1:W-:Y:S03]  /*a09f0*/  @P2 STG.E.U16 [R4.64], R10 ;  /* 0x0000000a04002986 */ /* 0x0003e6000c101506 */
[----:B------:R-:W-:Y:S02]  /*a0a00*/  IADD3 R3, R13, c[0x0][0x198], RZ ;  /* 0x000066000d037a10 */ /* 0x000fe40007ffe0ff */
[----:B0-----:R-:W-:Y:S02]  /*a0a10*/  LEA.HI.X.SX32 R7, R17, R2, 0x1, P5 ;  /* 0x0000000211077211 */ /* 0x001fe400028f0eff */
[----:B-1----:R-:W-:-:S03]  /*a0a20*/  LEA R4, P5, R13, R0, 0x1 ;  /* 0x000000000d047211 */ /* 0x002fc600078a08ff */
[----:B------:R0:W-:Y:S01]  /*a0a30*/  @P1 STG.E.U16 [R6.64], R11 ;  /* 0x0000000b06001986 */ /* 0x0001e2000c101506 */
[----:B------:R-:W-:Y:S02]  /*a0a40*/  LEA.HI.X.SX32 R5, R13, R2, 0x1, P5 ;  /* 0x000000020d057211 */ /* 0x000fe400028f0eff */
[----:B------:R-:W-:Y:S02]  /*a0a50*/  ISETP.LT.AND P2, PT, R18, c[0x0][0x17c], !P0 ;  /* 0x00005f0012007a0c */ /* 0x000fe40004741270 */
[----:B0-----:R-:W-:-:S04]  /*a0a60*/  LEA R6, P5, R3, R0, 0x1 ;  /* 0x0000000003067211 */ /* 0x001fc800078a08ff */
[----:B------:R-:W-:Y:S02]  /*a0a70*/  LEA.HI.X.SX32 R7, R3, R2, 0x1, P5 ;  /* 0x0000000203077211 */ /* 0x000fe400028f0eff */
[----:B--2---:R-:W-:Y:S02]  /*a0a80*/  ISETP.LT.AND P1, PT, R16, c[0x0][0x17c], !P0 ;  /* 0x00005f0010007a0c */ /* 0x004fe40004721270 */
[----:B------:R-:W-:Y:S02]  /*a0a90*/  ISETP.LT.AND P5, PT, R14, c[0x0][0x17c], !P0 ;  /* 0x00005f000e007a0c */ /* 0x000fe400047a1270 */
[----:B------:R-:W2:Y:S04]  /*a0aa0*/  LDL.LU R14, [R1+0x27a4] ;  /* 0x0027a400010e7983 */ /* 0x000ea80000300800 */
[----:B------:R-:W4:Y:S04]  /*a0ab0*/  LDL.LU R18, [R1+0x2758] ;  /* 0x0027580001127983 */ /* 0x000f280000300800 */
[----:B------:R-:W5:Y:S01]  /*a0ac0*/  LDL.LU R16, [R1+0x274c] ;  /* 0x00274c0001107983 */ /* 0x000f620000300800 */
[----:B------:R-:W-:-:S02]  /*a0ad0*/  PRMT R12, R11, 0x7632, R12 ;  /* 0x000076320b0c7816 */ /* 0x000fc4000000000c */
[----:B------:R-:W-:-:S03]  /*a0ae0*/  IADD3 R9, R3, c[0x0][0x198], RZ ;  /* 0x0000660003097a10 */ /* 0x000fc60007ffe0ff */
[----:B------:R0:W-:Y:S01]  /*a0af0*/  @P4 STG.E.U16 [R4.64], R12 ;  /* 0x0000000c04004986 */ /* 0x0001e2000c101506 */
[C---:B------:R-:W-:Y:S02]  /*a0b00*/  LEA R8, P4, R9.reuse, R0, 0x1 ;  /* 0x0000000009087211 */ /* 0x040fe400078808ff */
[C---:B------:R-:W-:Y:S02]  /*a0b10*/  IADD3 R3, R9.reuse, c[0x0][0x198], RZ ;  /* 0x0000660009037a10 */ /* 0x040fe40007ffe0ff */
[----:B------:R-:W-:Y:S02]  /*a0b20*/  LEA.HI.X.SX32 R9, R9, R2, 0x1, P4 ;  /* 0x0000000209097211 */ /* 0x000fe400020f0eff */
[----:B------:R-:W-:Y:S01]  /*a0b30*/  IADD3 R13, R3, c[0x0][0x198], RZ ;  /* 0x00006600030d7a10 */ /* 0x000fe20007ffe0ff */
[----:B------:R-:W-:Y:S01]  /*a0b40*/  @P3 STG.E.U16 [R6.64], R15 ;  /* 0x0000000f06003986 */ /* 0x000fe2000c101506 */
[----:B0-----:R-:W-:Y:S02]  /*a0b50*/  PRMT R5, R15, 0x7632, R5 ;  /* 0x000076320f057816 */ /* 0x001fe40000000005 */
[----:B------:R-:W-:-:S02]  /*a0b60*/  LEA R10, P3, R3, R0, 0x1 ;  /* 0x00000000030a7211 */ /* 0x000fc400078608ff */
[C---:B------:R-:W-:Y:S01]  /*a0b70*/  IADD3 R17, R13.reuse, c[0x0][0x198], RZ ;  /* 0x000066000d117a10 */ /* 0x040fe20007ffe0ff */
[----:B------:R0:W-:Y:S01]  /*a0b80*/  @P6 STG.E.U16 [R8.64], R5 ;  /* 0x0000000508006986 */ /* 0x0001e2000c101506 */
[----:B------:R-:W-:Y:S02]  /*a0b90*/  LEA R4, P6, R13, R0, 0x1 ;  /* 0x000000000d047211 */ /* 0x000fe400078c08ff */
[-C--:B------:R-:W-:Y:S02]  /*a0ba0*/  LEA.HI.X.SX32 R11, R3, R2.reuse, 0x1, P3 ;  /* 0x00000002030b7211 */ /* 0x080fe400018f0eff */
[----:B------:R-:W-:Y:S02]  /*a0bb0*/  IADD3 R3, R17, c[0x0][0x198], RZ ;  /* 0x0000660011037a10 */ /* 0x000fe40007ffe0ff */
[----:B0-----:R-:W-:Y:S02]  /*a0bc0*/  LEA.HI.X.SX32 R5, R13, R2, 0x1, P6 ;  /* 0x000000020d057211 */ /* 0x001fe400030f0eff */
[----:B------:R-:W-:-:S04]  /*a0bd0*/  IADD3 R13, R3, c[0x0][0x198], RZ ;  /* 0x00006600030d7a10 */ /* 0x000fc80007ffe0ff */
[----:B------:R-:W-:Y:S02]  /*a0be0*/  IADD3 R15, R13, c[0x0][0x198], RZ ;  /* 0x000066000d0f7a10 */ /* 0x000fe40007ffe0ff */
[----:B---3--:R-:W-:Y:S01]  /*a0bf0*/  PRMT R7, R20, 0x7632, R7 ;  /* 0x0000763214077816 */ /* 0x008fe20000000007 */
[----:B------:R-:W-:Y:S04]  /*a0c00*/  @P2 STG.E.U16 [R10.64], R20 ;  /* 0x000000140a002986 */ /* 0x000fe8000c101506 */
[----:B------:R0:W-:Y:S01]  /*a0c10*/  @P1 STG.E.U16 [R4.64], R7 ;  /* 0x0000000704001986 */ /* 0x0001e2000c101506 */
[-C--:B------:R-:W-:Y:S02]  /*a0c20*/  LEA R6, P1, R17, R0.reuse, 0x1 ;  /* 0x0000000011067211 */ /* 0x080fe400078208ff */
[----:B------:R-:W-:-:S02]  /*a0c30*/  LEA R12, P6, R13, R0, 0x1 ;  /* 0x000000000d0c7211 */ /* 0x000fc400078c08ff */
[----:B------:R-:W-:Y:S02]  /*a0c40*/  LEA R8, P2, R3, R0, 0x1 ;  /* 0x0000000003087211 */ /* 0x000fe400078408ff */
[-C--:B0-----:R-:W-:Y:S02]  /*a0c50*/  LEA.HI.X.SX32 R7, R17, R2.reuse, 0x1, P1 ;  /* 0x0000000211077211 */ /* 0x081fe400008f0eff */
[----:B------:R-:W-:Y:S02]  /*a0c60*/  IADD3 R17, R15, c[0x0][0x198], RZ ;  /* 0x000066000f117a10 */ /* 0x000fe40007ffe0ff */
[----:B------:R-:W-:Y:S02]  /*a0c70*/  LEA.HI.X.SX32 R13, R13, R2, 0x1, P6 ;  /* 0x000000020d0d7211 */ /* 0x000fe400030f0eff */
[----:B------:R-:W-:Y:S02]  /*a0c80*/  LEA R4, P1, R17, R0, 0x1 ;  /* 0x0000000011047211 */ /* 0x000fe400078208ff */
[----:B------:R-:W-:-:S02]  /*a0c90*/  ISETP.LT.AND P4, PT, R22, c[0x0][0x17c], !P0 ;  /* 0x00005f0016007a0c */ /* 0x000fc40004781270 */
[----:B------:R-:W-:Y:S02]  /*a0ca0*/  LEA.HI.X.SX32 R9, R3, R2, 0x1, P2 ;  /* 0x0000000203097211 */ /* 0x000fe400010f0eff */
[----:B------:R-:W-:Y:S02]  /*a0cb0*/  LEA R10, P6, R15, R0, 0x1 ;  /* 0x000000000f0a7211 */ /* 0x000fe400078c08ff */
[----:B------:R-:W-:Y:S02]  /*a0cc0*/  ISETP.LT.AND P3, PT, R21, c[0x0][0x17c], !P0 ;  /* 0x00005f0015007a0c */ /* 0x000fe40004761270 */
[C---:B------:R-:W-:Y:S02]  /*a0cd0*/  IADD3 R3, R17.reuse, c[0x0][0x198], RZ ;  /* 0x0000660011037a10 */ /* 0x040fe40007ffe0ff */
[-C--:B------:R-:W-:Y:S02]  /*a0ce0*/  LEA.HI.X.SX32 R5, R17, R2.reuse, 0x1, P1 ;  /* 0x0000000211057211 */ /* 0x080fe400008f0eff */
[----:B------:R-:W-:Y:S01]  /*a0cf0*/  LEA.HI.X.SX32 R11, R15, R2, 0x1, P6 ;  /* 0x000000020f0b7211 */ /* 0x000fe200030f0eff */
[----:B------:R0:W-:Y:S01]  /*a0d00*/  @P5 STG.E.U16 [R6.64], R19 ;  /* 0x0000001306005986 */ /* 0x0001e2000c101506 */
[----:B--2---:R-:W-:-:S02]  /*a0d10*/  ISETP.LT.AND P2, PT, R14, c[0x0][0x17c], !P0 ;  /* 0x00005f000e007a0c */ /* 0x004fc40004741270 */
[----:B------:R-:W-:Y:S02]  /*a0d20*/  LEA R14, P6, R3, R0, 0x1 ;  /* 0x00000000030e7211 */ /* 0x000fe400078c08ff */
[----:B----4-:R-:W-:Y:S02]  /*a0d30*/  ISETP.LT.AND P1, PT, R18, c[0x0][0x17c], !P0 ;  /* 0x00005f0012007a0c */ /* 0x010fe40004721270 */
[----:B-----5:R-:W-:Y:S02]  /*a0d40*/  ISETP.LT.AND P0, PT, R16, c[0x0][0x17c], !P0 ;  /* 0x00005f0010007a0c */ /* 0x020fe40004701270 */
[----:B------:R-:W-:Y:S02]  /*a0d50*/  PRMT R0, R19, 0x7632, R0 ;  /* 0x0000763213007816 */ /* 0x000fe40000000000 */
[----:B------:R-:W-:Y:S02]  /*a0d60*/  LEA.HI.X.SX32 R15, R3, R2, 0x1, P6 ;  /* 0x00000002030f7211 */ /* 0x000fe400030f0eff */
[----:B------:R-:W-:Y:S01]  /*a0d70*/  PRMT R2, R23, 0x7632, R2 ;  /* 0x0000763217027816 */ /* 0x000fe20000000002 */
[----:B------:R0:W-:Y:S04]  /*a0d80*/  @P4 STG.E.U16 [R8.64], R0 ;  /* 0x0000000008004986 */ /* 0x0001e8000c101506 */
[----:B------:R0:W-:Y:S04]  /*a0d90*/  @P3 STG.E.U16 [R12.64], R23 ;  /* 0x000000170c003986 */ /* 0x0001e8000c101506 */
[----:B------:R0:W-:Y:S04]  /*a0da0*/  @P2 STG.E.U16 [R10.64], R2 ;  /* 0x000000020a002986 */ /* 0x0001e8000c101506 */
[----:B------:R0:W-:Y:S01]  /*a0db0*/  @P1 STG.E.U16 [R4.64], R27 ;  /* 0x0000001b04001986 */ /* 0x0001e2000c101506 */
[----:B------:R-:W-:Y:S05]  /*a0dc0*/  @!P0 EXIT ;  /* 0x000000000000894d */ /* 0x000fea0003800000 */
[----:B0-----:R-:W-:-:S05]  /*a0dd0*/  PRMT R7, R27, 0x7632, R7 ;  /* 0x000076321b077816 */ /* 0x001fca0000000007 */
[----:B------:R-:W-:Y:S01]  /*a0de0*/  STG.E.U16 [R14.64], R7 ;  /* 0x000000070e007986 */ /* 0x000fe2000c101506 */
[----:B------:R-:W-:Y:S05]  /*a0df0*/  EXIT ;  /* 0x000000000000794d */ /* 0x000fea0003800000 */
.L_x_4:
[----:B------:R-:W-:-:S00]  /*a0e00*/  BRA `(.L_x_4) ;  /* 0xfffffff000007947 */ /* 0x000fc0000383ffff */
[----:B------:R-:W-:-:S00]  /*a0e10*/  NOP ;  /* 0x0000000000007918 */ /* 0x000fc00000000000 */
        /* <DEDUP_REMOVED lines=14> */
.L_x_5:


//--------------------- .nv.shared.matmul_kernel  --------------------------
	.section	.nv.shared.matmul_kernel,"aw",@nobits
	.sectionflags	@""
	.align	16
